//
// Generated by NVIDIA NVVM Compiler
//
// Compiler Build ID: CL-36424714
// Cuda compilation tools, release 13.0, V13.0.88
// Based on NVVM 20.0.0
//

.version 9.0
.target sm_100
.address_size 64

	// .globl	_Z16stall_reason_lsbPi

.visible .entry _Z16stall_reason_lsbPi(
	.param .u64 .ptr .align 1 _Z16stall_reason_lsbPi_param_0
)
{
	.reg .b32 	%r<1004>;
	.reg .b64 	%rd<2006>;

	ld.param.u64 	%rd1, [_Z16stall_reason_lsbPi_param_0];
	cvta.to.global.u64 	%rd2, %rd1;
	mov.u32 	%r1, %tid.x;
	and.b32  	%r2, %r1, 31;
	shl.b32 	%r3, %r1, 2;
	cvt.u64.u32 	%rd3, %r3;
	and.b64  	%rd4, %rd3, 124;
	add.s64 	%rd5, %rd2, %rd4;
	st.global.u32 	[%rd5], %r2;
	bar.sync 	0;
	ld.global.u32 	%r4, [%rd5];
	mul.wide.s32 	%rd6, %r4, 4;
	add.s64 	%rd7, %rd2, %rd6;
	ld.global.u32 	%r5, [%rd7];
	mul.wide.s32 	%rd8, %r5, 4;
	add.s64 	%rd9, %rd2, %rd8;
	ld.global.u32 	%r6, [%rd9];
	mul.wide.s32 	%rd10, %r6, 4;
	add.s64 	%rd11, %rd2, %rd10;
	ld.global.u32 	%r7, [%rd11];
	mul.wide.s32 	%rd12, %r7, 4;
	add.s64 	%rd13, %rd2, %rd12;
	ld.global.u32 	%r8, [%rd13];
	mul.wide.s32 	%rd14, %r8, 4;
	add.s64 	%rd15, %rd2, %rd14;
	ld.global.u32 	%r9, [%rd15];
	mul.wide.s32 	%rd16, %r9, 4;
	add.s64 	%rd17, %rd2, %rd16;
	ld.global.u32 	%r10, [%rd17];
	mul.wide.s32 	%rd18, %r10, 4;
	add.s64 	%rd19, %rd2, %rd18;
	ld.global.u32 	%r11, [%rd19];
	mul.wide.s32 	%rd20, %r11, 4;
	add.s64 	%rd21, %rd2, %rd20;
	ld.global.u32 	%r12, [%rd21];
	mul.wide.s32 	%rd22, %r12, 4;
	add.s64 	%rd23, %rd2, %rd22;
	ld.global.u32 	%r13, [%rd23];
	mul.wide.s32 	%rd24, %r13, 4;
	add.s64 	%rd25, %rd2, %rd24;
	ld.global.u32 	%r14, [%rd25];
	mul.wide.s32 	%rd26, %r14, 4;
	add.s64 	%rd27, %rd2, %rd26;
	ld.global.u32 	%r15, [%rd27];
	mul.wide.s32 	%rd28, %r15, 4;
	add.s64 	%rd29, %rd2, %rd28;
	ld.global.u32 	%r16, [%rd29];
	mul.wide.s32 	%rd30, %r16, 4;
	add.s64 	%rd31, %rd2, %rd30;
	ld.global.u32 	%r17, [%rd31];
	mul.wide.s32 	%rd32, %r17, 4;
	add.s64 	%rd33, %rd2, %rd32;
	ld.global.u32 	%r18, [%rd33];
	mul.wide.s32 	%rd34, %r18, 4;
	add.s64 	%rd35, %rd2, %rd34;
	ld.global.u32 	%r19, [%rd35];
	mul.wide.s32 	%rd36, %r19, 4;
	add.s64 	%rd37, %rd2, %rd36;
	ld.global.u32 	%r20, [%rd37];
	mul.wide.s32 	%rd38, %r20, 4;
	add.s64 	%rd39, %rd2, %rd38;
	ld.global.u32 	%r21, [%rd39];
	mul.wide.s32 	%rd40, %r21, 4;
	add.s64 	%rd41, %rd2, %rd40;
	ld.global.u32 	%r22, [%rd41];
	mul.wide.s32 	%rd42, %r22, 4;
	add.s64 	%rd43, %rd2, %rd42;
	ld.global.u32 	%r23, [%rd43];
	mul.wide.s32 	%rd44, %r23, 4;
	add.s64 	%rd45, %rd2, %rd44;
	ld.global.u32 	%r24, [%rd45];
	mul.wide.s32 	%rd46, %r24, 4;
	add.s64 	%rd47, %rd2, %rd46;
	ld.global.u32 	%r25, [%rd47];
	mul.wide.s32 	%rd48, %r25, 4;
	add.s64 	%rd49, %rd2, %rd48;
	ld.global.u32 	%r26, [%rd49];
	mul.wide.s32 	%rd50, %r26, 4;
	add.s64 	%rd51, %rd2, %rd50;
	ld.global.u32 	%r27, [%rd51];
	mul.wide.s32 	%rd52, %r27, 4;
	add.s64 	%rd53, %rd2, %rd52;
	ld.global.u32 	%r28, [%rd53];
	mul.wide.s32 	%rd54, %r28, 4;
	add.s64 	%rd55, %rd2, %rd54;
	ld.global.u32 	%r29, [%rd55];
	mul.wide.s32 	%rd56, %r29, 4;
	add.s64 	%rd57, %rd2, %rd56;
	ld.global.u32 	%r30, [%rd57];
	mul.wide.s32 	%rd58, %r30, 4;
	add.s64 	%rd59, %rd2, %rd58;
	ld.global.u32 	%r31, [%rd59];
	mul.wide.s32 	%rd60, %r31, 4;
	add.s64 	%rd61, %rd2, %rd60;
	ld.global.u32 	%r32, [%rd61];
	mul.wide.s32 	%rd62, %r32, 4;
	add.s64 	%rd63, %rd2, %rd62;
	ld.global.u32 	%r33, [%rd63];
	mul.wide.s32 	%rd64, %r33, 4;
	add.s64 	%rd65, %rd2, %rd64;
	ld.global.u32 	%r34, [%rd65];
	mul.wide.s32 	%rd66, %r34, 4;
	add.s64 	%rd67, %rd2, %rd66;
	ld.global.u32 	%r35, [%rd67];
	mul.wide.s32 	%rd68, %r35, 4;
	add.s64 	%rd69, %rd2, %rd68;
	ld.global.u32 	%r36, [%rd69];
	mul.wide.s32 	%rd70, %r36, 4;
	add.s64 	%rd71, %rd2, %rd70;
	ld.global.u32 	%r37, [%rd71];
	mul.wide.s32 	%rd72, %r37, 4;
	add.s64 	%rd73, %rd2, %rd72;
	ld.global.u32 	%r38, [%rd73];
	mul.wide.s32 	%rd74, %r38, 4;
	add.s64 	%rd75, %rd2, %rd74;
	ld.global.u32 	%r39, [%rd75];
	mul.wide.s32 	%rd76, %r39, 4;
	add.s64 	%rd77, %rd2, %rd76;
	ld.global.u32 	%r40, [%rd77];
	mul.wide.s32 	%rd78, %r40, 4;
	add.s64 	%rd79, %rd2, %rd78;
	ld.global.u32 	%r41, [%rd79];
	mul.wide.s32 	%rd80, %r41, 4;
	add.s64 	%rd81, %rd2, %rd80;
	ld.global.u32 	%r42, [%rd81];
	mul.wide.s32 	%rd82, %r42, 4;
	add.s64 	%rd83, %rd2, %rd82;
	ld.global.u32 	%r43, [%rd83];
	mul.wide.s32 	%rd84, %r43, 4;
	add.s64 	%rd85, %rd2, %rd84;
	ld.global.u32 	%r44, [%rd85];
	mul.wide.s32 	%rd86, %r44, 4;
	add.s64 	%rd87, %rd2, %rd86;
	ld.global.u32 	%r45, [%rd87];
	mul.wide.s32 	%rd88, %r45, 4;
	add.s64 	%rd89, %rd2, %rd88;
	ld.global.u32 	%r46, [%rd89];
	mul.wide.s32 	%rd90, %r46, 4;
	add.s64 	%rd91, %rd2, %rd90;
	ld.global.u32 	%r47, [%rd91];
	mul.wide.s32 	%rd92, %r47, 4;
	add.s64 	%rd93, %rd2, %rd92;
	ld.global.u32 	%r48, [%rd93];
	mul.wide.s32 	%rd94, %r48, 4;
	add.s64 	%rd95, %rd2, %rd94;
	ld.global.u32 	%r49, [%rd95];
	mul.wide.s32 	%rd96, %r49, 4;
	add.s64 	%rd97, %rd2, %rd96;
	ld.global.u32 	%r50, [%rd97];
	mul.wide.s32 	%rd98, %r50, 4;
	add.s64 	%rd99, %rd2, %rd98;
	ld.global.u32 	%r51, [%rd99];
	mul.wide.s32 	%rd100, %r51, 4;
	add.s64 	%rd101, %rd2, %rd100;
	ld.global.u32 	%r52, [%rd101];
	mul.wide.s32 	%rd102, %r52, 4;
	add.s64 	%rd103, %rd2, %rd102;
	ld.global.u32 	%r53, [%rd103];
	mul.wide.s32 	%rd104, %r53, 4;
	add.s64 	%rd105, %rd2, %rd104;
	ld.global.u32 	%r54, [%rd105];
	mul.wide.s32 	%rd106, %r54, 4;
	add.s64 	%rd107, %rd2, %rd106;
	ld.global.u32 	%r55, [%rd107];
	mul.wide.s32 	%rd108, %r55, 4;
	add.s64 	%rd109, %rd2, %rd108;
	ld.global.u32 	%r56, [%rd109];
	mul.wide.s32 	%rd110, %r56, 4;
	add.s64 	%rd111, %rd2, %rd110;
	ld.global.u32 	%r57, [%rd111];
	mul.wide.s32 	%rd112, %r57, 4;
	add.s64 	%rd113, %rd2, %rd112;
	ld.global.u32 	%r58, [%rd113];
	mul.wide.s32 	%rd114, %r58, 4;
	add.s64 	%rd115, %rd2, %rd114;
	ld.global.u32 	%r59, [%rd115];
	mul.wide.s32 	%rd116, %r59, 4;
	add.s64 	%rd117, %rd2, %rd116;
	ld.global.u32 	%r60, [%rd117];
	mul.wide.s32 	%rd118, %r60, 4;
	add.s64 	%rd119, %rd2, %rd118;
	ld.global.u32 	%r61, [%rd119];
	mul.wide.s32 	%rd120, %r61, 4;
	add.s64 	%rd121, %rd2, %rd120;
	ld.global.u32 	%r62, [%rd121];
	mul.wide.s32 	%rd122, %r62, 4;
	add.s64 	%rd123, %rd2, %rd122;
	ld.global.u32 	%r63, [%rd123];
	mul.wide.s32 	%rd124, %r63, 4;
	add.s64 	%rd125, %rd2, %rd124;
	ld.global.u32 	%r64, [%rd125];
	mul.wide.s32 	%rd126, %r64, 4;
	add.s64 	%rd127, %rd2, %rd126;
	ld.global.u32 	%r65, [%rd127];
	mul.wide.s32 	%rd128, %r65, 4;
	add.s64 	%rd129, %rd2, %rd128;
	ld.global.u32 	%r66, [%rd129];
	mul.wide.s32 	%rd130, %r66, 4;
	add.s64 	%rd131, %rd2, %rd130;
	ld.global.u32 	%r67, [%rd131];
	mul.wide.s32 	%rd132, %r67, 4;
	add.s64 	%rd133, %rd2, %rd132;
	ld.global.u32 	%r68, [%rd133];
	mul.wide.s32 	%rd134, %r68, 4;
	add.s64 	%rd135, %rd2, %rd134;
	ld.global.u32 	%r69, [%rd135];
	mul.wide.s32 	%rd136, %r69, 4;
	add.s64 	%rd137, %rd2, %rd136;
	ld.global.u32 	%r70, [%rd137];
	mul.wide.s32 	%rd138, %r70, 4;
	add.s64 	%rd139, %rd2, %rd138;
	ld.global.u32 	%r71, [%rd139];
	mul.wide.s32 	%rd140, %r71, 4;
	add.s64 	%rd141, %rd2, %rd140;
	ld.global.u32 	%r72, [%rd141];
	mul.wide.s32 	%rd142, %r72, 4;
	add.s64 	%rd143, %rd2, %rd142;
	ld.global.u32 	%r73, [%rd143];
	mul.wide.s32 	%rd144, %r73, 4;
	add.s64 	%rd145, %rd2, %rd144;
	ld.global.u32 	%r74, [%rd145];
	mul.wide.s32 	%rd146, %r74, 4;
	add.s64 	%rd147, %rd2, %rd146;
	ld.global.u32 	%r75, [%rd147];
	mul.wide.s32 	%rd148, %r75, 4;
	add.s64 	%rd149, %rd2, %rd148;
	ld.global.u32 	%r76, [%rd149];
	mul.wide.s32 	%rd150, %r76, 4;
	add.s64 	%rd151, %rd2, %rd150;
	ld.global.u32 	%r77, [%rd151];
	mul.wide.s32 	%rd152, %r77, 4;
	add.s64 	%rd153, %rd2, %rd152;
	ld.global.u32 	%r78, [%rd153];
	mul.wide.s32 	%rd154, %r78, 4;
	add.s64 	%rd155, %rd2, %rd154;
	ld.global.u32 	%r79, [%rd155];
	mul.wide.s32 	%rd156, %r79, 4;
	add.s64 	%rd157, %rd2, %rd156;
	ld.global.u32 	%r80, [%rd157];
	mul.wide.s32 	%rd158, %r80, 4;
	add.s64 	%rd159, %rd2, %rd158;
	ld.global.u32 	%r81, [%rd159];
	mul.wide.s32 	%rd160, %r81, 4;
	add.s64 	%rd161, %rd2, %rd160;
	ld.global.u32 	%r82, [%rd161];
	mul.wide.s32 	%rd162, %r82, 4;
	add.s64 	%rd163, %rd2, %rd162;
	ld.global.u32 	%r83, [%rd163];
	mul.wide.s32 	%rd164, %r83, 4;
	add.s64 	%rd165, %rd2, %rd164;
	ld.global.u32 	%r84, [%rd165];
	mul.wide.s32 	%rd166, %r84, 4;
	add.s64 	%rd167, %rd2, %rd166;
	ld.global.u32 	%r85, [%rd167];
	mul.wide.s32 	%rd168, %r85, 4;
	add.s64 	%rd169, %rd2, %rd168;
	ld.global.u32 	%r86, [%rd169];
	mul.wide.s32 	%rd170, %r86, 4;
	add.s64 	%rd171, %rd2, %rd170;
	ld.global.u32 	%r87, [%rd171];
	mul.wide.s32 	%rd172, %r87, 4;
	add.s64 	%rd173, %rd2, %rd172;
	ld.global.u32 	%r88, [%rd173];
	mul.wide.s32 	%rd174, %r88, 4;
	add.s64 	%rd175, %rd2, %rd174;
	ld.global.u32 	%r89, [%rd175];
	mul.wide.s32 	%rd176, %r89, 4;
	add.s64 	%rd177, %rd2, %rd176;
	ld.global.u32 	%r90, [%rd177];
	mul.wide.s32 	%rd178, %r90, 4;
	add.s64 	%rd179, %rd2, %rd178;
	ld.global.u32 	%r91, [%rd179];
	mul.wide.s32 	%rd180, %r91, 4;
	add.s64 	%rd181, %rd2, %rd180;
	ld.global.u32 	%r92, [%rd181];
	mul.wide.s32 	%rd182, %r92, 4;
	add.s64 	%rd183, %rd2, %rd182;
	ld.global.u32 	%r93, [%rd183];
	mul.wide.s32 	%rd184, %r93, 4;
	add.s64 	%rd185, %rd2, %rd184;
	ld.global.u32 	%r94, [%rd185];
	mul.wide.s32 	%rd186, %r94, 4;
	add.s64 	%rd187, %rd2, %rd186;
	ld.global.u32 	%r95, [%rd187];
	mul.wide.s32 	%rd188, %r95, 4;
	add.s64 	%rd189, %rd2, %rd188;
	ld.global.u32 	%r96, [%rd189];
	mul.wide.s32 	%rd190, %r96, 4;
	add.s64 	%rd191, %rd2, %rd190;
	ld.global.u32 	%r97, [%rd191];
	mul.wide.s32 	%rd192, %r97, 4;
	add.s64 	%rd193, %rd2, %rd192;
	ld.global.u32 	%r98, [%rd193];
	mul.wide.s32 	%rd194, %r98, 4;
	add.s64 	%rd195, %rd2, %rd194;
	ld.global.u32 	%r99, [%rd195];
	mul.wide.s32 	%rd196, %r99, 4;
	add.s64 	%rd197, %rd2, %rd196;
	ld.global.u32 	%r100, [%rd197];
	mul.wide.s32 	%rd198, %r100, 4;
	add.s64 	%rd199, %rd2, %rd198;
	ld.global.u32 	%r101, [%rd199];
	mul.wide.s32 	%rd200, %r101, 4;
	add.s64 	%rd201, %rd2, %rd200;
	ld.global.u32 	%r102, [%rd201];
	mul.wide.s32 	%rd202, %r102, 4;
	add.s64 	%rd203, %rd2, %rd202;
	ld.global.u32 	%r103, [%rd203];
	mul.wide.s32 	%rd204, %r103, 4;
	add.s64 	%rd205, %rd2, %rd204;
	ld.global.u32 	%r104, [%rd205];
	mul.wide.s32 	%rd206, %r104, 4;
	add.s64 	%rd207, %rd2, %rd206;
	ld.global.u32 	%r105, [%rd207];
	mul.wide.s32 	%rd208, %r105, 4;
	add.s64 	%rd209, %rd2, %rd208;
	ld.global.u32 	%r106, [%rd209];
	mul.wide.s32 	%rd210, %r106, 4;
	add.s64 	%rd211, %rd2, %rd210;
	ld.global.u32 	%r107, [%rd211];
	mul.wide.s32 	%rd212, %r107, 4;
	add.s64 	%rd213, %rd2, %rd212;
	ld.global.u32 	%r108, [%rd213];
	mul.wide.s32 	%rd214, %r108, 4;
	add.s64 	%rd215, %rd2, %rd214;
	ld.global.u32 	%r109, [%rd215];
	mul.wide.s32 	%rd216, %r109, 4;
	add.s64 	%rd217, %rd2, %rd216;
	ld.global.u32 	%r110, [%rd217];
	mul.wide.s32 	%rd218, %r110, 4;
	add.s64 	%rd219, %rd2, %rd218;
	ld.global.u32 	%r111, [%rd219];
	mul.wide.s32 	%rd220, %r111, 4;
	add.s64 	%rd221, %rd2, %rd220;
	ld.global.u32 	%r112, [%rd221];
	mul.wide.s32 	%rd222, %r112, 4;
	add.s64 	%rd223, %rd2, %rd222;
	ld.global.u32 	%r113, [%rd223];
	mul.wide.s32 	%rd224, %r113, 4;
	add.s64 	%rd225, %rd2, %rd224;
	ld.global.u32 	%r114, [%rd225];
	mul.wide.s32 	%rd226, %r114, 4;
	add.s64 	%rd227, %rd2, %rd226;
	ld.global.u32 	%r115, [%rd227];
	mul.wide.s32 	%rd228, %r115, 4;
	add.s64 	%rd229, %rd2, %rd228;
	ld.global.u32 	%r116, [%rd229];
	mul.wide.s32 	%rd230, %r116, 4;
	add.s64 	%rd231, %rd2, %rd230;
	ld.global.u32 	%r117, [%rd231];
	mul.wide.s32 	%rd232, %r117, 4;
	add.s64 	%rd233, %rd2, %rd232;
	ld.global.u32 	%r118, [%rd233];
	mul.wide.s32 	%rd234, %r118, 4;
	add.s64 	%rd235, %rd2, %rd234;
	ld.global.u32 	%r119, [%rd235];
	mul.wide.s32 	%rd236, %r119, 4;
	add.s64 	%rd237, %rd2, %rd236;
	ld.global.u32 	%r120, [%rd237];
	mul.wide.s32 	%rd238, %r120, 4;
	add.s64 	%rd239, %rd2, %rd238;
	ld.global.u32 	%r121, [%rd239];
	mul.wide.s32 	%rd240, %r121, 4;
	add.s64 	%rd241, %rd2, %rd240;
	ld.global.u32 	%r122, [%rd241];
	mul.wide.s32 	%rd242, %r122, 4;
	add.s64 	%rd243, %rd2, %rd242;
	ld.global.u32 	%r123, [%rd243];
	mul.wide.s32 	%rd244, %r123, 4;
	add.s64 	%rd245, %rd2, %rd244;
	ld.global.u32 	%r124, [%rd245];
	mul.wide.s32 	%rd246, %r124, 4;
	add.s64 	%rd247, %rd2, %rd246;
	ld.global.u32 	%r125, [%rd247];
	mul.wide.s32 	%rd248, %r125, 4;
	add.s64 	%rd249, %rd2, %rd248;
	ld.global.u32 	%r126, [%rd249];
	mul.wide.s32 	%rd250, %r126, 4;
	add.s64 	%rd251, %rd2, %rd250;
	ld.global.u32 	%r127, [%rd251];
	mul.wide.s32 	%rd252, %r127, 4;
	add.s64 	%rd253, %rd2, %rd252;
	ld.global.u32 	%r128, [%rd253];
	mul.wide.s32 	%rd254, %r128, 4;
	add.s64 	%rd255, %rd2, %rd254;
	ld.global.u32 	%r129, [%rd255];
	mul.wide.s32 	%rd256, %r129, 4;
	add.s64 	%rd257, %rd2, %rd256;
	ld.global.u32 	%r130, [%rd257];
	mul.wide.s32 	%rd258, %r130, 4;
	add.s64 	%rd259, %rd2, %rd258;
	ld.global.u32 	%r131, [%rd259];
	mul.wide.s32 	%rd260, %r131, 4;
	add.s64 	%rd261, %rd2, %rd260;
	ld.global.u32 	%r132, [%rd261];
	mul.wide.s32 	%rd262, %r132, 4;
	add.s64 	%rd263, %rd2, %rd262;
	ld.global.u32 	%r133, [%rd263];
	mul.wide.s32 	%rd264, %r133, 4;
	add.s64 	%rd265, %rd2, %rd264;
	ld.global.u32 	%r134, [%rd265];
	mul.wide.s32 	%rd266, %r134, 4;
	add.s64 	%rd267, %rd2, %rd266;
	ld.global.u32 	%r135, [%rd267];
	mul.wide.s32 	%rd268, %r135, 4;
	add.s64 	%rd269, %rd2, %rd268;
	ld.global.u32 	%r136, [%rd269];
	mul.wide.s32 	%rd270, %r136, 4;
	add.s64 	%rd271, %rd2, %rd270;
	ld.global.u32 	%r137, [%rd271];
	mul.wide.s32 	%rd272, %r137, 4;
	add.s64 	%rd273, %rd2, %rd272;
	ld.global.u32 	%r138, [%rd273];
	mul.wide.s32 	%rd274, %r138, 4;
	add.s64 	%rd275, %rd2, %rd274;
	ld.global.u32 	%r139, [%rd275];
	mul.wide.s32 	%rd276, %r139, 4;
	add.s64 	%rd277, %rd2, %rd276;
	ld.global.u32 	%r140, [%rd277];
	mul.wide.s32 	%rd278, %r140, 4;
	add.s64 	%rd279, %rd2, %rd278;
	ld.global.u32 	%r141, [%rd279];
	mul.wide.s32 	%rd280, %r141, 4;
	add.s64 	%rd281, %rd2, %rd280;
	ld.global.u32 	%r142, [%rd281];
	mul.wide.s32 	%rd282, %r142, 4;
	add.s64 	%rd283, %rd2, %rd282;
	ld.global.u32 	%r143, [%rd283];
	mul.wide.s32 	%rd284, %r143, 4;
	add.s64 	%rd285, %rd2, %rd284;
	ld.global.u32 	%r144, [%rd285];
	mul.wide.s32 	%rd286, %r144, 4;
	add.s64 	%rd287, %rd2, %rd286;
	ld.global.u32 	%r145, [%rd287];
	mul.wide.s32 	%rd288, %r145, 4;
	add.s64 	%rd289, %rd2, %rd288;
	ld.global.u32 	%r146, [%rd289];
	mul.wide.s32 	%rd290, %r146, 4;
	add.s64 	%rd291, %rd2, %rd290;
	ld.global.u32 	%r147, [%rd291];
	mul.wide.s32 	%rd292, %r147, 4;
	add.s64 	%rd293, %rd2, %rd292;
	ld.global.u32 	%r148, [%rd293];
	mul.wide.s32 	%rd294, %r148, 4;
	add.s64 	%rd295, %rd2, %rd294;
	ld.global.u32 	%r149, [%rd295];
	mul.wide.s32 	%rd296, %r149, 4;
	add.s64 	%rd297, %rd2, %rd296;
	ld.global.u32 	%r150, [%rd297];
	mul.wide.s32 	%rd298, %r150, 4;
	add.s64 	%rd299, %rd2, %rd298;
	ld.global.u32 	%r151, [%rd299];
	mul.wide.s32 	%rd300, %r151, 4;
	add.s64 	%rd301, %rd2, %rd300;
	ld.global.u32 	%r152, [%rd301];
	mul.wide.s32 	%rd302, %r152, 4;
	add.s64 	%rd303, %rd2, %rd302;
	ld.global.u32 	%r153, [%rd303];
	mul.wide.s32 	%rd304, %r153, 4;
	add.s64 	%rd305, %rd2, %rd304;
	ld.global.u32 	%r154, [%rd305];
	mul.wide.s32 	%rd306, %r154, 4;
	add.s64 	%rd307, %rd2, %rd306;
	ld.global.u32 	%r155, [%rd307];
	mul.wide.s32 	%rd308, %r155, 4;
	add.s64 	%rd309, %rd2, %rd308;
	ld.global.u32 	%r156, [%rd309];
	mul.wide.s32 	%rd310, %r156, 4;
	add.s64 	%rd311, %rd2, %rd310;
	ld.global.u32 	%r157, [%rd311];
	mul.wide.s32 	%rd312, %r157, 4;
	add.s64 	%rd313, %rd2, %rd312;
	ld.global.u32 	%r158, [%rd313];
	mul.wide.s32 	%rd314, %r158, 4;
	add.s64 	%rd315, %rd2, %rd314;
	ld.global.u32 	%r159, [%rd315];
	mul.wide.s32 	%rd316, %r159, 4;
	add.s64 	%rd317, %rd2, %rd316;
	ld.global.u32 	%r160, [%rd317];
	mul.wide.s32 	%rd318, %r160, 4;
	add.s64 	%rd319, %rd2, %rd318;
	ld.global.u32 	%r161, [%rd319];
	mul.wide.s32 	%rd320, %r161, 4;
	add.s64 	%rd321, %rd2, %rd320;
	ld.global.u32 	%r162, [%rd321];
	mul.wide.s32 	%rd322, %r162, 4;
	add.s64 	%rd323, %rd2, %rd322;
	ld.global.u32 	%r163, [%rd323];
	mul.wide.s32 	%rd324, %r163, 4;
	add.s64 	%rd325, %rd2, %rd324;
	ld.global.u32 	%r164, [%rd325];
	mul.wide.s32 	%rd326, %r164, 4;
	add.s64 	%rd327, %rd2, %rd326;
	ld.global.u32 	%r165, [%rd327];
	mul.wide.s32 	%rd328, %r165, 4;
	add.s64 	%rd329, %rd2, %rd328;
	ld.global.u32 	%r166, [%rd329];
	mul.wide.s32 	%rd330, %r166, 4;
	add.s64 	%rd331, %rd2, %rd330;
	ld.global.u32 	%r167, [%rd331];
	mul.wide.s32 	%rd332, %r167, 4;
	add.s64 	%rd333, %rd2, %rd332;
	ld.global.u32 	%r168, [%rd333];
	mul.wide.s32 	%rd334, %r168, 4;
	add.s64 	%rd335, %rd2, %rd334;
	ld.global.u32 	%r169, [%rd335];
	mul.wide.s32 	%rd336, %r169, 4;
	add.s64 	%rd337, %rd2, %rd336;
	ld.global.u32 	%r170, [%rd337];
	mul.wide.s32 	%rd338, %r170, 4;
	add.s64 	%rd339, %rd2, %rd338;
	ld.global.u32 	%r171, [%rd339];
	mul.wide.s32 	%rd340, %r171, 4;
	add.s64 	%rd341, %rd2, %rd340;
	ld.global.u32 	%r172, [%rd341];
	mul.wide.s32 	%rd342, %r172, 4;
	add.s64 	%rd343, %rd2, %rd342;
	ld.global.u32 	%r173, [%rd343];
	mul.wide.s32 	%rd344, %r173, 4;
	add.s64 	%rd345, %rd2, %rd344;
	ld.global.u32 	%r174, [%rd345];
	mul.wide.s32 	%rd346, %r174, 4;
	add.s64 	%rd347, %rd2, %rd346;
	ld.global.u32 	%r175, [%rd347];
	mul.wide.s32 	%rd348, %r175, 4;
	add.s64 	%rd349, %rd2, %rd348;
	ld.global.u32 	%r176, [%rd349];
	mul.wide.s32 	%rd350, %r176, 4;
	add.s64 	%rd351, %rd2, %rd350;
	ld.global.u32 	%r177, [%rd351];
	mul.wide.s32 	%rd352, %r177, 4;
	add.s64 	%rd353, %rd2, %rd352;
	ld.global.u32 	%r178, [%rd353];
	mul.wide.s32 	%rd354, %r178, 4;
	add.s64 	%rd355, %rd2, %rd354;
	ld.global.u32 	%r179, [%rd355];
	mul.wide.s32 	%rd356, %r179, 4;
	add.s64 	%rd357, %rd2, %rd356;
	ld.global.u32 	%r180, [%rd357];
	mul.wide.s32 	%rd358, %r180, 4;
	add.s64 	%rd359, %rd2, %rd358;
	ld.global.u32 	%r181, [%rd359];
	mul.wide.s32 	%rd360, %r181, 4;
	add.s64 	%rd361, %rd2, %rd360;
	ld.global.u32 	%r182, [%rd361];
	mul.wide.s32 	%rd362, %r182, 4;
	add.s64 	%rd363, %rd2, %rd362;
	ld.global.u32 	%r183, [%rd363];
	mul.wide.s32 	%rd364, %r183, 4;
	add.s64 	%rd365, %rd2, %rd364;
	ld.global.u32 	%r184, [%rd365];
	mul.wide.s32 	%rd366, %r184, 4;
	add.s64 	%rd367, %rd2, %rd366;
	ld.global.u32 	%r185, [%rd367];
	mul.wide.s32 	%rd368, %r185, 4;
	add.s64 	%rd369, %rd2, %rd368;
	ld.global.u32 	%r186, [%rd369];
	mul.wide.s32 	%rd370, %r186, 4;
	add.s64 	%rd371, %rd2, %rd370;
	ld.global.u32 	%r187, [%rd371];
	mul.wide.s32 	%rd372, %r187, 4;
	add.s64 	%rd373, %rd2, %rd372;
	ld.global.u32 	%r188, [%rd373];
	mul.wide.s32 	%rd374, %r188, 4;
	add.s64 	%rd375, %rd2, %rd374;
	ld.global.u32 	%r189, [%rd375];
	mul.wide.s32 	%rd376, %r189, 4;
	add.s64 	%rd377, %rd2, %rd376;
	ld.global.u32 	%r190, [%rd377];
	mul.wide.s32 	%rd378, %r190, 4;
	add.s64 	%rd379, %rd2, %rd378;
	ld.global.u32 	%r191, [%rd379];
	mul.wide.s32 	%rd380, %r191, 4;
	add.s64 	%rd381, %rd2, %rd380;
	ld.global.u32 	%r192, [%rd381];
	mul.wide.s32 	%rd382, %r192, 4;
	add.s64 	%rd383, %rd2, %rd382;
	ld.global.u32 	%r193, [%rd383];
	mul.wide.s32 	%rd384, %r193, 4;
	add.s64 	%rd385, %rd2, %rd384;
	ld.global.u32 	%r194, [%rd385];
	mul.wide.s32 	%rd386, %r194, 4;
	add.s64 	%rd387, %rd2, %rd386;
	ld.global.u32 	%r195, [%rd387];
	mul.wide.s32 	%rd388, %r195, 4;
	add.s64 	%rd389, %rd2, %rd388;
	ld.global.u32 	%r196, [%rd389];
	mul.wide.s32 	%rd390, %r196, 4;
	add.s64 	%rd391, %rd2, %rd390;
	ld.global.u32 	%r197, [%rd391];
	mul.wide.s32 	%rd392, %r197, 4;
	add.s64 	%rd393, %rd2, %rd392;
	ld.global.u32 	%r198, [%rd393];
	mul.wide.s32 	%rd394, %r198, 4;
	add.s64 	%rd395, %rd2, %rd394;
	ld.global.u32 	%r199, [%rd395];
	mul.wide.s32 	%rd396, %r199, 4;
	add.s64 	%rd397, %rd2, %rd396;
	ld.global.u32 	%r200, [%rd397];
	mul.wide.s32 	%rd398, %r200, 4;
	add.s64 	%rd399, %rd2, %rd398;
	ld.global.u32 	%r201, [%rd399];
	mul.wide.s32 	%rd400, %r201, 4;
	add.s64 	%rd401, %rd2, %rd400;
	ld.global.u32 	%r202, [%rd401];
	mul.wide.s32 	%rd402, %r202, 4;
	add.s64 	%rd403, %rd2, %rd402;
	ld.global.u32 	%r203, [%rd403];
	mul.wide.s32 	%rd404, %r203, 4;
	add.s64 	%rd405, %rd2, %rd404;
	ld.global.u32 	%r204, [%rd405];
	mul.wide.s32 	%rd406, %r204, 4;
	add.s64 	%rd407, %rd2, %rd406;
	ld.global.u32 	%r205, [%rd407];
	mul.wide.s32 	%rd408, %r205, 4;
	add.s64 	%rd409, %rd2, %rd408;
	ld.global.u32 	%r206, [%rd409];
	mul.wide.s32 	%rd410, %r206, 4;
	add.s64 	%rd411, %rd2, %rd410;
	ld.global.u32 	%r207, [%rd411];
	mul.wide.s32 	%rd412, %r207, 4;
	add.s64 	%rd413, %rd2, %rd412;
	ld.global.u32 	%r208, [%rd413];
	mul.wide.s32 	%rd414, %r208, 4;
	add.s64 	%rd415, %rd2, %rd414;
	ld.global.u32 	%r209, [%rd415];
	mul.wide.s32 	%rd416, %r209, 4;
	add.s64 	%rd417, %rd2, %rd416;
	ld.global.u32 	%r210, [%rd417];
	mul.wide.s32 	%rd418, %r210, 4;
	add.s64 	%rd419, %rd2, %rd418;
	ld.global.u32 	%r211, [%rd419];
	mul.wide.s32 	%rd420, %r211, 4;
	add.s64 	%rd421, %rd2, %rd420;
	ld.global.u32 	%r212, [%rd421];
	mul.wide.s32 	%rd422, %r212, 4;
	add.s64 	%rd423, %rd2, %rd422;
	ld.global.u32 	%r213, [%rd423];
	mul.wide.s32 	%rd424, %r213, 4;
	add.s64 	%rd425, %rd2, %rd424;
	ld.global.u32 	%r214, [%rd425];
	mul.wide.s32 	%rd426, %r214, 4;
	add.s64 	%rd427, %rd2, %rd426;
	ld.global.u32 	%r215, [%rd427];
	mul.wide.s32 	%rd428, %r215, 4;
	add.s64 	%rd429, %rd2, %rd428;
	ld.global.u32 	%r216, [%rd429];
	mul.wide.s32 	%rd430, %r216, 4;
	add.s64 	%rd431, %rd2, %rd430;
	ld.global.u32 	%r217, [%rd431];
	mul.wide.s32 	%rd432, %r217, 4;
	add.s64 	%rd433, %rd2, %rd432;
	ld.global.u32 	%r218, [%rd433];
	mul.wide.s32 	%rd434, %r218, 4;
	add.s64 	%rd435, %rd2, %rd434;
	ld.global.u32 	%r219, [%rd435];
	mul.wide.s32 	%rd436, %r219, 4;
	add.s64 	%rd437, %rd2, %rd436;
	ld.global.u32 	%r220, [%rd437];
	mul.wide.s32 	%rd438, %r220, 4;
	add.s64 	%rd439, %rd2, %rd438;
	ld.global.u32 	%r221, [%rd439];
	mul.wide.s32 	%rd440, %r221, 4;
	add.s64 	%rd441, %rd2, %rd440;
	ld.global.u32 	%r222, [%rd441];
	mul.wide.s32 	%rd442, %r222, 4;
	add.s64 	%rd443, %rd2, %rd442;
	ld.global.u32 	%r223, [%rd443];
	mul.wide.s32 	%rd444, %r223, 4;
	add.s64 	%rd445, %rd2, %rd444;
	ld.global.u32 	%r224, [%rd445];
	mul.wide.s32 	%rd446, %r224, 4;
	add.s64 	%rd447, %rd2, %rd446;
	ld.global.u32 	%r225, [%rd447];
	mul.wide.s32 	%rd448, %r225, 4;
	add.s64 	%rd449, %rd2, %rd448;
	ld.global.u32 	%r226, [%rd449];
	mul.wide.s32 	%rd450, %r226, 4;
	add.s64 	%rd451, %rd2, %rd450;
	ld.global.u32 	%r227, [%rd451];
	mul.wide.s32 	%rd452, %r227, 4;
	add.s64 	%rd453, %rd2, %rd452;
	ld.global.u32 	%r228, [%rd453];
	mul.wide.s32 	%rd454, %r228, 4;
	add.s64 	%rd455, %rd2, %rd454;
	ld.global.u32 	%r229, [%rd455];
	mul.wide.s32 	%rd456, %r229, 4;
	add.s64 	%rd457, %rd2, %rd456;
	ld.global.u32 	%r230, [%rd457];
	mul.wide.s32 	%rd458, %r230, 4;
	add.s64 	%rd459, %rd2, %rd458;
	ld.global.u32 	%r231, [%rd459];
	mul.wide.s32 	%rd460, %r231, 4;
	add.s64 	%rd461, %rd2, %rd460;
	ld.global.u32 	%r232, [%rd461];
	mul.wide.s32 	%rd462, %r232, 4;
	add.s64 	%rd463, %rd2, %rd462;
	ld.global.u32 	%r233, [%rd463];
	mul.wide.s32 	%rd464, %r233, 4;
	add.s64 	%rd465, %rd2, %rd464;
	ld.global.u32 	%r234, [%rd465];
	mul.wide.s32 	%rd466, %r234, 4;
	add.s64 	%rd467, %rd2, %rd466;
	ld.global.u32 	%r235, [%rd467];
	mul.wide.s32 	%rd468, %r235, 4;
	add.s64 	%rd469, %rd2, %rd468;
	ld.global.u32 	%r236, [%rd469];
	mul.wide.s32 	%rd470, %r236, 4;
	add.s64 	%rd471, %rd2, %rd470;
	ld.global.u32 	%r237, [%rd471];
	mul.wide.s32 	%rd472, %r237, 4;
	add.s64 	%rd473, %rd2, %rd472;
	ld.global.u32 	%r238, [%rd473];
	mul.wide.s32 	%rd474, %r238, 4;
	add.s64 	%rd475, %rd2, %rd474;
	ld.global.u32 	%r239, [%rd475];
	mul.wide.s32 	%rd476, %r239, 4;
	add.s64 	%rd477, %rd2, %rd476;
	ld.global.u32 	%r240, [%rd477];
	mul.wide.s32 	%rd478, %r240, 4;
	add.s64 	%rd479, %rd2, %rd478;
	ld.global.u32 	%r241, [%rd479];
	mul.wide.s32 	%rd480, %r241, 4;
	add.s64 	%rd481, %rd2, %rd480;
	ld.global.u32 	%r242, [%rd481];
	mul.wide.s32 	%rd482, %r242, 4;
	add.s64 	%rd483, %rd2, %rd482;
	ld.global.u32 	%r243, [%rd483];
	mul.wide.s32 	%rd484, %r243, 4;
	add.s64 	%rd485, %rd2, %rd484;
	ld.global.u32 	%r244, [%rd485];
	mul.wide.s32 	%rd486, %r244, 4;
	add.s64 	%rd487, %rd2, %rd486;
	ld.global.u32 	%r245, [%rd487];
	mul.wide.s32 	%rd488, %r245, 4;
	add.s64 	%rd489, %rd2, %rd488;
	ld.global.u32 	%r246, [%rd489];
	mul.wide.s32 	%rd490, %r246, 4;
	add.s64 	%rd491, %rd2, %rd490;
	ld.global.u32 	%r247, [%rd491];
	mul.wide.s32 	%rd492, %r247, 4;
	add.s64 	%rd493, %rd2, %rd492;
	ld.global.u32 	%r248, [%rd493];
	mul.wide.s32 	%rd494, %r248, 4;
	add.s64 	%rd495, %rd2, %rd494;
	ld.global.u32 	%r249, [%rd495];
	mul.wide.s32 	%rd496, %r249, 4;
	add.s64 	%rd497, %rd2, %rd496;
	ld.global.u32 	%r250, [%rd497];
	mul.wide.s32 	%rd498, %r250, 4;
	add.s64 	%rd499, %rd2, %rd498;
	ld.global.u32 	%r251, [%rd499];
	mul.wide.s32 	%rd500, %r251, 4;
	add.s64 	%rd501, %rd2, %rd500;
	ld.global.u32 	%r252, [%rd501];
	mul.wide.s32 	%rd502, %r252, 4;
	add.s64 	%rd503, %rd2, %rd502;
	ld.global.u32 	%r253, [%rd503];
	mul.wide.s32 	%rd504, %r253, 4;
	add.s64 	%rd505, %rd2, %rd504;
	ld.global.u32 	%r254, [%rd505];
	mul.wide.s32 	%rd506, %r254, 4;
	add.s64 	%rd507, %rd2, %rd506;
	ld.global.u32 	%r255, [%rd507];
	mul.wide.s32 	%rd508, %r255, 4;
	add.s64 	%rd509, %rd2, %rd508;
	ld.global.u32 	%r256, [%rd509];
	mul.wide.s32 	%rd510, %r256, 4;
	add.s64 	%rd511, %rd2, %rd510;
	ld.global.u32 	%r257, [%rd511];
	mul.wide.s32 	%rd512, %r257, 4;
	add.s64 	%rd513, %rd2, %rd512;
	ld.global.u32 	%r258, [%rd513];
	mul.wide.s32 	%rd514, %r258, 4;
	add.s64 	%rd515, %rd2, %rd514;
	ld.global.u32 	%r259, [%rd515];
	mul.wide.s32 	%rd516, %r259, 4;
	add.s64 	%rd517, %rd2, %rd516;
	ld.global.u32 	%r260, [%rd517];
	mul.wide.s32 	%rd518, %r260, 4;
	add.s64 	%rd519, %rd2, %rd518;
	ld.global.u32 	%r261, [%rd519];
	mul.wide.s32 	%rd520, %r261, 4;
	add.s64 	%rd521, %rd2, %rd520;
	ld.global.u32 	%r262, [%rd521];
	mul.wide.s32 	%rd522, %r262, 4;
	add.s64 	%rd523, %rd2, %rd522;
	ld.global.u32 	%r263, [%rd523];
	mul.wide.s32 	%rd524, %r263, 4;
	add.s64 	%rd525, %rd2, %rd524;
	ld.global.u32 	%r264, [%rd525];
	mul.wide.s32 	%rd526, %r264, 4;
	add.s64 	%rd527, %rd2, %rd526;
	ld.global.u32 	%r265, [%rd527];
	mul.wide.s32 	%rd528, %r265, 4;
	add.s64 	%rd529, %rd2, %rd528;
	ld.global.u32 	%r266, [%rd529];
	mul.wide.s32 	%rd530, %r266, 4;
	add.s64 	%rd531, %rd2, %rd530;
	ld.global.u32 	%r267, [%rd531];
	mul.wide.s32 	%rd532, %r267, 4;
	add.s64 	%rd533, %rd2, %rd532;
	ld.global.u32 	%r268, [%rd533];
	mul.wide.s32 	%rd534, %r268, 4;
	add.s64 	%rd535, %rd2, %rd534;
	ld.global.u32 	%r269, [%rd535];
	mul.wide.s32 	%rd536, %r269, 4;
	add.s64 	%rd537, %rd2, %rd536;
	ld.global.u32 	%r270, [%rd537];
	mul.wide.s32 	%rd538, %r270, 4;
	add.s64 	%rd539, %rd2, %rd538;
	ld.global.u32 	%r271, [%rd539];
	mul.wide.s32 	%rd540, %r271, 4;
	add.s64 	%rd541, %rd2, %rd540;
	ld.global.u32 	%r272, [%rd541];
	mul.wide.s32 	%rd542, %r272, 4;
	add.s64 	%rd543, %rd2, %rd542;
	ld.global.u32 	%r273, [%rd543];
	mul.wide.s32 	%rd544, %r273, 4;
	add.s64 	%rd545, %rd2, %rd544;
	ld.global.u32 	%r274, [%rd545];
	mul.wide.s32 	%rd546, %r274, 4;
	add.s64 	%rd547, %rd2, %rd546;
	ld.global.u32 	%r275, [%rd547];
	mul.wide.s32 	%rd548, %r275, 4;
	add.s64 	%rd549, %rd2, %rd548;
	ld.global.u32 	%r276, [%rd549];
	mul.wide.s32 	%rd550, %r276, 4;
	add.s64 	%rd551, %rd2, %rd550;
	ld.global.u32 	%r277, [%rd551];
	mul.wide.s32 	%rd552, %r277, 4;
	add.s64 	%rd553, %rd2, %rd552;
	ld.global.u32 	%r278, [%rd553];
	mul.wide.s32 	%rd554, %r278, 4;
	add.s64 	%rd555, %rd2, %rd554;
	ld.global.u32 	%r279, [%rd555];
	mul.wide.s32 	%rd556, %r279, 4;
	add.s64 	%rd557, %rd2, %rd556;
	ld.global.u32 	%r280, [%rd557];
	mul.wide.s32 	%rd558, %r280, 4;
	add.s64 	%rd559, %rd2, %rd558;
	ld.global.u32 	%r281, [%rd559];
	mul.wide.s32 	%rd560, %r281, 4;
	add.s64 	%rd561, %rd2, %rd560;
	ld.global.u32 	%r282, [%rd561];
	mul.wide.s32 	%rd562, %r282, 4;
	add.s64 	%rd563, %rd2, %rd562;
	ld.global.u32 	%r283, [%rd563];
	mul.wide.s32 	%rd564, %r283, 4;
	add.s64 	%rd565, %rd2, %rd564;
	ld.global.u32 	%r284, [%rd565];
	mul.wide.s32 	%rd566, %r284, 4;
	add.s64 	%rd567, %rd2, %rd566;
	ld.global.u32 	%r285, [%rd567];
	mul.wide.s32 	%rd568, %r285, 4;
	add.s64 	%rd569, %rd2, %rd568;
	ld.global.u32 	%r286, [%rd569];
	mul.wide.s32 	%rd570, %r286, 4;
	add.s64 	%rd571, %rd2, %rd570;
	ld.global.u32 	%r287, [%rd571];
	mul.wide.s32 	%rd572, %r287, 4;
	add.s64 	%rd573, %rd2, %rd572;
	ld.global.u32 	%r288, [%rd573];
	mul.wide.s32 	%rd574, %r288, 4;
	add.s64 	%rd575, %rd2, %rd574;
	ld.global.u32 	%r289, [%rd575];
	mul.wide.s32 	%rd576, %r289, 4;
	add.s64 	%rd577, %rd2, %rd576;
	ld.global.u32 	%r290, [%rd577];
	mul.wide.s32 	%rd578, %r290, 4;
	add.s64 	%rd579, %rd2, %rd578;
	ld.global.u32 	%r291, [%rd579];
	mul.wide.s32 	%rd580, %r291, 4;
	add.s64 	%rd581, %rd2, %rd580;
	ld.global.u32 	%r292, [%rd581];
	mul.wide.s32 	%rd582, %r292, 4;
	add.s64 	%rd583, %rd2, %rd582;
	ld.global.u32 	%r293, [%rd583];
	mul.wide.s32 	%rd584, %r293, 4;
	add.s64 	%rd585, %rd2, %rd584;
	ld.global.u32 	%r294, [%rd585];
	mul.wide.s32 	%rd586, %r294, 4;
	add.s64 	%rd587, %rd2, %rd586;
	ld.global.u32 	%r295, [%rd587];
	mul.wide.s32 	%rd588, %r295, 4;
	add.s64 	%rd589, %rd2, %rd588;
	ld.global.u32 	%r296, [%rd589];
	mul.wide.s32 	%rd590, %r296, 4;
	add.s64 	%rd591, %rd2, %rd590;
	ld.global.u32 	%r297, [%rd591];
	mul.wide.s32 	%rd592, %r297, 4;
	add.s64 	%rd593, %rd2, %rd592;
	ld.global.u32 	%r298, [%rd593];
	mul.wide.s32 	%rd594, %r298, 4;
	add.s64 	%rd595, %rd2, %rd594;
	ld.global.u32 	%r299, [%rd595];
	mul.wide.s32 	%rd596, %r299, 4;
	add.s64 	%rd597, %rd2, %rd596;
	ld.global.u32 	%r300, [%rd597];
	mul.wide.s32 	%rd598, %r300, 4;
	add.s64 	%rd599, %rd2, %rd598;
	ld.global.u32 	%r301, [%rd599];
	mul.wide.s32 	%rd600, %r301, 4;
	add.s64 	%rd601, %rd2, %rd600;
	ld.global.u32 	%r302, [%rd601];
	mul.wide.s32 	%rd602, %r302, 4;
	add.s64 	%rd603, %rd2, %rd602;
	ld.global.u32 	%r303, [%rd603];
	mul.wide.s32 	%rd604, %r303, 4;
	add.s64 	%rd605, %rd2, %rd604;
	ld.global.u32 	%r304, [%rd605];
	mul.wide.s32 	%rd606, %r304, 4;
	add.s64 	%rd607, %rd2, %rd606;
	ld.global.u32 	%r305, [%rd607];
	mul.wide.s32 	%rd608, %r305, 4;
	add.s64 	%rd609, %rd2, %rd608;
	ld.global.u32 	%r306, [%rd609];
	mul.wide.s32 	%rd610, %r306, 4;
	add.s64 	%rd611, %rd2, %rd610;
	ld.global.u32 	%r307, [%rd611];
	mul.wide.s32 	%rd612, %r307, 4;
	add.s64 	%rd613, %rd2, %rd612;
	ld.global.u32 	%r308, [%rd613];
	mul.wide.s32 	%rd614, %r308, 4;
	add.s64 	%rd615, %rd2, %rd614;
	ld.global.u32 	%r309, [%rd615];
	mul.wide.s32 	%rd616, %r309, 4;
	add.s64 	%rd617, %rd2, %rd616;
	ld.global.u32 	%r310, [%rd617];
	mul.wide.s32 	%rd618, %r310, 4;
	add.s64 	%rd619, %rd2, %rd618;
	ld.global.u32 	%r311, [%rd619];
	mul.wide.s32 	%rd620, %r311, 4;
	add.s64 	%rd621, %rd2, %rd620;
	ld.global.u32 	%r312, [%rd621];
	mul.wide.s32 	%rd622, %r312, 4;
	add.s64 	%rd623, %rd2, %rd622;
	ld.global.u32 	%r313, [%rd623];
	mul.wide.s32 	%rd624, %r313, 4;
	add.s64 	%rd625, %rd2, %rd624;
	ld.global.u32 	%r314, [%rd625];
	mul.wide.s32 	%rd626, %r314, 4;
	add.s64 	%rd627, %rd2, %rd626;
	ld.global.u32 	%r315, [%rd627];
	mul.wide.s32 	%rd628, %r315, 4;
	add.s64 	%rd629, %rd2, %rd628;
	ld.global.u32 	%r316, [%rd629];
	mul.wide.s32 	%rd630, %r316, 4;
	add.s64 	%rd631, %rd2, %rd630;
	ld.global.u32 	%r317, [%rd631];
	mul.wide.s32 	%rd632, %r317, 4;
	add.s64 	%rd633, %rd2, %rd632;
	ld.global.u32 	%r318, [%rd633];
	mul.wide.s32 	%rd634, %r318, 4;
	add.s64 	%rd635, %rd2, %rd634;
	ld.global.u32 	%r319, [%rd635];
	mul.wide.s32 	%rd636, %r319, 4;
	add.s64 	%rd637, %rd2, %rd636;
	ld.global.u32 	%r320, [%rd637];
	mul.wide.s32 	%rd638, %r320, 4;
	add.s64 	%rd639, %rd2, %rd638;
	ld.global.u32 	%r321, [%rd639];
	mul.wide.s32 	%rd640, %r321, 4;
	add.s64 	%rd641, %rd2, %rd640;
	ld.global.u32 	%r322, [%rd641];
	mul.wide.s32 	%rd642, %r322, 4;
	add.s64 	%rd643, %rd2, %rd642;
	ld.global.u32 	%r323, [%rd643];
	mul.wide.s32 	%rd644, %r323, 4;
	add.s64 	%rd645, %rd2, %rd644;
	ld.global.u32 	%r324, [%rd645];
	mul.wide.s32 	%rd646, %r324, 4;
	add.s64 	%rd647, %rd2, %rd646;
	ld.global.u32 	%r325, [%rd647];
	mul.wide.s32 	%rd648, %r325, 4;
	add.s64 	%rd649, %rd2, %rd648;
	ld.global.u32 	%r326, [%rd649];
	mul.wide.s32 	%rd650, %r326, 4;
	add.s64 	%rd651, %rd2, %rd650;
	ld.global.u32 	%r327, [%rd651];
	mul.wide.s32 	%rd652, %r327, 4;
	add.s64 	%rd653, %rd2, %rd652;
	ld.global.u32 	%r328, [%rd653];
	mul.wide.s32 	%rd654, %r328, 4;
	add.s64 	%rd655, %rd2, %rd654;
	ld.global.u32 	%r329, [%rd655];
	mul.wide.s32 	%rd656, %r329, 4;
	add.s64 	%rd657, %rd2, %rd656;
	ld.global.u32 	%r330, [%rd657];
	mul.wide.s32 	%rd658, %r330, 4;
	add.s64 	%rd659, %rd2, %rd658;
	ld.global.u32 	%r331, [%rd659];
	mul.wide.s32 	%rd660, %r331, 4;
	add.s64 	%rd661, %rd2, %rd660;
	ld.global.u32 	%r332, [%rd661];
	mul.wide.s32 	%rd662, %r332, 4;
	add.s64 	%rd663, %rd2, %rd662;
	ld.global.u32 	%r333, [%rd663];
	mul.wide.s32 	%rd664, %r333, 4;
	add.s64 	%rd665, %rd2, %rd664;
	ld.global.u32 	%r334, [%rd665];
	mul.wide.s32 	%rd666, %r334, 4;
	add.s64 	%rd667, %rd2, %rd666;
	ld.global.u32 	%r335, [%rd667];
	mul.wide.s32 	%rd668, %r335, 4;
	add.s64 	%rd669, %rd2, %rd668;
	ld.global.u32 	%r336, [%rd669];
	mul.wide.s32 	%rd670, %r336, 4;
	add.s64 	%rd671, %rd2, %rd670;
	ld.global.u32 	%r337, [%rd671];
	mul.wide.s32 	%rd672, %r337, 4;
	add.s64 	%rd673, %rd2, %rd672;
	ld.global.u32 	%r338, [%rd673];
	mul.wide.s32 	%rd674, %r338, 4;
	add.s64 	%rd675, %rd2, %rd674;
	ld.global.u32 	%r339, [%rd675];
	mul.wide.s32 	%rd676, %r339, 4;
	add.s64 	%rd677, %rd2, %rd676;
	ld.global.u32 	%r340, [%rd677];
	mul.wide.s32 	%rd678, %r340, 4;
	add.s64 	%rd679, %rd2, %rd678;
	ld.global.u32 	%r341, [%rd679];
	mul.wide.s32 	%rd680, %r341, 4;
	add.s64 	%rd681, %rd2, %rd680;
	ld.global.u32 	%r342, [%rd681];
	mul.wide.s32 	%rd682, %r342, 4;
	add.s64 	%rd683, %rd2, %rd682;
	ld.global.u32 	%r343, [%rd683];
	mul.wide.s32 	%rd684, %r343, 4;
	add.s64 	%rd685, %rd2, %rd684;
	ld.global.u32 	%r344, [%rd685];
	mul.wide.s32 	%rd686, %r344, 4;
	add.s64 	%rd687, %rd2, %rd686;
	ld.global.u32 	%r345, [%rd687];
	mul.wide.s32 	%rd688, %r345, 4;
	add.s64 	%rd689, %rd2, %rd688;
	ld.global.u32 	%r346, [%rd689];
	mul.wide.s32 	%rd690, %r346, 4;
	add.s64 	%rd691, %rd2, %rd690;
	ld.global.u32 	%r347, [%rd691];
	mul.wide.s32 	%rd692, %r347, 4;
	add.s64 	%rd693, %rd2, %rd692;
	ld.global.u32 	%r348, [%rd693];
	mul.wide.s32 	%rd694, %r348, 4;
	add.s64 	%rd695, %rd2, %rd694;
	ld.global.u32 	%r349, [%rd695];
	mul.wide.s32 	%rd696, %r349, 4;
	add.s64 	%rd697, %rd2, %rd696;
	ld.global.u32 	%r350, [%rd697];
	mul.wide.s32 	%rd698, %r350, 4;
	add.s64 	%rd699, %rd2, %rd698;
	ld.global.u32 	%r351, [%rd699];
	mul.wide.s32 	%rd700, %r351, 4;
	add.s64 	%rd701, %rd2, %rd700;
	ld.global.u32 	%r352, [%rd701];
	mul.wide.s32 	%rd702, %r352, 4;
	add.s64 	%rd703, %rd2, %rd702;
	ld.global.u32 	%r353, [%rd703];
	mul.wide.s32 	%rd704, %r353, 4;
	add.s64 	%rd705, %rd2, %rd704;
	ld.global.u32 	%r354, [%rd705];
	mul.wide.s32 	%rd706, %r354, 4;
	add.s64 	%rd707, %rd2, %rd706;
	ld.global.u32 	%r355, [%rd707];
	mul.wide.s32 	%rd708, %r355, 4;
	add.s64 	%rd709, %rd2, %rd708;
	ld.global.u32 	%r356, [%rd709];
	mul.wide.s32 	%rd710, %r356, 4;
	add.s64 	%rd711, %rd2, %rd710;
	ld.global.u32 	%r357, [%rd711];
	mul.wide.s32 	%rd712, %r357, 4;
	add.s64 	%rd713, %rd2, %rd712;
	ld.global.u32 	%r358, [%rd713];
	mul.wide.s32 	%rd714, %r358, 4;
	add.s64 	%rd715, %rd2, %rd714;
	ld.global.u32 	%r359, [%rd715];
	mul.wide.s32 	%rd716, %r359, 4;
	add.s64 	%rd717, %rd2, %rd716;
	ld.global.u32 	%r360, [%rd717];
	mul.wide.s32 	%rd718, %r360, 4;
	add.s64 	%rd719, %rd2, %rd718;
	ld.global.u32 	%r361, [%rd719];
	mul.wide.s32 	%rd720, %r361, 4;
	add.s64 	%rd721, %rd2, %rd720;
	ld.global.u32 	%r362, [%rd721];
	mul.wide.s32 	%rd722, %r362, 4;
	add.s64 	%rd723, %rd2, %rd722;
	ld.global.u32 	%r363, [%rd723];
	mul.wide.s32 	%rd724, %r363, 4;
	add.s64 	%rd725, %rd2, %rd724;
	ld.global.u32 	%r364, [%rd725];
	mul.wide.s32 	%rd726, %r364, 4;
	add.s64 	%rd727, %rd2, %rd726;
	ld.global.u32 	%r365, [%rd727];
	mul.wide.s32 	%rd728, %r365, 4;
	add.s64 	%rd729, %rd2, %rd728;
	ld.global.u32 	%r366, [%rd729];
	mul.wide.s32 	%rd730, %r366, 4;
	add.s64 	%rd731, %rd2, %rd730;
	ld.global.u32 	%r367, [%rd731];
	mul.wide.s32 	%rd732, %r367, 4;
	add.s64 	%rd733, %rd2, %rd732;
	ld.global.u32 	%r368, [%rd733];
	mul.wide.s32 	%rd734, %r368, 4;
	add.s64 	%rd735, %rd2, %rd734;
	ld.global.u32 	%r369, [%rd735];
	mul.wide.s32 	%rd736, %r369, 4;
	add.s64 	%rd737, %rd2, %rd736;
	ld.global.u32 	%r370, [%rd737];
	mul.wide.s32 	%rd738, %r370, 4;
	add.s64 	%rd739, %rd2, %rd738;
	ld.global.u32 	%r371, [%rd739];
	mul.wide.s32 	%rd740, %r371, 4;
	add.s64 	%rd741, %rd2, %rd740;
	ld.global.u32 	%r372, [%rd741];
	mul.wide.s32 	%rd742, %r372, 4;
	add.s64 	%rd743, %rd2, %rd742;
	ld.global.u32 	%r373, [%rd743];
	mul.wide.s32 	%rd744, %r373, 4;
	add.s64 	%rd745, %rd2, %rd744;
	ld.global.u32 	%r374, [%rd745];
	mul.wide.s32 	%rd746, %r374, 4;
	add.s64 	%rd747, %rd2, %rd746;
	ld.global.u32 	%r375, [%rd747];
	mul.wide.s32 	%rd748, %r375, 4;
	add.s64 	%rd749, %rd2, %rd748;
	ld.global.u32 	%r376, [%rd749];
	mul.wide.s32 	%rd750, %r376, 4;
	add.s64 	%rd751, %rd2, %rd750;
	ld.global.u32 	%r377, [%rd751];
	mul.wide.s32 	%rd752, %r377, 4;
	add.s64 	%rd753, %rd2, %rd752;
	ld.global.u32 	%r378, [%rd753];
	mul.wide.s32 	%rd754, %r378, 4;
	add.s64 	%rd755, %rd2, %rd754;
	ld.global.u32 	%r379, [%rd755];
	mul.wide.s32 	%rd756, %r379, 4;
	add.s64 	%rd757, %rd2, %rd756;
	ld.global.u32 	%r380, [%rd757];
	mul.wide.s32 	%rd758, %r380, 4;
	add.s64 	%rd759, %rd2, %rd758;
	ld.global.u32 	%r381, [%rd759];
	mul.wide.s32 	%rd760, %r381, 4;
	add.s64 	%rd761, %rd2, %rd760;
	ld.global.u32 	%r382, [%rd761];
	mul.wide.s32 	%rd762, %r382, 4;
	add.s64 	%rd763, %rd2, %rd762;
	ld.global.u32 	%r383, [%rd763];
	mul.wide.s32 	%rd764, %r383, 4;
	add.s64 	%rd765, %rd2, %rd764;
	ld.global.u32 	%r384, [%rd765];
	mul.wide.s32 	%rd766, %r384, 4;
	add.s64 	%rd767, %rd2, %rd766;
	ld.global.u32 	%r385, [%rd767];
	mul.wide.s32 	%rd768, %r385, 4;
	add.s64 	%rd769, %rd2, %rd768;
	ld.global.u32 	%r386, [%rd769];
	mul.wide.s32 	%rd770, %r386, 4;
	add.s64 	%rd771, %rd2, %rd770;
	ld.global.u32 	%r387, [%rd771];
	mul.wide.s32 	%rd772, %r387, 4;
	add.s64 	%rd773, %rd2, %rd772;
	ld.global.u32 	%r388, [%rd773];
	mul.wide.s32 	%rd774, %r388, 4;
	add.s64 	%rd775, %rd2, %rd774;
	ld.global.u32 	%r389, [%rd775];
	mul.wide.s32 	%rd776, %r389, 4;
	add.s64 	%rd777, %rd2, %rd776;
	ld.global.u32 	%r390, [%rd777];
	mul.wide.s32 	%rd778, %r390, 4;
	add.s64 	%rd779, %rd2, %rd778;
	ld.global.u32 	%r391, [%rd779];
	mul.wide.s32 	%rd780, %r391, 4;
	add.s64 	%rd781, %rd2, %rd780;
	ld.global.u32 	%r392, [%rd781];
	mul.wide.s32 	%rd782, %r392, 4;
	add.s64 	%rd783, %rd2, %rd782;
	ld.global.u32 	%r393, [%rd783];
	mul.wide.s32 	%rd784, %r393, 4;
	add.s64 	%rd785, %rd2, %rd784;
	ld.global.u32 	%r394, [%rd785];
	mul.wide.s32 	%rd786, %r394, 4;
	add.s64 	%rd787, %rd2, %rd786;
	ld.global.u32 	%r395, [%rd787];
	mul.wide.s32 	%rd788, %r395, 4;
	add.s64 	%rd789, %rd2, %rd788;
	ld.global.u32 	%r396, [%rd789];
	mul.wide.s32 	%rd790, %r396, 4;
	add.s64 	%rd791, %rd2, %rd790;
	ld.global.u32 	%r397, [%rd791];
	mul.wide.s32 	%rd792, %r397, 4;
	add.s64 	%rd793, %rd2, %rd792;
	ld.global.u32 	%r398, [%rd793];
	mul.wide.s32 	%rd794, %r398, 4;
	add.s64 	%rd795, %rd2, %rd794;
	ld.global.u32 	%r399, [%rd795];
	mul.wide.s32 	%rd796, %r399, 4;
	add.s64 	%rd797, %rd2, %rd796;
	ld.global.u32 	%r400, [%rd797];
	mul.wide.s32 	%rd798, %r400, 4;
	add.s64 	%rd799, %rd2, %rd798;
	ld.global.u32 	%r401, [%rd799];
	mul.wide.s32 	%rd800, %r401, 4;
	add.s64 	%rd801, %rd2, %rd800;
	ld.global.u32 	%r402, [%rd801];
	mul.wide.s32 	%rd802, %r402, 4;
	add.s64 	%rd803, %rd2, %rd802;
	ld.global.u32 	%r403, [%rd803];
	mul.wide.s32 	%rd804, %r403, 4;
	add.s64 	%rd805, %rd2, %rd804;
	ld.global.u32 	%r404, [%rd805];
	mul.wide.s32 	%rd806, %r404, 4;
	add.s64 	%rd807, %rd2, %rd806;
	ld.global.u32 	%r405, [%rd807];
	mul.wide.s32 	%rd808, %r405, 4;
	add.s64 	%rd809, %rd2, %rd808;
	ld.global.u32 	%r406, [%rd809];
	mul.wide.s32 	%rd810, %r406, 4;
	add.s64 	%rd811, %rd2, %rd810;
	ld.global.u32 	%r407, [%rd811];
	mul.wide.s32 	%rd812, %r407, 4;
	add.s64 	%rd813, %rd2, %rd812;
	ld.global.u32 	%r408, [%rd813];
	mul.wide.s32 	%rd814, %r408, 4;
	add.s64 	%rd815, %rd2, %rd814;
	ld.global.u32 	%r409, [%rd815];
	mul.wide.s32 	%rd816, %r409, 4;
	add.s64 	%rd817, %rd2, %rd816;
	ld.global.u32 	%r410, [%rd817];
	mul.wide.s32 	%rd818, %r410, 4;
	add.s64 	%rd819, %rd2, %rd818;
	ld.global.u32 	%r411, [%rd819];
	mul.wide.s32 	%rd820, %r411, 4;
	add.s64 	%rd821, %rd2, %rd820;
	ld.global.u32 	%r412, [%rd821];
	mul.wide.s32 	%rd822, %r412, 4;
	add.s64 	%rd823, %rd2, %rd822;
	ld.global.u32 	%r413, [%rd823];
	mul.wide.s32 	%rd824, %r413, 4;
	add.s64 	%rd825, %rd2, %rd824;
	ld.global.u32 	%r414, [%rd825];
	mul.wide.s32 	%rd826, %r414, 4;
	add.s64 	%rd827, %rd2, %rd826;
	ld.global.u32 	%r415, [%rd827];
	mul.wide.s32 	%rd828, %r415, 4;
	add.s64 	%rd829, %rd2, %rd828;
	ld.global.u32 	%r416, [%rd829];
	mul.wide.s32 	%rd830, %r416, 4;
	add.s64 	%rd831, %rd2, %rd830;
	ld.global.u32 	%r417, [%rd831];
	mul.wide.s32 	%rd832, %r417, 4;
	add.s64 	%rd833, %rd2, %rd832;
	ld.global.u32 	%r418, [%rd833];
	mul.wide.s32 	%rd834, %r418, 4;
	add.s64 	%rd835, %rd2, %rd834;
	ld.global.u32 	%r419, [%rd835];
	mul.wide.s32 	%rd836, %r419, 4;
	add.s64 	%rd837, %rd2, %rd836;
	ld.global.u32 	%r420, [%rd837];
	mul.wide.s32 	%rd838, %r420, 4;
	add.s64 	%rd839, %rd2, %rd838;
	ld.global.u32 	%r421, [%rd839];
	mul.wide.s32 	%rd840, %r421, 4;
	add.s64 	%rd841, %rd2, %rd840;
	ld.global.u32 	%r422, [%rd841];
	mul.wide.s32 	%rd842, %r422, 4;
	add.s64 	%rd843, %rd2, %rd842;
	ld.global.u32 	%r423, [%rd843];
	mul.wide.s32 	%rd844, %r423, 4;
	add.s64 	%rd845, %rd2, %rd844;
	ld.global.u32 	%r424, [%rd845];
	mul.wide.s32 	%rd846, %r424, 4;
	add.s64 	%rd847, %rd2, %rd846;
	ld.global.u32 	%r425, [%rd847];
	mul.wide.s32 	%rd848, %r425, 4;
	add.s64 	%rd849, %rd2, %rd848;
	ld.global.u32 	%r426, [%rd849];
	mul.wide.s32 	%rd850, %r426, 4;
	add.s64 	%rd851, %rd2, %rd850;
	ld.global.u32 	%r427, [%rd851];
	mul.wide.s32 	%rd852, %r427, 4;
	add.s64 	%rd853, %rd2, %rd852;
	ld.global.u32 	%r428, [%rd853];
	mul.wide.s32 	%rd854, %r428, 4;
	add.s64 	%rd855, %rd2, %rd854;
	ld.global.u32 	%r429, [%rd855];
	mul.wide.s32 	%rd856, %r429, 4;
	add.s64 	%rd857, %rd2, %rd856;
	ld.global.u32 	%r430, [%rd857];
	mul.wide.s32 	%rd858, %r430, 4;
	add.s64 	%rd859, %rd2, %rd858;
	ld.global.u32 	%r431, [%rd859];
	mul.wide.s32 	%rd860, %r431, 4;
	add.s64 	%rd861, %rd2, %rd860;
	ld.global.u32 	%r432, [%rd861];
	mul.wide.s32 	%rd862, %r432, 4;
	add.s64 	%rd863, %rd2, %rd862;
	ld.global.u32 	%r433, [%rd863];
	mul.wide.s32 	%rd864, %r433, 4;
	add.s64 	%rd865, %rd2, %rd864;
	ld.global.u32 	%r434, [%rd865];
	mul.wide.s32 	%rd866, %r434, 4;
	add.s64 	%rd867, %rd2, %rd866;
	ld.global.u32 	%r435, [%rd867];
	mul.wide.s32 	%rd868, %r435, 4;
	add.s64 	%rd869, %rd2, %rd868;
	ld.global.u32 	%r436, [%rd869];
	mul.wide.s32 	%rd870, %r436, 4;
	add.s64 	%rd871, %rd2, %rd870;
	ld.global.u32 	%r437, [%rd871];
	mul.wide.s32 	%rd872, %r437, 4;
	add.s64 	%rd873, %rd2, %rd872;
	ld.global.u32 	%r438, [%rd873];
	mul.wide.s32 	%rd874, %r438, 4;
	add.s64 	%rd875, %rd2, %rd874;
	ld.global.u32 	%r439, [%rd875];
	mul.wide.s32 	%rd876, %r439, 4;
	add.s64 	%rd877, %rd2, %rd876;
	ld.global.u32 	%r440, [%rd877];
	mul.wide.s32 	%rd878, %r440, 4;
	add.s64 	%rd879, %rd2, %rd878;
	ld.global.u32 	%r441, [%rd879];
	mul.wide.s32 	%rd880, %r441, 4;
	add.s64 	%rd881, %rd2, %rd880;
	ld.global.u32 	%r442, [%rd881];
	mul.wide.s32 	%rd882, %r442, 4;
	add.s64 	%rd883, %rd2, %rd882;
	ld.global.u32 	%r443, [%rd883];
	mul.wide.s32 	%rd884, %r443, 4;
	add.s64 	%rd885, %rd2, %rd884;
	ld.global.u32 	%r444, [%rd885];
	mul.wide.s32 	%rd886, %r444, 4;
	add.s64 	%rd887, %rd2, %rd886;
	ld.global.u32 	%r445, [%rd887];
	mul.wide.s32 	%rd888, %r445, 4;
	add.s64 	%rd889, %rd2, %rd888;
	ld.global.u32 	%r446, [%rd889];
	mul.wide.s32 	%rd890, %r446, 4;
	add.s64 	%rd891, %rd2, %rd890;
	ld.global.u32 	%r447, [%rd891];
	mul.wide.s32 	%rd892, %r447, 4;
	add.s64 	%rd893, %rd2, %rd892;
	ld.global.u32 	%r448, [%rd893];
	mul.wide.s32 	%rd894, %r448, 4;
	add.s64 	%rd895, %rd2, %rd894;
	ld.global.u32 	%r449, [%rd895];
	mul.wide.s32 	%rd896, %r449, 4;
	add.s64 	%rd897, %rd2, %rd896;
	ld.global.u32 	%r450, [%rd897];
	mul.wide.s32 	%rd898, %r450, 4;
	add.s64 	%rd899, %rd2, %rd898;
	ld.global.u32 	%r451, [%rd899];
	mul.wide.s32 	%rd900, %r451, 4;
	add.s64 	%rd901, %rd2, %rd900;
	ld.global.u32 	%r452, [%rd901];
	mul.wide.s32 	%rd902, %r452, 4;
	add.s64 	%rd903, %rd2, %rd902;
	ld.global.u32 	%r453, [%rd903];
	mul.wide.s32 	%rd904, %r453, 4;
	add.s64 	%rd905, %rd2, %rd904;
	ld.global.u32 	%r454, [%rd905];
	mul.wide.s32 	%rd906, %r454, 4;
	add.s64 	%rd907, %rd2, %rd906;
	ld.global.u32 	%r455, [%rd907];
	mul.wide.s32 	%rd908, %r455, 4;
	add.s64 	%rd909, %rd2, %rd908;
	ld.global.u32 	%r456, [%rd909];
	mul.wide.s32 	%rd910, %r456, 4;
	add.s64 	%rd911, %rd2, %rd910;
	ld.global.u32 	%r457, [%rd911];
	mul.wide.s32 	%rd912, %r457, 4;
	add.s64 	%rd913, %rd2, %rd912;
	ld.global.u32 	%r458, [%rd913];
	mul.wide.s32 	%rd914, %r458, 4;
	add.s64 	%rd915, %rd2, %rd914;
	ld.global.u32 	%r459, [%rd915];
	mul.wide.s32 	%rd916, %r459, 4;
	add.s64 	%rd917, %rd2, %rd916;
	ld.global.u32 	%r460, [%rd917];
	mul.wide.s32 	%rd918, %r460, 4;
	add.s64 	%rd919, %rd2, %rd918;
	ld.global.u32 	%r461, [%rd919];
	mul.wide.s32 	%rd920, %r461, 4;
	add.s64 	%rd921, %rd2, %rd920;
	ld.global.u32 	%r462, [%rd921];
	mul.wide.s32 	%rd922, %r462, 4;
	add.s64 	%rd923, %rd2, %rd922;
	ld.global.u32 	%r463, [%rd923];
	mul.wide.s32 	%rd924, %r463, 4;
	add.s64 	%rd925, %rd2, %rd924;
	ld.global.u32 	%r464, [%rd925];
	mul.wide.s32 	%rd926, %r464, 4;
	add.s64 	%rd927, %rd2, %rd926;
	ld.global.u32 	%r465, [%rd927];
	mul.wide.s32 	%rd928, %r465, 4;
	add.s64 	%rd929, %rd2, %rd928;
	ld.global.u32 	%r466, [%rd929];
	mul.wide.s32 	%rd930, %r466, 4;
	add.s64 	%rd931, %rd2, %rd930;
	ld.global.u32 	%r467, [%rd931];
	mul.wide.s32 	%rd932, %r467, 4;
	add.s64 	%rd933, %rd2, %rd932;
	ld.global.u32 	%r468, [%rd933];
	mul.wide.s32 	%rd934, %r468, 4;
	add.s64 	%rd935, %rd2, %rd934;
	ld.global.u32 	%r469, [%rd935];
	mul.wide.s32 	%rd936, %r469, 4;
	add.s64 	%rd937, %rd2, %rd936;
	ld.global.u32 	%r470, [%rd937];
	mul.wide.s32 	%rd938, %r470, 4;
	add.s64 	%rd939, %rd2, %rd938;
	ld.global.u32 	%r471, [%rd939];
	mul.wide.s32 	%rd940, %r471, 4;
	add.s64 	%rd941, %rd2, %rd940;
	ld.global.u32 	%r472, [%rd941];
	mul.wide.s32 	%rd942, %r472, 4;
	add.s64 	%rd943, %rd2, %rd942;
	ld.global.u32 	%r473, [%rd943];
	mul.wide.s32 	%rd944, %r473, 4;
	add.s64 	%rd945, %rd2, %rd944;
	ld.global.u32 	%r474, [%rd945];
	mul.wide.s32 	%rd946, %r474, 4;
	add.s64 	%rd947, %rd2, %rd946;
	ld.global.u32 	%r475, [%rd947];
	mul.wide.s32 	%rd948, %r475, 4;
	add.s64 	%rd949, %rd2, %rd948;
	ld.global.u32 	%r476, [%rd949];
	mul.wide.s32 	%rd950, %r476, 4;
	add.s64 	%rd951, %rd2, %rd950;
	ld.global.u32 	%r477, [%rd951];
	mul.wide.s32 	%rd952, %r477, 4;
	add.s64 	%rd953, %rd2, %rd952;
	ld.global.u32 	%r478, [%rd953];
	mul.wide.s32 	%rd954, %r478, 4;
	add.s64 	%rd955, %rd2, %rd954;
	ld.global.u32 	%r479, [%rd955];
	mul.wide.s32 	%rd956, %r479, 4;
	add.s64 	%rd957, %rd2, %rd956;
	ld.global.u32 	%r480, [%rd957];
	mul.wide.s32 	%rd958, %r480, 4;
	add.s64 	%rd959, %rd2, %rd958;
	ld.global.u32 	%r481, [%rd959];
	mul.wide.s32 	%rd960, %r481, 4;
	add.s64 	%rd961, %rd2, %rd960;
	ld.global.u32 	%r482, [%rd961];
	mul.wide.s32 	%rd962, %r482, 4;
	add.s64 	%rd963, %rd2, %rd962;
	ld.global.u32 	%r483, [%rd963];
	mul.wide.s32 	%rd964, %r483, 4;
	add.s64 	%rd965, %rd2, %rd964;
	ld.global.u32 	%r484, [%rd965];
	mul.wide.s32 	%rd966, %r484, 4;
	add.s64 	%rd967, %rd2, %rd966;
	ld.global.u32 	%r485, [%rd967];
	mul.wide.s32 	%rd968, %r485, 4;
	add.s64 	%rd969, %rd2, %rd968;
	ld.global.u32 	%r486, [%rd969];
	mul.wide.s32 	%rd970, %r486, 4;
	add.s64 	%rd971, %rd2, %rd970;
	ld.global.u32 	%r487, [%rd971];
	mul.wide.s32 	%rd972, %r487, 4;
	add.s64 	%rd973, %rd2, %rd972;
	ld.global.u32 	%r488, [%rd973];
	mul.wide.s32 	%rd974, %r488, 4;
	add.s64 	%rd975, %rd2, %rd974;
	ld.global.u32 	%r489, [%rd975];
	mul.wide.s32 	%rd976, %r489, 4;
	add.s64 	%rd977, %rd2, %rd976;
	ld.global.u32 	%r490, [%rd977];
	mul.wide.s32 	%rd978, %r490, 4;
	add.s64 	%rd979, %rd2, %rd978;
	ld.global.u32 	%r491, [%rd979];
	mul.wide.s32 	%rd980, %r491, 4;
	add.s64 	%rd981, %rd2, %rd980;
	ld.global.u32 	%r492, [%rd981];
	mul.wide.s32 	%rd982, %r492, 4;
	add.s64 	%rd983, %rd2, %rd982;
	ld.global.u32 	%r493, [%rd983];
	mul.wide.s32 	%rd984, %r493, 4;
	add.s64 	%rd985, %rd2, %rd984;
	ld.global.u32 	%r494, [%rd985];
	mul.wide.s32 	%rd986, %r494, 4;
	add.s64 	%rd987, %rd2, %rd986;
	ld.global.u32 	%r495, [%rd987];
	mul.wide.s32 	%rd988, %r495, 4;
	add.s64 	%rd989, %rd2, %rd988;
	ld.global.u32 	%r496, [%rd989];
	mul.wide.s32 	%rd990, %r496, 4;
	add.s64 	%rd991, %rd2, %rd990;
	ld.global.u32 	%r497, [%rd991];
	mul.wide.s32 	%rd992, %r497, 4;
	add.s64 	%rd993, %rd2, %rd992;
	ld.global.u32 	%r498, [%rd993];
	mul.wide.s32 	%rd994, %r498, 4;
	add.s64 	%rd995, %rd2, %rd994;
	ld.global.u32 	%r499, [%rd995];
	mul.wide.s32 	%rd996, %r499, 4;
	add.s64 	%rd997, %rd2, %rd996;
	ld.global.u32 	%r500, [%rd997];
	mul.wide.s32 	%rd998, %r500, 4;
	add.s64 	%rd999, %rd2, %rd998;
	ld.global.u32 	%r501, [%rd999];
	mul.wide.s32 	%rd1000, %r501, 4;
	add.s64 	%rd1001, %rd2, %rd1000;
	ld.global.u32 	%r502, [%rd1001];
	mul.wide.s32 	%rd1002, %r502, 4;
	add.s64 	%rd1003, %rd2, %rd1002;
	ld.global.u32 	%r503, [%rd1003];
	mul.wide.s32 	%rd1004, %r503, 4;
	add.s64 	%rd1005, %rd2, %rd1004;
	ld.global.u32 	%r504, [%rd1005];
	mul.wide.s32 	%rd1006, %r504, 4;
	add.s64 	%rd1007, %rd2, %rd1006;
	ld.global.u32 	%r505, [%rd1007];
	mul.wide.s32 	%rd1008, %r505, 4;
	add.s64 	%rd1009, %rd2, %rd1008;
	ld.global.u32 	%r506, [%rd1009];
	mul.wide.s32 	%rd1010, %r506, 4;
	add.s64 	%rd1011, %rd2, %rd1010;
	ld.global.u32 	%r507, [%rd1011];
	mul.wide.s32 	%rd1012, %r507, 4;
	add.s64 	%rd1013, %rd2, %rd1012;
	ld.global.u32 	%r508, [%rd1013];
	mul.wide.s32 	%rd1014, %r508, 4;
	add.s64 	%rd1015, %rd2, %rd1014;
	ld.global.u32 	%r509, [%rd1015];
	mul.wide.s32 	%rd1016, %r509, 4;
	add.s64 	%rd1017, %rd2, %rd1016;
	ld.global.u32 	%r510, [%rd1017];
	mul.wide.s32 	%rd1018, %r510, 4;
	add.s64 	%rd1019, %rd2, %rd1018;
	ld.global.u32 	%r511, [%rd1019];
	mul.wide.s32 	%rd1020, %r511, 4;
	add.s64 	%rd1021, %rd2, %rd1020;
	ld.global.u32 	%r512, [%rd1021];
	mul.wide.s32 	%rd1022, %r512, 4;
	add.s64 	%rd1023, %rd2, %rd1022;
	ld.global.u32 	%r513, [%rd1023];
	mul.wide.s32 	%rd1024, %r513, 4;
	add.s64 	%rd1025, %rd2, %rd1024;
	ld.global.u32 	%r514, [%rd1025];
	mul.wide.s32 	%rd1026, %r514, 4;
	add.s64 	%rd1027, %rd2, %rd1026;
	ld.global.u32 	%r515, [%rd1027];
	mul.wide.s32 	%rd1028, %r515, 4;
	add.s64 	%rd1029, %rd2, %rd1028;
	ld.global.u32 	%r516, [%rd1029];
	mul.wide.s32 	%rd1030, %r516, 4;
	add.s64 	%rd1031, %rd2, %rd1030;
	ld.global.u32 	%r517, [%rd1031];
	mul.wide.s32 	%rd1032, %r517, 4;
	add.s64 	%rd1033, %rd2, %rd1032;
	ld.global.u32 	%r518, [%rd1033];
	mul.wide.s32 	%rd1034, %r518, 4;
	add.s64 	%rd1035, %rd2, %rd1034;
	ld.global.u32 	%r519, [%rd1035];
	mul.wide.s32 	%rd1036, %r519, 4;
	add.s64 	%rd1037, %rd2, %rd1036;
	ld.global.u32 	%r520, [%rd1037];
	mul.wide.s32 	%rd1038, %r520, 4;
	add.s64 	%rd1039, %rd2, %rd1038;
	ld.global.u32 	%r521, [%rd1039];
	mul.wide.s32 	%rd1040, %r521, 4;
	add.s64 	%rd1041, %rd2, %rd1040;
	ld.global.u32 	%r522, [%rd1041];
	mul.wide.s32 	%rd1042, %r522, 4;
	add.s64 	%rd1043, %rd2, %rd1042;
	ld.global.u32 	%r523, [%rd1043];
	mul.wide.s32 	%rd1044, %r523, 4;
	add.s64 	%rd1045, %rd2, %rd1044;
	ld.global.u32 	%r524, [%rd1045];
	mul.wide.s32 	%rd1046, %r524, 4;
	add.s64 	%rd1047, %rd2, %rd1046;
	ld.global.u32 	%r525, [%rd1047];
	mul.wide.s32 	%rd1048, %r525, 4;
	add.s64 	%rd1049, %rd2, %rd1048;
	ld.global.u32 	%r526, [%rd1049];
	mul.wide.s32 	%rd1050, %r526, 4;
	add.s64 	%rd1051, %rd2, %rd1050;
	ld.global.u32 	%r527, [%rd1051];
	mul.wide.s32 	%rd1052, %r527, 4;
	add.s64 	%rd1053, %rd2, %rd1052;
	ld.global.u32 	%r528, [%rd1053];
	mul.wide.s32 	%rd1054, %r528, 4;
	add.s64 	%rd1055, %rd2, %rd1054;
	ld.global.u32 	%r529, [%rd1055];
	mul.wide.s32 	%rd1056, %r529, 4;
	add.s64 	%rd1057, %rd2, %rd1056;
	ld.global.u32 	%r530, [%rd1057];
	mul.wide.s32 	%rd1058, %r530, 4;
	add.s64 	%rd1059, %rd2, %rd1058;
	ld.global.u32 	%r531, [%rd1059];
	mul.wide.s32 	%rd1060, %r531, 4;
	add.s64 	%rd1061, %rd2, %rd1060;
	ld.global.u32 	%r532, [%rd1061];
	mul.wide.s32 	%rd1062, %r532, 4;
	add.s64 	%rd1063, %rd2, %rd1062;
	ld.global.u32 	%r533, [%rd1063];
	mul.wide.s32 	%rd1064, %r533, 4;
	add.s64 	%rd1065, %rd2, %rd1064;
	ld.global.u32 	%r534, [%rd1065];
	mul.wide.s32 	%rd1066, %r534, 4;
	add.s64 	%rd1067, %rd2, %rd1066;
	ld.global.u32 	%r535, [%rd1067];
	mul.wide.s32 	%rd1068, %r535, 4;
	add.s64 	%rd1069, %rd2, %rd1068;
	ld.global.u32 	%r536, [%rd1069];
	mul.wide.s32 	%rd1070, %r536, 4;
	add.s64 	%rd1071, %rd2, %rd1070;
	ld.global.u32 	%r537, [%rd1071];
	mul.wide.s32 	%rd1072, %r537, 4;
	add.s64 	%rd1073, %rd2, %rd1072;
	ld.global.u32 	%r538, [%rd1073];
	mul.wide.s32 	%rd1074, %r538, 4;
	add.s64 	%rd1075, %rd2, %rd1074;
	ld.global.u32 	%r539, [%rd1075];
	mul.wide.s32 	%rd1076, %r539, 4;
	add.s64 	%rd1077, %rd2, %rd1076;
	ld.global.u32 	%r540, [%rd1077];
	mul.wide.s32 	%rd1078, %r540, 4;
	add.s64 	%rd1079, %rd2, %rd1078;
	ld.global.u32 	%r541, [%rd1079];
	mul.wide.s32 	%rd1080, %r541, 4;
	add.s64 	%rd1081, %rd2, %rd1080;
	ld.global.u32 	%r542, [%rd1081];
	mul.wide.s32 	%rd1082, %r542, 4;
	add.s64 	%rd1083, %rd2, %rd1082;
	ld.global.u32 	%r543, [%rd1083];
	mul.wide.s32 	%rd1084, %r543, 4;
	add.s64 	%rd1085, %rd2, %rd1084;
	ld.global.u32 	%r544, [%rd1085];
	mul.wide.s32 	%rd1086, %r544, 4;
	add.s64 	%rd1087, %rd2, %rd1086;
	ld.global.u32 	%r545, [%rd1087];
	mul.wide.s32 	%rd1088, %r545, 4;
	add.s64 	%rd1089, %rd2, %rd1088;
	ld.global.u32 	%r546, [%rd1089];
	mul.wide.s32 	%rd1090, %r546, 4;
	add.s64 	%rd1091, %rd2, %rd1090;
	ld.global.u32 	%r547, [%rd1091];
	mul.wide.s32 	%rd1092, %r547, 4;
	add.s64 	%rd1093, %rd2, %rd1092;
	ld.global.u32 	%r548, [%rd1093];
	mul.wide.s32 	%rd1094, %r548, 4;
	add.s64 	%rd1095, %rd2, %rd1094;
	ld.global.u32 	%r549, [%rd1095];
	mul.wide.s32 	%rd1096, %r549, 4;
	add.s64 	%rd1097, %rd2, %rd1096;
	ld.global.u32 	%r550, [%rd1097];
	mul.wide.s32 	%rd1098, %r550, 4;
	add.s64 	%rd1099, %rd2, %rd1098;
	ld.global.u32 	%r551, [%rd1099];
	mul.wide.s32 	%rd1100, %r551, 4;
	add.s64 	%rd1101, %rd2, %rd1100;
	ld.global.u32 	%r552, [%rd1101];
	mul.wide.s32 	%rd1102, %r552, 4;
	add.s64 	%rd1103, %rd2, %rd1102;
	ld.global.u32 	%r553, [%rd1103];
	mul.wide.s32 	%rd1104, %r553, 4;
	add.s64 	%rd1105, %rd2, %rd1104;
	ld.global.u32 	%r554, [%rd1105];
	mul.wide.s32 	%rd1106, %r554, 4;
	add.s64 	%rd1107, %rd2, %rd1106;
	ld.global.u32 	%r555, [%rd1107];
	mul.wide.s32 	%rd1108, %r555, 4;
	add.s64 	%rd1109, %rd2, %rd1108;
	ld.global.u32 	%r556, [%rd1109];
	mul.wide.s32 	%rd1110, %r556, 4;
	add.s64 	%rd1111, %rd2, %rd1110;
	ld.global.u32 	%r557, [%rd1111];
	mul.wide.s32 	%rd1112, %r557, 4;
	add.s64 	%rd1113, %rd2, %rd1112;
	ld.global.u32 	%r558, [%rd1113];
	mul.wide.s32 	%rd1114, %r558, 4;
	add.s64 	%rd1115, %rd2, %rd1114;
	ld.global.u32 	%r559, [%rd1115];
	mul.wide.s32 	%rd1116, %r559, 4;
	add.s64 	%rd1117, %rd2, %rd1116;
	ld.global.u32 	%r560, [%rd1117];
	mul.wide.s32 	%rd1118, %r560, 4;
	add.s64 	%rd1119, %rd2, %rd1118;
	ld.global.u32 	%r561, [%rd1119];
	mul.wide.s32 	%rd1120, %r561, 4;
	add.s64 	%rd1121, %rd2, %rd1120;
	ld.global.u32 	%r562, [%rd1121];
	mul.wide.s32 	%rd1122, %r562, 4;
	add.s64 	%rd1123, %rd2, %rd1122;
	ld.global.u32 	%r563, [%rd1123];
	mul.wide.s32 	%rd1124, %r563, 4;
	add.s64 	%rd1125, %rd2, %rd1124;
	ld.global.u32 	%r564, [%rd1125];
	mul.wide.s32 	%rd1126, %r564, 4;
	add.s64 	%rd1127, %rd2, %rd1126;
	ld.global.u32 	%r565, [%rd1127];
	mul.wide.s32 	%rd1128, %r565, 4;
	add.s64 	%rd1129, %rd2, %rd1128;
	ld.global.u32 	%r566, [%rd1129];
	mul.wide.s32 	%rd1130, %r566, 4;
	add.s64 	%rd1131, %rd2, %rd1130;
	ld.global.u32 	%r567, [%rd1131];
	mul.wide.s32 	%rd1132, %r567, 4;
	add.s64 	%rd1133, %rd2, %rd1132;
	ld.global.u32 	%r568, [%rd1133];
	mul.wide.s32 	%rd1134, %r568, 4;
	add.s64 	%rd1135, %rd2, %rd1134;
	ld.global.u32 	%r569, [%rd1135];
	mul.wide.s32 	%rd1136, %r569, 4;
	add.s64 	%rd1137, %rd2, %rd1136;
	ld.global.u32 	%r570, [%rd1137];
	mul.wide.s32 	%rd1138, %r570, 4;
	add.s64 	%rd1139, %rd2, %rd1138;
	ld.global.u32 	%r571, [%rd1139];
	mul.wide.s32 	%rd1140, %r571, 4;
	add.s64 	%rd1141, %rd2, %rd1140;
	ld.global.u32 	%r572, [%rd1141];
	mul.wide.s32 	%rd1142, %r572, 4;
	add.s64 	%rd1143, %rd2, %rd1142;
	ld.global.u32 	%r573, [%rd1143];
	mul.wide.s32 	%rd1144, %r573, 4;
	add.s64 	%rd1145, %rd2, %rd1144;
	ld.global.u32 	%r574, [%rd1145];
	mul.wide.s32 	%rd1146, %r574, 4;
	add.s64 	%rd1147, %rd2, %rd1146;
	ld.global.u32 	%r575, [%rd1147];
	mul.wide.s32 	%rd1148, %r575, 4;
	add.s64 	%rd1149, %rd2, %rd1148;
	ld.global.u32 	%r576, [%rd1149];
	mul.wide.s32 	%rd1150, %r576, 4;
	add.s64 	%rd1151, %rd2, %rd1150;
	ld.global.u32 	%r577, [%rd1151];
	mul.wide.s32 	%rd1152, %r577, 4;
	add.s64 	%rd1153, %rd2, %rd1152;
	ld.global.u32 	%r578, [%rd1153];
	mul.wide.s32 	%rd1154, %r578, 4;
	add.s64 	%rd1155, %rd2, %rd1154;
	ld.global.u32 	%r579, [%rd1155];
	mul.wide.s32 	%rd1156, %r579, 4;
	add.s64 	%rd1157, %rd2, %rd1156;
	ld.global.u32 	%r580, [%rd1157];
	mul.wide.s32 	%rd1158, %r580, 4;
	add.s64 	%rd1159, %rd2, %rd1158;
	ld.global.u32 	%r581, [%rd1159];
	mul.wide.s32 	%rd1160, %r581, 4;
	add.s64 	%rd1161, %rd2, %rd1160;
	ld.global.u32 	%r582, [%rd1161];
	mul.wide.s32 	%rd1162, %r582, 4;
	add.s64 	%rd1163, %rd2, %rd1162;
	ld.global.u32 	%r583, [%rd1163];
	mul.wide.s32 	%rd1164, %r583, 4;
	add.s64 	%rd1165, %rd2, %rd1164;
	ld.global.u32 	%r584, [%rd1165];
	mul.wide.s32 	%rd1166, %r584, 4;
	add.s64 	%rd1167, %rd2, %rd1166;
	ld.global.u32 	%r585, [%rd1167];
	mul.wide.s32 	%rd1168, %r585, 4;
	add.s64 	%rd1169, %rd2, %rd1168;
	ld.global.u32 	%r586, [%rd1169];
	mul.wide.s32 	%rd1170, %r586, 4;
	add.s64 	%rd1171, %rd2, %rd1170;
	ld.global.u32 	%r587, [%rd1171];
	mul.wide.s32 	%rd1172, %r587, 4;
	add.s64 	%rd1173, %rd2, %rd1172;
	ld.global.u32 	%r588, [%rd1173];
	mul.wide.s32 	%rd1174, %r588, 4;
	add.s64 	%rd1175, %rd2, %rd1174;
	ld.global.u32 	%r589, [%rd1175];
	mul.wide.s32 	%rd1176, %r589, 4;
	add.s64 	%rd1177, %rd2, %rd1176;
	ld.global.u32 	%r590, [%rd1177];
	mul.wide.s32 	%rd1178, %r590, 4;
	add.s64 	%rd1179, %rd2, %rd1178;
	ld.global.u32 	%r591, [%rd1179];
	mul.wide.s32 	%rd1180, %r591, 4;
	add.s64 	%rd1181, %rd2, %rd1180;
	ld.global.u32 	%r592, [%rd1181];
	mul.wide.s32 	%rd1182, %r592, 4;
	add.s64 	%rd1183, %rd2, %rd1182;
	ld.global.u32 	%r593, [%rd1183];
	mul.wide.s32 	%rd1184, %r593, 4;
	add.s64 	%rd1185, %rd2, %rd1184;
	ld.global.u32 	%r594, [%rd1185];
	mul.wide.s32 	%rd1186, %r594, 4;
	add.s64 	%rd1187, %rd2, %rd1186;
	ld.global.u32 	%r595, [%rd1187];
	mul.wide.s32 	%rd1188, %r595, 4;
	add.s64 	%rd1189, %rd2, %rd1188;
	ld.global.u32 	%r596, [%rd1189];
	mul.wide.s32 	%rd1190, %r596, 4;
	add.s64 	%rd1191, %rd2, %rd1190;
	ld.global.u32 	%r597, [%rd1191];
	mul.wide.s32 	%rd1192, %r597, 4;
	add.s64 	%rd1193, %rd2, %rd1192;
	ld.global.u32 	%r598, [%rd1193];
	mul.wide.s32 	%rd1194, %r598, 4;
	add.s64 	%rd1195, %rd2, %rd1194;
	ld.global.u32 	%r599, [%rd1195];
	mul.wide.s32 	%rd1196, %r599, 4;
	add.s64 	%rd1197, %rd2, %rd1196;
	ld.global.u32 	%r600, [%rd1197];
	mul.wide.s32 	%rd1198, %r600, 4;
	add.s64 	%rd1199, %rd2, %rd1198;
	ld.global.u32 	%r601, [%rd1199];
	mul.wide.s32 	%rd1200, %r601, 4;
	add.s64 	%rd1201, %rd2, %rd1200;
	ld.global.u32 	%r602, [%rd1201];
	mul.wide.s32 	%rd1202, %r602, 4;
	add.s64 	%rd1203, %rd2, %rd1202;
	ld.global.u32 	%r603, [%rd1203];
	mul.wide.s32 	%rd1204, %r603, 4;
	add.s64 	%rd1205, %rd2, %rd1204;
	ld.global.u32 	%r604, [%rd1205];
	mul.wide.s32 	%rd1206, %r604, 4;
	add.s64 	%rd1207, %rd2, %rd1206;
	ld.global.u32 	%r605, [%rd1207];
	mul.wide.s32 	%rd1208, %r605, 4;
	add.s64 	%rd1209, %rd2, %rd1208;
	ld.global.u32 	%r606, [%rd1209];
	mul.wide.s32 	%rd1210, %r606, 4;
	add.s64 	%rd1211, %rd2, %rd1210;
	ld.global.u32 	%r607, [%rd1211];
	mul.wide.s32 	%rd1212, %r607, 4;
	add.s64 	%rd1213, %rd2, %rd1212;
	ld.global.u32 	%r608, [%rd1213];
	mul.wide.s32 	%rd1214, %r608, 4;
	add.s64 	%rd1215, %rd2, %rd1214;
	ld.global.u32 	%r609, [%rd1215];
	mul.wide.s32 	%rd1216, %r609, 4;
	add.s64 	%rd1217, %rd2, %rd1216;
	ld.global.u32 	%r610, [%rd1217];
	mul.wide.s32 	%rd1218, %r610, 4;
	add.s64 	%rd1219, %rd2, %rd1218;
	ld.global.u32 	%r611, [%rd1219];
	mul.wide.s32 	%rd1220, %r611, 4;
	add.s64 	%rd1221, %rd2, %rd1220;
	ld.global.u32 	%r612, [%rd1221];
	mul.wide.s32 	%rd1222, %r612, 4;
	add.s64 	%rd1223, %rd2, %rd1222;
	ld.global.u32 	%r613, [%rd1223];
	mul.wide.s32 	%rd1224, %r613, 4;
	add.s64 	%rd1225, %rd2, %rd1224;
	ld.global.u32 	%r614, [%rd1225];
	mul.wide.s32 	%rd1226, %r614, 4;
	add.s64 	%rd1227, %rd2, %rd1226;
	ld.global.u32 	%r615, [%rd1227];
	mul.wide.s32 	%rd1228, %r615, 4;
	add.s64 	%rd1229, %rd2, %rd1228;
	ld.global.u32 	%r616, [%rd1229];
	mul.wide.s32 	%rd1230, %r616, 4;
	add.s64 	%rd1231, %rd2, %rd1230;
	ld.global.u32 	%r617, [%rd1231];
	mul.wide.s32 	%rd1232, %r617, 4;
	add.s64 	%rd1233, %rd2, %rd1232;
	ld.global.u32 	%r618, [%rd1233];
	mul.wide.s32 	%rd1234, %r618, 4;
	add.s64 	%rd1235, %rd2, %rd1234;
	ld.global.u32 	%r619, [%rd1235];
	mul.wide.s32 	%rd1236, %r619, 4;
	add.s64 	%rd1237, %rd2, %rd1236;
	ld.global.u32 	%r620, [%rd1237];
	mul.wide.s32 	%rd1238, %r620, 4;
	add.s64 	%rd1239, %rd2, %rd1238;
	ld.global.u32 	%r621, [%rd1239];
	mul.wide.s32 	%rd1240, %r621, 4;
	add.s64 	%rd1241, %rd2, %rd1240;
	ld.global.u32 	%r622, [%rd1241];
	mul.wide.s32 	%rd1242, %r622, 4;
	add.s64 	%rd1243, %rd2, %rd1242;
	ld.global.u32 	%r623, [%rd1243];
	mul.wide.s32 	%rd1244, %r623, 4;
	add.s64 	%rd1245, %rd2, %rd1244;
	ld.global.u32 	%r624, [%rd1245];
	mul.wide.s32 	%rd1246, %r624, 4;
	add.s64 	%rd1247, %rd2, %rd1246;
	ld.global.u32 	%r625, [%rd1247];
	mul.wide.s32 	%rd1248, %r625, 4;
	add.s64 	%rd1249, %rd2, %rd1248;
	ld.global.u32 	%r626, [%rd1249];
	mul.wide.s32 	%rd1250, %r626, 4;
	add.s64 	%rd1251, %rd2, %rd1250;
	ld.global.u32 	%r627, [%rd1251];
	mul.wide.s32 	%rd1252, %r627, 4;
	add.s64 	%rd1253, %rd2, %rd1252;
	ld.global.u32 	%r628, [%rd1253];
	mul.wide.s32 	%rd1254, %r628, 4;
	add.s64 	%rd1255, %rd2, %rd1254;
	ld.global.u32 	%r629, [%rd1255];
	mul.wide.s32 	%rd1256, %r629, 4;
	add.s64 	%rd1257, %rd2, %rd1256;
	ld.global.u32 	%r630, [%rd1257];
	mul.wide.s32 	%rd1258, %r630, 4;
	add.s64 	%rd1259, %rd2, %rd1258;
	ld.global.u32 	%r631, [%rd1259];
	mul.wide.s32 	%rd1260, %r631, 4;
	add.s64 	%rd1261, %rd2, %rd1260;
	ld.global.u32 	%r632, [%rd1261];
	mul.wide.s32 	%rd1262, %r632, 4;
	add.s64 	%rd1263, %rd2, %rd1262;
	ld.global.u32 	%r633, [%rd1263];
	mul.wide.s32 	%rd1264, %r633, 4;
	add.s64 	%rd1265, %rd2, %rd1264;
	ld.global.u32 	%r634, [%rd1265];
	mul.wide.s32 	%rd1266, %r634, 4;
	add.s64 	%rd1267, %rd2, %rd1266;
	ld.global.u32 	%r635, [%rd1267];
	mul.wide.s32 	%rd1268, %r635, 4;
	add.s64 	%rd1269, %rd2, %rd1268;
	ld.global.u32 	%r636, [%rd1269];
	mul.wide.s32 	%rd1270, %r636, 4;
	add.s64 	%rd1271, %rd2, %rd1270;
	ld.global.u32 	%r637, [%rd1271];
	mul.wide.s32 	%rd1272, %r637, 4;
	add.s64 	%rd1273, %rd2, %rd1272;
	ld.global.u32 	%r638, [%rd1273];
	mul.wide.s32 	%rd1274, %r638, 4;
	add.s64 	%rd1275, %rd2, %rd1274;
	ld.global.u32 	%r639, [%rd1275];
	mul.wide.s32 	%rd1276, %r639, 4;
	add.s64 	%rd1277, %rd2, %rd1276;
	ld.global.u32 	%r640, [%rd1277];
	mul.wide.s32 	%rd1278, %r640, 4;
	add.s64 	%rd1279, %rd2, %rd1278;
	ld.global.u32 	%r641, [%rd1279];
	mul.wide.s32 	%rd1280, %r641, 4;
	add.s64 	%rd1281, %rd2, %rd1280;
	ld.global.u32 	%r642, [%rd1281];
	mul.wide.s32 	%rd1282, %r642, 4;
	add.s64 	%rd1283, %rd2, %rd1282;
	ld.global.u32 	%r643, [%rd1283];
	mul.wide.s32 	%rd1284, %r643, 4;
	add.s64 	%rd1285, %rd2, %rd1284;
	ld.global.u32 	%r644, [%rd1285];
	mul.wide.s32 	%rd1286, %r644, 4;
	add.s64 	%rd1287, %rd2, %rd1286;
	ld.global.u32 	%r645, [%rd1287];
	mul.wide.s32 	%rd1288, %r645, 4;
	add.s64 	%rd1289, %rd2, %rd1288;
	ld.global.u32 	%r646, [%rd1289];
	mul.wide.s32 	%rd1290, %r646, 4;
	add.s64 	%rd1291, %rd2, %rd1290;
	ld.global.u32 	%r647, [%rd1291];
	mul.wide.s32 	%rd1292, %r647, 4;
	add.s64 	%rd1293, %rd2, %rd1292;
	ld.global.u32 	%r648, [%rd1293];
	mul.wide.s32 	%rd1294, %r648, 4;
	add.s64 	%rd1295, %rd2, %rd1294;
	ld.global.u32 	%r649, [%rd1295];
	mul.wide.s32 	%rd1296, %r649, 4;
	add.s64 	%rd1297, %rd2, %rd1296;
	ld.global.u32 	%r650, [%rd1297];
	mul.wide.s32 	%rd1298, %r650, 4;
	add.s64 	%rd1299, %rd2, %rd1298;
	ld.global.u32 	%r651, [%rd1299];
	mul.wide.s32 	%rd1300, %r651, 4;
	add.s64 	%rd1301, %rd2, %rd1300;
	ld.global.u32 	%r652, [%rd1301];
	mul.wide.s32 	%rd1302, %r652, 4;
	add.s64 	%rd1303, %rd2, %rd1302;
	ld.global.u32 	%r653, [%rd1303];
	mul.wide.s32 	%rd1304, %r653, 4;
	add.s64 	%rd1305, %rd2, %rd1304;
	ld.global.u32 	%r654, [%rd1305];
	mul.wide.s32 	%rd1306, %r654, 4;
	add.s64 	%rd1307, %rd2, %rd1306;
	ld.global.u32 	%r655, [%rd1307];
	mul.wide.s32 	%rd1308, %r655, 4;
	add.s64 	%rd1309, %rd2, %rd1308;
	ld.global.u32 	%r656, [%rd1309];
	mul.wide.s32 	%rd1310, %r656, 4;
	add.s64 	%rd1311, %rd2, %rd1310;
	ld.global.u32 	%r657, [%rd1311];
	mul.wide.s32 	%rd1312, %r657, 4;
	add.s64 	%rd1313, %rd2, %rd1312;
	ld.global.u32 	%r658, [%rd1313];
	mul.wide.s32 	%rd1314, %r658, 4;
	add.s64 	%rd1315, %rd2, %rd1314;
	ld.global.u32 	%r659, [%rd1315];
	mul.wide.s32 	%rd1316, %r659, 4;
	add.s64 	%rd1317, %rd2, %rd1316;
	ld.global.u32 	%r660, [%rd1317];
	mul.wide.s32 	%rd1318, %r660, 4;
	add.s64 	%rd1319, %rd2, %rd1318;
	ld.global.u32 	%r661, [%rd1319];
	mul.wide.s32 	%rd1320, %r661, 4;
	add.s64 	%rd1321, %rd2, %rd1320;
	ld.global.u32 	%r662, [%rd1321];
	mul.wide.s32 	%rd1322, %r662, 4;
	add.s64 	%rd1323, %rd2, %rd1322;
	ld.global.u32 	%r663, [%rd1323];
	mul.wide.s32 	%rd1324, %r663, 4;
	add.s64 	%rd1325, %rd2, %rd1324;
	ld.global.u32 	%r664, [%rd1325];
	mul.wide.s32 	%rd1326, %r664, 4;
	add.s64 	%rd1327, %rd2, %rd1326;
	ld.global.u32 	%r665, [%rd1327];
	mul.wide.s32 	%rd1328, %r665, 4;
	add.s64 	%rd1329, %rd2, %rd1328;
	ld.global.u32 	%r666, [%rd1329];
	mul.wide.s32 	%rd1330, %r666, 4;
	add.s64 	%rd1331, %rd2, %rd1330;
	ld.global.u32 	%r667, [%rd1331];
	mul.wide.s32 	%rd1332, %r667, 4;
	add.s64 	%rd1333, %rd2, %rd1332;
	ld.global.u32 	%r668, [%rd1333];
	mul.wide.s32 	%rd1334, %r668, 4;
	add.s64 	%rd1335, %rd2, %rd1334;
	ld.global.u32 	%r669, [%rd1335];
	mul.wide.s32 	%rd1336, %r669, 4;
	add.s64 	%rd1337, %rd2, %rd1336;
	ld.global.u32 	%r670, [%rd1337];
	mul.wide.s32 	%rd1338, %r670, 4;
	add.s64 	%rd1339, %rd2, %rd1338;
	ld.global.u32 	%r671, [%rd1339];
	mul.wide.s32 	%rd1340, %r671, 4;
	add.s64 	%rd1341, %rd2, %rd1340;
	ld.global.u32 	%r672, [%rd1341];
	mul.wide.s32 	%rd1342, %r672, 4;
	add.s64 	%rd1343, %rd2, %rd1342;
	ld.global.u32 	%r673, [%rd1343];
	mul.wide.s32 	%rd1344, %r673, 4;
	add.s64 	%rd1345, %rd2, %rd1344;
	ld.global.u32 	%r674, [%rd1345];
	mul.wide.s32 	%rd1346, %r674, 4;
	add.s64 	%rd1347, %rd2, %rd1346;
	ld.global.u32 	%r675, [%rd1347];
	mul.wide.s32 	%rd1348, %r675, 4;
	add.s64 	%rd1349, %rd2, %rd1348;
	ld.global.u32 	%r676, [%rd1349];
	mul.wide.s32 	%rd1350, %r676, 4;
	add.s64 	%rd1351, %rd2, %rd1350;
	ld.global.u32 	%r677, [%rd1351];
	mul.wide.s32 	%rd1352, %r677, 4;
	add.s64 	%rd1353, %rd2, %rd1352;
	ld.global.u32 	%r678, [%rd1353];
	mul.wide.s32 	%rd1354, %r678, 4;
	add.s64 	%rd1355, %rd2, %rd1354;
	ld.global.u32 	%r679, [%rd1355];
	mul.wide.s32 	%rd1356, %r679, 4;
	add.s64 	%rd1357, %rd2, %rd1356;
	ld.global.u32 	%r680, [%rd1357];
	mul.wide.s32 	%rd1358, %r680, 4;
	add.s64 	%rd1359, %rd2, %rd1358;
	ld.global.u32 	%r681, [%rd1359];
	mul.wide.s32 	%rd1360, %r681, 4;
	add.s64 	%rd1361, %rd2, %rd1360;
	ld.global.u32 	%r682, [%rd1361];
	mul.wide.s32 	%rd1362, %r682, 4;
	add.s64 	%rd1363, %rd2, %rd1362;
	ld.global.u32 	%r683, [%rd1363];
	mul.wide.s32 	%rd1364, %r683, 4;
	add.s64 	%rd1365, %rd2, %rd1364;
	ld.global.u32 	%r684, [%rd1365];
	mul.wide.s32 	%rd1366, %r684, 4;
	add.s64 	%rd1367, %rd2, %rd1366;
	ld.global.u32 	%r685, [%rd1367];
	mul.wide.s32 	%rd1368, %r685, 4;
	add.s64 	%rd1369, %rd2, %rd1368;
	ld.global.u32 	%r686, [%rd1369];
	mul.wide.s32 	%rd1370, %r686, 4;
	add.s64 	%rd1371, %rd2, %rd1370;
	ld.global.u32 	%r687, [%rd1371];
	mul.wide.s32 	%rd1372, %r687, 4;
	add.s64 	%rd1373, %rd2, %rd1372;
	ld.global.u32 	%r688, [%rd1373];
	mul.wide.s32 	%rd1374, %r688, 4;
	add.s64 	%rd1375, %rd2, %rd1374;
	ld.global.u32 	%r689, [%rd1375];
	mul.wide.s32 	%rd1376, %r689, 4;
	add.s64 	%rd1377, %rd2, %rd1376;
	ld.global.u32 	%r690, [%rd1377];
	mul.wide.s32 	%rd1378, %r690, 4;
	add.s64 	%rd1379, %rd2, %rd1378;
	ld.global.u32 	%r691, [%rd1379];
	mul.wide.s32 	%rd1380, %r691, 4;
	add.s64 	%rd1381, %rd2, %rd1380;
	ld.global.u32 	%r692, [%rd1381];
	mul.wide.s32 	%rd1382, %r692, 4;
	add.s64 	%rd1383, %rd2, %rd1382;
	ld.global.u32 	%r693, [%rd1383];
	mul.wide.s32 	%rd1384, %r693, 4;
	add.s64 	%rd1385, %rd2, %rd1384;
	ld.global.u32 	%r694, [%rd1385];
	mul.wide.s32 	%rd1386, %r694, 4;
	add.s64 	%rd1387, %rd2, %rd1386;
	ld.global.u32 	%r695, [%rd1387];
	mul.wide.s32 	%rd1388, %r695, 4;
	add.s64 	%rd1389, %rd2, %rd1388;
	ld.global.u32 	%r696, [%rd1389];
	mul.wide.s32 	%rd1390, %r696, 4;
	add.s64 	%rd1391, %rd2, %rd1390;
	ld.global.u32 	%r697, [%rd1391];
	mul.wide.s32 	%rd1392, %r697, 4;
	add.s64 	%rd1393, %rd2, %rd1392;
	ld.global.u32 	%r698, [%rd1393];
	mul.wide.s32 	%rd1394, %r698, 4;
	add.s64 	%rd1395, %rd2, %rd1394;
	ld.global.u32 	%r699, [%rd1395];
	mul.wide.s32 	%rd1396, %r699, 4;
	add.s64 	%rd1397, %rd2, %rd1396;
	ld.global.u32 	%r700, [%rd1397];
	mul.wide.s32 	%rd1398, %r700, 4;
	add.s64 	%rd1399, %rd2, %rd1398;
	ld.global.u32 	%r701, [%rd1399];
	mul.wide.s32 	%rd1400, %r701, 4;
	add.s64 	%rd1401, %rd2, %rd1400;
	ld.global.u32 	%r702, [%rd1401];
	mul.wide.s32 	%rd1402, %r702, 4;
	add.s64 	%rd1403, %rd2, %rd1402;
	ld.global.u32 	%r703, [%rd1403];
	mul.wide.s32 	%rd1404, %r703, 4;
	add.s64 	%rd1405, %rd2, %rd1404;
	ld.global.u32 	%r704, [%rd1405];
	mul.wide.s32 	%rd1406, %r704, 4;
	add.s64 	%rd1407, %rd2, %rd1406;
	ld.global.u32 	%r705, [%rd1407];
	mul.wide.s32 	%rd1408, %r705, 4;
	add.s64 	%rd1409, %rd2, %rd1408;
	ld.global.u32 	%r706, [%rd1409];
	mul.wide.s32 	%rd1410, %r706, 4;
	add.s64 	%rd1411, %rd2, %rd1410;
	ld.global.u32 	%r707, [%rd1411];
	mul.wide.s32 	%rd1412, %r707, 4;
	add.s64 	%rd1413, %rd2, %rd1412;
	ld.global.u32 	%r708, [%rd1413];
	mul.wide.s32 	%rd1414, %r708, 4;
	add.s64 	%rd1415, %rd2, %rd1414;
	ld.global.u32 	%r709, [%rd1415];
	mul.wide.s32 	%rd1416, %r709, 4;
	add.s64 	%rd1417, %rd2, %rd1416;
	ld.global.u32 	%r710, [%rd1417];
	mul.wide.s32 	%rd1418, %r710, 4;
	add.s64 	%rd1419, %rd2, %rd1418;
	ld.global.u32 	%r711, [%rd1419];
	mul.wide.s32 	%rd1420, %r711, 4;
	add.s64 	%rd1421, %rd2, %rd1420;
	ld.global.u32 	%r712, [%rd1421];
	mul.wide.s32 	%rd1422, %r712, 4;
	add.s64 	%rd1423, %rd2, %rd1422;
	ld.global.u32 	%r713, [%rd1423];
	mul.wide.s32 	%rd1424, %r713, 4;
	add.s64 	%rd1425, %rd2, %rd1424;
	ld.global.u32 	%r714, [%rd1425];
	mul.wide.s32 	%rd1426, %r714, 4;
	add.s64 	%rd1427, %rd2, %rd1426;
	ld.global.u32 	%r715, [%rd1427];
	mul.wide.s32 	%rd1428, %r715, 4;
	add.s64 	%rd1429, %rd2, %rd1428;
	ld.global.u32 	%r716, [%rd1429];
	mul.wide.s32 	%rd1430, %r716, 4;
	add.s64 	%rd1431, %rd2, %rd1430;
	ld.global.u32 	%r717, [%rd1431];
	mul.wide.s32 	%rd1432, %r717, 4;
	add.s64 	%rd1433, %rd2, %rd1432;
	ld.global.u32 	%r718, [%rd1433];
	mul.wide.s32 	%rd1434, %r718, 4;
	add.s64 	%rd1435, %rd2, %rd1434;
	ld.global.u32 	%r719, [%rd1435];
	mul.wide.s32 	%rd1436, %r719, 4;
	add.s64 	%rd1437, %rd2, %rd1436;
	ld.global.u32 	%r720, [%rd1437];
	mul.wide.s32 	%rd1438, %r720, 4;
	add.s64 	%rd1439, %rd2, %rd1438;
	ld.global.u32 	%r721, [%rd1439];
	mul.wide.s32 	%rd1440, %r721, 4;
	add.s64 	%rd1441, %rd2, %rd1440;
	ld.global.u32 	%r722, [%rd1441];
	mul.wide.s32 	%rd1442, %r722, 4;
	add.s64 	%rd1443, %rd2, %rd1442;
	ld.global.u32 	%r723, [%rd1443];
	mul.wide.s32 	%rd1444, %r723, 4;
	add.s64 	%rd1445, %rd2, %rd1444;
	ld.global.u32 	%r724, [%rd1445];
	mul.wide.s32 	%rd1446, %r724, 4;
	add.s64 	%rd1447, %rd2, %rd1446;
	ld.global.u32 	%r725, [%rd1447];
	mul.wide.s32 	%rd1448, %r725, 4;
	add.s64 	%rd1449, %rd2, %rd1448;
	ld.global.u32 	%r726, [%rd1449];
	mul.wide.s32 	%rd1450, %r726, 4;
	add.s64 	%rd1451, %rd2, %rd1450;
	ld.global.u32 	%r727, [%rd1451];
	mul.wide.s32 	%rd1452, %r727, 4;
	add.s64 	%rd1453, %rd2, %rd1452;
	ld.global.u32 	%r728, [%rd1453];
	mul.wide.s32 	%rd1454, %r728, 4;
	add.s64 	%rd1455, %rd2, %rd1454;
	ld.global.u32 	%r729, [%rd1455];
	mul.wide.s32 	%rd1456, %r729, 4;
	add.s64 	%rd1457, %rd2, %rd1456;
	ld.global.u32 	%r730, [%rd1457];
	mul.wide.s32 	%rd1458, %r730, 4;
	add.s64 	%rd1459, %rd2, %rd1458;
	ld.global.u32 	%r731, [%rd1459];
	mul.wide.s32 	%rd1460, %r731, 4;
	add.s64 	%rd1461, %rd2, %rd1460;
	ld.global.u32 	%r732, [%rd1461];
	mul.wide.s32 	%rd1462, %r732, 4;
	add.s64 	%rd1463, %rd2, %rd1462;
	ld.global.u32 	%r733, [%rd1463];
	mul.wide.s32 	%rd1464, %r733, 4;
	add.s64 	%rd1465, %rd2, %rd1464;
	ld.global.u32 	%r734, [%rd1465];
	mul.wide.s32 	%rd1466, %r734, 4;
	add.s64 	%rd1467, %rd2, %rd1466;
	ld.global.u32 	%r735, [%rd1467];
	mul.wide.s32 	%rd1468, %r735, 4;
	add.s64 	%rd1469, %rd2, %rd1468;
	ld.global.u32 	%r736, [%rd1469];
	mul.wide.s32 	%rd1470, %r736, 4;
	add.s64 	%rd1471, %rd2, %rd1470;
	ld.global.u32 	%r737, [%rd1471];
	mul.wide.s32 	%rd1472, %r737, 4;
	add.s64 	%rd1473, %rd2, %rd1472;
	ld.global.u32 	%r738, [%rd1473];
	mul.wide.s32 	%rd1474, %r738, 4;
	add.s64 	%rd1475, %rd2, %rd1474;
	ld.global.u32 	%r739, [%rd1475];
	mul.wide.s32 	%rd1476, %r739, 4;
	add.s64 	%rd1477, %rd2, %rd1476;
	ld.global.u32 	%r740, [%rd1477];
	mul.wide.s32 	%rd1478, %r740, 4;
	add.s64 	%rd1479, %rd2, %rd1478;
	ld.global.u32 	%r741, [%rd1479];
	mul.wide.s32 	%rd1480, %r741, 4;
	add.s64 	%rd1481, %rd2, %rd1480;
	ld.global.u32 	%r742, [%rd1481];
	mul.wide.s32 	%rd1482, %r742, 4;
	add.s64 	%rd1483, %rd2, %rd1482;
	ld.global.u32 	%r743, [%rd1483];
	mul.wide.s32 	%rd1484, %r743, 4;
	add.s64 	%rd1485, %rd2, %rd1484;
	ld.global.u32 	%r744, [%rd1485];
	mul.wide.s32 	%rd1486, %r744, 4;
	add.s64 	%rd1487, %rd2, %rd1486;
	ld.global.u32 	%r745, [%rd1487];
	mul.wide.s32 	%rd1488, %r745, 4;
	add.s64 	%rd1489, %rd2, %rd1488;
	ld.global.u32 	%r746, [%rd1489];
	mul.wide.s32 	%rd1490, %r746, 4;
	add.s64 	%rd1491, %rd2, %rd1490;
	ld.global.u32 	%r747, [%rd1491];
	mul.wide.s32 	%rd1492, %r747, 4;
	add.s64 	%rd1493, %rd2, %rd1492;
	ld.global.u32 	%r748, [%rd1493];
	mul.wide.s32 	%rd1494, %r748, 4;
	add.s64 	%rd1495, %rd2, %rd1494;
	ld.global.u32 	%r749, [%rd1495];
	mul.wide.s32 	%rd1496, %r749, 4;
	add.s64 	%rd1497, %rd2, %rd1496;
	ld.global.u32 	%r750, [%rd1497];
	mul.wide.s32 	%rd1498, %r750, 4;
	add.s64 	%rd1499, %rd2, %rd1498;
	ld.global.u32 	%r751, [%rd1499];
	mul.wide.s32 	%rd1500, %r751, 4;
	add.s64 	%rd1501, %rd2, %rd1500;
	ld.global.u32 	%r752, [%rd1501];
	mul.wide.s32 	%rd1502, %r752, 4;
	add.s64 	%rd1503, %rd2, %rd1502;
	ld.global.u32 	%r753, [%rd1503];
	mul.wide.s32 	%rd1504, %r753, 4;
	add.s64 	%rd1505, %rd2, %rd1504;
	ld.global.u32 	%r754, [%rd1505];
	mul.wide.s32 	%rd1506, %r754, 4;
	add.s64 	%rd1507, %rd2, %rd1506;
	ld.global.u32 	%r755, [%rd1507];
	mul.wide.s32 	%rd1508, %r755, 4;
	add.s64 	%rd1509, %rd2, %rd1508;
	ld.global.u32 	%r756, [%rd1509];
	mul.wide.s32 	%rd1510, %r756, 4;
	add.s64 	%rd1511, %rd2, %rd1510;
	ld.global.u32 	%r757, [%rd1511];
	mul.wide.s32 	%rd1512, %r757, 4;
	add.s64 	%rd1513, %rd2, %rd1512;
	ld.global.u32 	%r758, [%rd1513];
	mul.wide.s32 	%rd1514, %r758, 4;
	add.s64 	%rd1515, %rd2, %rd1514;
	ld.global.u32 	%r759, [%rd1515];
	mul.wide.s32 	%rd1516, %r759, 4;
	add.s64 	%rd1517, %rd2, %rd1516;
	ld.global.u32 	%r760, [%rd1517];
	mul.wide.s32 	%rd1518, %r760, 4;
	add.s64 	%rd1519, %rd2, %rd1518;
	ld.global.u32 	%r761, [%rd1519];
	mul.wide.s32 	%rd1520, %r761, 4;
	add.s64 	%rd1521, %rd2, %rd1520;
	ld.global.u32 	%r762, [%rd1521];
	mul.wide.s32 	%rd1522, %r762, 4;
	add.s64 	%rd1523, %rd2, %rd1522;
	ld.global.u32 	%r763, [%rd1523];
	mul.wide.s32 	%rd1524, %r763, 4;
	add.s64 	%rd1525, %rd2, %rd1524;
	ld.global.u32 	%r764, [%rd1525];
	mul.wide.s32 	%rd1526, %r764, 4;
	add.s64 	%rd1527, %rd2, %rd1526;
	ld.global.u32 	%r765, [%rd1527];
	mul.wide.s32 	%rd1528, %r765, 4;
	add.s64 	%rd1529, %rd2, %rd1528;
	ld.global.u32 	%r766, [%rd1529];
	mul.wide.s32 	%rd1530, %r766, 4;
	add.s64 	%rd1531, %rd2, %rd1530;
	ld.global.u32 	%r767, [%rd1531];
	mul.wide.s32 	%rd1532, %r767, 4;
	add.s64 	%rd1533, %rd2, %rd1532;
	ld.global.u32 	%r768, [%rd1533];
	mul.wide.s32 	%rd1534, %r768, 4;
	add.s64 	%rd1535, %rd2, %rd1534;
	ld.global.u32 	%r769, [%rd1535];
	mul.wide.s32 	%rd1536, %r769, 4;
	add.s64 	%rd1537, %rd2, %rd1536;
	ld.global.u32 	%r770, [%rd1537];
	mul.wide.s32 	%rd1538, %r770, 4;
	add.s64 	%rd1539, %rd2, %rd1538;
	ld.global.u32 	%r771, [%rd1539];
	mul.wide.s32 	%rd1540, %r771, 4;
	add.s64 	%rd1541, %rd2, %rd1540;
	ld.global.u32 	%r772, [%rd1541];
	mul.wide.s32 	%rd1542, %r772, 4;
	add.s64 	%rd1543, %rd2, %rd1542;
	ld.global.u32 	%r773, [%rd1543];
	mul.wide.s32 	%rd1544, %r773, 4;
	add.s64 	%rd1545, %rd2, %rd1544;
	ld.global.u32 	%r774, [%rd1545];
	mul.wide.s32 	%rd1546, %r774, 4;
	add.s64 	%rd1547, %rd2, %rd1546;
	ld.global.u32 	%r775, [%rd1547];
	mul.wide.s32 	%rd1548, %r775, 4;
	add.s64 	%rd1549, %rd2, %rd1548;
	ld.global.u32 	%r776, [%rd1549];
	mul.wide.s32 	%rd1550, %r776, 4;
	add.s64 	%rd1551, %rd2, %rd1550;
	ld.global.u32 	%r777, [%rd1551];
	mul.wide.s32 	%rd1552, %r777, 4;
	add.s64 	%rd1553, %rd2, %rd1552;
	ld.global.u32 	%r778, [%rd1553];
	mul.wide.s32 	%rd1554, %r778, 4;
	add.s64 	%rd1555, %rd2, %rd1554;
	ld.global.u32 	%r779, [%rd1555];
	mul.wide.s32 	%rd1556, %r779, 4;
	add.s64 	%rd1557, %rd2, %rd1556;
	ld.global.u32 	%r780, [%rd1557];
	mul.wide.s32 	%rd1558, %r780, 4;
	add.s64 	%rd1559, %rd2, %rd1558;
	ld.global.u32 	%r781, [%rd1559];
	mul.wide.s32 	%rd1560, %r781, 4;
	add.s64 	%rd1561, %rd2, %rd1560;
	ld.global.u32 	%r782, [%rd1561];
	mul.wide.s32 	%rd1562, %r782, 4;
	add.s64 	%rd1563, %rd2, %rd1562;
	ld.global.u32 	%r783, [%rd1563];
	mul.wide.s32 	%rd1564, %r783, 4;
	add.s64 	%rd1565, %rd2, %rd1564;
	ld.global.u32 	%r784, [%rd1565];
	mul.wide.s32 	%rd1566, %r784, 4;
	add.s64 	%rd1567, %rd2, %rd1566;
	ld.global.u32 	%r785, [%rd1567];
	mul.wide.s32 	%rd1568, %r785, 4;
	add.s64 	%rd1569, %rd2, %rd1568;
	ld.global.u32 	%r786, [%rd1569];
	mul.wide.s32 	%rd1570, %r786, 4;
	add.s64 	%rd1571, %rd2, %rd1570;
	ld.global.u32 	%r787, [%rd1571];
	mul.wide.s32 	%rd1572, %r787, 4;
	add.s64 	%rd1573, %rd2, %rd1572;
	ld.global.u32 	%r788, [%rd1573];
	mul.wide.s32 	%rd1574, %r788, 4;
	add.s64 	%rd1575, %rd2, %rd1574;
	ld.global.u32 	%r789, [%rd1575];
	mul.wide.s32 	%rd1576, %r789, 4;
	add.s64 	%rd1577, %rd2, %rd1576;
	ld.global.u32 	%r790, [%rd1577];
	mul.wide.s32 	%rd1578, %r790, 4;
	add.s64 	%rd1579, %rd2, %rd1578;
	ld.global.u32 	%r791, [%rd1579];
	mul.wide.s32 	%rd1580, %r791, 4;
	add.s64 	%rd1581, %rd2, %rd1580;
	ld.global.u32 	%r792, [%rd1581];
	mul.wide.s32 	%rd1582, %r792, 4;
	add.s64 	%rd1583, %rd2, %rd1582;
	ld.global.u32 	%r793, [%rd1583];
	mul.wide.s32 	%rd1584, %r793, 4;
	add.s64 	%rd1585, %rd2, %rd1584;
	ld.global.u32 	%r794, [%rd1585];
	mul.wide.s32 	%rd1586, %r794, 4;
	add.s64 	%rd1587, %rd2, %rd1586;
	ld.global.u32 	%r795, [%rd1587];
	mul.wide.s32 	%rd1588, %r795, 4;
	add.s64 	%rd1589, %rd2, %rd1588;
	ld.global.u32 	%r796, [%rd1589];
	mul.wide.s32 	%rd1590, %r796, 4;
	add.s64 	%rd1591, %rd2, %rd1590;
	ld.global.u32 	%r797, [%rd1591];
	mul.wide.s32 	%rd1592, %r797, 4;
	add.s64 	%rd1593, %rd2, %rd1592;
	ld.global.u32 	%r798, [%rd1593];
	mul.wide.s32 	%rd1594, %r798, 4;
	add.s64 	%rd1595, %rd2, %rd1594;
	ld.global.u32 	%r799, [%rd1595];
	mul.wide.s32 	%rd1596, %r799, 4;
	add.s64 	%rd1597, %rd2, %rd1596;
	ld.global.u32 	%r800, [%rd1597];
	mul.wide.s32 	%rd1598, %r800, 4;
	add.s64 	%rd1599, %rd2, %rd1598;
	ld.global.u32 	%r801, [%rd1599];
	mul.wide.s32 	%rd1600, %r801, 4;
	add.s64 	%rd1601, %rd2, %rd1600;
	ld.global.u32 	%r802, [%rd1601];
	mul.wide.s32 	%rd1602, %r802, 4;
	add.s64 	%rd1603, %rd2, %rd1602;
	ld.global.u32 	%r803, [%rd1603];
	mul.wide.s32 	%rd1604, %r803, 4;
	add.s64 	%rd1605, %rd2, %rd1604;
	ld.global.u32 	%r804, [%rd1605];
	mul.wide.s32 	%rd1606, %r804, 4;
	add.s64 	%rd1607, %rd2, %rd1606;
	ld.global.u32 	%r805, [%rd1607];
	mul.wide.s32 	%rd1608, %r805, 4;
	add.s64 	%rd1609, %rd2, %rd1608;
	ld.global.u32 	%r806, [%rd1609];
	mul.wide.s32 	%rd1610, %r806, 4;
	add.s64 	%rd1611, %rd2, %rd1610;
	ld.global.u32 	%r807, [%rd1611];
	mul.wide.s32 	%rd1612, %r807, 4;
	add.s64 	%rd1613, %rd2, %rd1612;
	ld.global.u32 	%r808, [%rd1613];
	mul.wide.s32 	%rd1614, %r808, 4;
	add.s64 	%rd1615, %rd2, %rd1614;
	ld.global.u32 	%r809, [%rd1615];
	mul.wide.s32 	%rd1616, %r809, 4;
	add.s64 	%rd1617, %rd2, %rd1616;
	ld.global.u32 	%r810, [%rd1617];
	mul.wide.s32 	%rd1618, %r810, 4;
	add.s64 	%rd1619, %rd2, %rd1618;
	ld.global.u32 	%r811, [%rd1619];
	mul.wide.s32 	%rd1620, %r811, 4;
	add.s64 	%rd1621, %rd2, %rd1620;
	ld.global.u32 	%r812, [%rd1621];
	mul.wide.s32 	%rd1622, %r812, 4;
	add.s64 	%rd1623, %rd2, %rd1622;
	ld.global.u32 	%r813, [%rd1623];
	mul.wide.s32 	%rd1624, %r813, 4;
	add.s64 	%rd1625, %rd2, %rd1624;
	ld.global.u32 	%r814, [%rd1625];
	mul.wide.s32 	%rd1626, %r814, 4;
	add.s64 	%rd1627, %rd2, %rd1626;
	ld.global.u32 	%r815, [%rd1627];
	mul.wide.s32 	%rd1628, %r815, 4;
	add.s64 	%rd1629, %rd2, %rd1628;
	ld.global.u32 	%r816, [%rd1629];
	mul.wide.s32 	%rd1630, %r816, 4;
	add.s64 	%rd1631, %rd2, %rd1630;
	ld.global.u32 	%r817, [%rd1631];
	mul.wide.s32 	%rd1632, %r817, 4;
	add.s64 	%rd1633, %rd2, %rd1632;
	ld.global.u32 	%r818, [%rd1633];
	mul.wide.s32 	%rd1634, %r818, 4;
	add.s64 	%rd1635, %rd2, %rd1634;
	ld.global.u32 	%r819, [%rd1635];
	mul.wide.s32 	%rd1636, %r819, 4;
	add.s64 	%rd1637, %rd2, %rd1636;
	ld.global.u32 	%r820, [%rd1637];
	mul.wide.s32 	%rd1638, %r820, 4;
	add.s64 	%rd1639, %rd2, %rd1638;
	ld.global.u32 	%r821, [%rd1639];
	mul.wide.s32 	%rd1640, %r821, 4;
	add.s64 	%rd1641, %rd2, %rd1640;
	ld.global.u32 	%r822, [%rd1641];
	mul.wide.s32 	%rd1642, %r822, 4;
	add.s64 	%rd1643, %rd2, %rd1642;
	ld.global.u32 	%r823, [%rd1643];
	mul.wide.s32 	%rd1644, %r823, 4;
	add.s64 	%rd1645, %rd2, %rd1644;
	ld.global.u32 	%r824, [%rd1645];
	mul.wide.s32 	%rd1646, %r824, 4;
	add.s64 	%rd1647, %rd2, %rd1646;
	ld.global.u32 	%r825, [%rd1647];
	mul.wide.s32 	%rd1648, %r825, 4;
	add.s64 	%rd1649, %rd2, %rd1648;
	ld.global.u32 	%r826, [%rd1649];
	mul.wide.s32 	%rd1650, %r826, 4;
	add.s64 	%rd1651, %rd2, %rd1650;
	ld.global.u32 	%r827, [%rd1651];
	mul.wide.s32 	%rd1652, %r827, 4;
	add.s64 	%rd1653, %rd2, %rd1652;
	ld.global.u32 	%r828, [%rd1653];
	mul.wide.s32 	%rd1654, %r828, 4;
	add.s64 	%rd1655, %rd2, %rd1654;
	ld.global.u32 	%r829, [%rd1655];
	mul.wide.s32 	%rd1656, %r829, 4;
	add.s64 	%rd1657, %rd2, %rd1656;
	ld.global.u32 	%r830, [%rd1657];
	mul.wide.s32 	%rd1658, %r830, 4;
	add.s64 	%rd1659, %rd2, %rd1658;
	ld.global.u32 	%r831, [%rd1659];
	mul.wide.s32 	%rd1660, %r831, 4;
	add.s64 	%rd1661, %rd2, %rd1660;
	ld.global.u32 	%r832, [%rd1661];
	mul.wide.s32 	%rd1662, %r832, 4;
	add.s64 	%rd1663, %rd2, %rd1662;
	ld.global.u32 	%r833, [%rd1663];
	mul.wide.s32 	%rd1664, %r833, 4;
	add.s64 	%rd1665, %rd2, %rd1664;
	ld.global.u32 	%r834, [%rd1665];
	mul.wide.s32 	%rd1666, %r834, 4;
	add.s64 	%rd1667, %rd2, %rd1666;
	ld.global.u32 	%r835, [%rd1667];
	mul.wide.s32 	%rd1668, %r835, 4;
	add.s64 	%rd1669, %rd2, %rd1668;
	ld.global.u32 	%r836, [%rd1669];
	mul.wide.s32 	%rd1670, %r836, 4;
	add.s64 	%rd1671, %rd2, %rd1670;
	ld.global.u32 	%r837, [%rd1671];
	mul.wide.s32 	%rd1672, %r837, 4;
	add.s64 	%rd1673, %rd2, %rd1672;
	ld.global.u32 	%r838, [%rd1673];
	mul.wide.s32 	%rd1674, %r838, 4;
	add.s64 	%rd1675, %rd2, %rd1674;
	ld.global.u32 	%r839, [%rd1675];
	mul.wide.s32 	%rd1676, %r839, 4;
	add.s64 	%rd1677, %rd2, %rd1676;
	ld.global.u32 	%r840, [%rd1677];
	mul.wide.s32 	%rd1678, %r840, 4;
	add.s64 	%rd1679, %rd2, %rd1678;
	ld.global.u32 	%r841, [%rd1679];
	mul.wide.s32 	%rd1680, %r841, 4;
	add.s64 	%rd1681, %rd2, %rd1680;
	ld.global.u32 	%r842, [%rd1681];
	mul.wide.s32 	%rd1682, %r842, 4;
	add.s64 	%rd1683, %rd2, %rd1682;
	ld.global.u32 	%r843, [%rd1683];
	mul.wide.s32 	%rd1684, %r843, 4;
	add.s64 	%rd1685, %rd2, %rd1684;
	ld.global.u32 	%r844, [%rd1685];
	mul.wide.s32 	%rd1686, %r844, 4;
	add.s64 	%rd1687, %rd2, %rd1686;
	ld.global.u32 	%r845, [%rd1687];
	mul.wide.s32 	%rd1688, %r845, 4;
	add.s64 	%rd1689, %rd2, %rd1688;
	ld.global.u32 	%r846, [%rd1689];
	mul.wide.s32 	%rd1690, %r846, 4;
	add.s64 	%rd1691, %rd2, %rd1690;
	ld.global.u32 	%r847, [%rd1691];
	mul.wide.s32 	%rd1692, %r847, 4;
	add.s64 	%rd1693, %rd2, %rd1692;
	ld.global.u32 	%r848, [%rd1693];
	mul.wide.s32 	%rd1694, %r848, 4;
	add.s64 	%rd1695, %rd2, %rd1694;
	ld.global.u32 	%r849, [%rd1695];
	mul.wide.s32 	%rd1696, %r849, 4;
	add.s64 	%rd1697, %rd2, %rd1696;
	ld.global.u32 	%r850, [%rd1697];
	mul.wide.s32 	%rd1698, %r850, 4;
	add.s64 	%rd1699, %rd2, %rd1698;
	ld.global.u32 	%r851, [%rd1699];
	mul.wide.s32 	%rd1700, %r851, 4;
	add.s64 	%rd1701, %rd2, %rd1700;
	ld.global.u32 	%r852, [%rd1701];
	mul.wide.s32 	%rd1702, %r852, 4;
	add.s64 	%rd1703, %rd2, %rd1702;
	ld.global.u32 	%r853, [%rd1703];
	mul.wide.s32 	%rd1704, %r853, 4;
	add.s64 	%rd1705, %rd2, %rd1704;
	ld.global.u32 	%r854, [%rd1705];
	mul.wide.s32 	%rd1706, %r854, 4;
	add.s64 	%rd1707, %rd2, %rd1706;
	ld.global.u32 	%r855, [%rd1707];
	mul.wide.s32 	%rd1708, %r855, 4;
	add.s64 	%rd1709, %rd2, %rd1708;
	ld.global.u32 	%r856, [%rd1709];
	mul.wide.s32 	%rd1710, %r856, 4;
	add.s64 	%rd1711, %rd2, %rd1710;
	ld.global.u32 	%r857, [%rd1711];
	mul.wide.s32 	%rd1712, %r857, 4;
	add.s64 	%rd1713, %rd2, %rd1712;
	ld.global.u32 	%r858, [%rd1713];
	mul.wide.s32 	%rd1714, %r858, 4;
	add.s64 	%rd1715, %rd2, %rd1714;
	ld.global.u32 	%r859, [%rd1715];
	mul.wide.s32 	%rd1716, %r859, 4;
	add.s64 	%rd1717, %rd2, %rd1716;
	ld.global.u32 	%r860, [%rd1717];
	mul.wide.s32 	%rd1718, %r860, 4;
	add.s64 	%rd1719, %rd2, %rd1718;
	ld.global.u32 	%r861, [%rd1719];
	mul.wide.s32 	%rd1720, %r861, 4;
	add.s64 	%rd1721, %rd2, %rd1720;
	ld.global.u32 	%r862, [%rd1721];
	mul.wide.s32 	%rd1722, %r862, 4;
	add.s64 	%rd1723, %rd2, %rd1722;
	ld.global.u32 	%r863, [%rd1723];
	mul.wide.s32 	%rd1724, %r863, 4;
	add.s64 	%rd1725, %rd2, %rd1724;
	ld.global.u32 	%r864, [%rd1725];
	mul.wide.s32 	%rd1726, %r864, 4;
	add.s64 	%rd1727, %rd2, %rd1726;
	ld.global.u32 	%r865, [%rd1727];
	mul.wide.s32 	%rd1728, %r865, 4;
	add.s64 	%rd1729, %rd2, %rd1728;
	ld.global.u32 	%r866, [%rd1729];
	mul.wide.s32 	%rd1730, %r866, 4;
	add.s64 	%rd1731, %rd2, %rd1730;
	ld.global.u32 	%r867, [%rd1731];
	mul.wide.s32 	%rd1732, %r867, 4;
	add.s64 	%rd1733, %rd2, %rd1732;
	ld.global.u32 	%r868, [%rd1733];
	mul.wide.s32 	%rd1734, %r868, 4;
	add.s64 	%rd1735, %rd2, %rd1734;
	ld.global.u32 	%r869, [%rd1735];
	mul.wide.s32 	%rd1736, %r869, 4;
	add.s64 	%rd1737, %rd2, %rd1736;
	ld.global.u32 	%r870, [%rd1737];
	mul.wide.s32 	%rd1738, %r870, 4;
	add.s64 	%rd1739, %rd2, %rd1738;
	ld.global.u32 	%r871, [%rd1739];
	mul.wide.s32 	%rd1740, %r871, 4;
	add.s64 	%rd1741, %rd2, %rd1740;
	ld.global.u32 	%r872, [%rd1741];
	mul.wide.s32 	%rd1742, %r872, 4;
	add.s64 	%rd1743, %rd2, %rd1742;
	ld.global.u32 	%r873, [%rd1743];
	mul.wide.s32 	%rd1744, %r873, 4;
	add.s64 	%rd1745, %rd2, %rd1744;
	ld.global.u32 	%r874, [%rd1745];
	mul.wide.s32 	%rd1746, %r874, 4;
	add.s64 	%rd1747, %rd2, %rd1746;
	ld.global.u32 	%r875, [%rd1747];
	mul.wide.s32 	%rd1748, %r875, 4;
	add.s64 	%rd1749, %rd2, %rd1748;
	ld.global.u32 	%r876, [%rd1749];
	mul.wide.s32 	%rd1750, %r876, 4;
	add.s64 	%rd1751, %rd2, %rd1750;
	ld.global.u32 	%r877, [%rd1751];
	mul.wide.s32 	%rd1752, %r877, 4;
	add.s64 	%rd1753, %rd2, %rd1752;
	ld.global.u32 	%r878, [%rd1753];
	mul.wide.s32 	%rd1754, %r878, 4;
	add.s64 	%rd1755, %rd2, %rd1754;
	ld.global.u32 	%r879, [%rd1755];
	mul.wide.s32 	%rd1756, %r879, 4;
	add.s64 	%rd1757, %rd2, %rd1756;
	ld.global.u32 	%r880, [%rd1757];
	mul.wide.s32 	%rd1758, %r880, 4;
	add.s64 	%rd1759, %rd2, %rd1758;
	ld.global.u32 	%r881, [%rd1759];
	mul.wide.s32 	%rd1760, %r881, 4;
	add.s64 	%rd1761, %rd2, %rd1760;
	ld.global.u32 	%r882, [%rd1761];
	mul.wide.s32 	%rd1762, %r882, 4;
	add.s64 	%rd1763, %rd2, %rd1762;
	ld.global.u32 	%r883, [%rd1763];
	mul.wide.s32 	%rd1764, %r883, 4;
	add.s64 	%rd1765, %rd2, %rd1764;
	ld.global.u32 	%r884, [%rd1765];
	mul.wide.s32 	%rd1766, %r884, 4;
	add.s64 	%rd1767, %rd2, %rd1766;
	ld.global.u32 	%r885, [%rd1767];
	mul.wide.s32 	%rd1768, %r885, 4;
	add.s64 	%rd1769, %rd2, %rd1768;
	ld.global.u32 	%r886, [%rd1769];
	mul.wide.s32 	%rd1770, %r886, 4;
	add.s64 	%rd1771, %rd2, %rd1770;
	ld.global.u32 	%r887, [%rd1771];
	mul.wide.s32 	%rd1772, %r887, 4;
	add.s64 	%rd1773, %rd2, %rd1772;
	ld.global.u32 	%r888, [%rd1773];
	mul.wide.s32 	%rd1774, %r888, 4;
	add.s64 	%rd1775, %rd2, %rd1774;
	ld.global.u32 	%r889, [%rd1775];
	mul.wide.s32 	%rd1776, %r889, 4;
	add.s64 	%rd1777, %rd2, %rd1776;
	ld.global.u32 	%r890, [%rd1777];
	mul.wide.s32 	%rd1778, %r890, 4;
	add.s64 	%rd1779, %rd2, %rd1778;
	ld.global.u32 	%r891, [%rd1779];
	mul.wide.s32 	%rd1780, %r891, 4;
	add.s64 	%rd1781, %rd2, %rd1780;
	ld.global.u32 	%r892, [%rd1781];
	mul.wide.s32 	%rd1782, %r892, 4;
	add.s64 	%rd1783, %rd2, %rd1782;
	ld.global.u32 	%r893, [%rd1783];
	mul.wide.s32 	%rd1784, %r893, 4;
	add.s64 	%rd1785, %rd2, %rd1784;
	ld.global.u32 	%r894, [%rd1785];
	mul.wide.s32 	%rd1786, %r894, 4;
	add.s64 	%rd1787, %rd2, %rd1786;
	ld.global.u32 	%r895, [%rd1787];
	mul.wide.s32 	%rd1788, %r895, 4;
	add.s64 	%rd1789, %rd2, %rd1788;
	ld.global.u32 	%r896, [%rd1789];
	mul.wide.s32 	%rd1790, %r896, 4;
	add.s64 	%rd1791, %rd2, %rd1790;
	ld.global.u32 	%r897, [%rd1791];
	mul.wide.s32 	%rd1792, %r897, 4;
	add.s64 	%rd1793, %rd2, %rd1792;
	ld.global.u32 	%r898, [%rd1793];
	mul.wide.s32 	%rd1794, %r898, 4;
	add.s64 	%rd1795, %rd2, %rd1794;
	ld.global.u32 	%r899, [%rd1795];
	mul.wide.s32 	%rd1796, %r899, 4;
	add.s64 	%rd1797, %rd2, %rd1796;
	ld.global.u32 	%r900, [%rd1797];
	mul.wide.s32 	%rd1798, %r900, 4;
	add.s64 	%rd1799, %rd2, %rd1798;
	ld.global.u32 	%r901, [%rd1799];
	mul.wide.s32 	%rd1800, %r901, 4;
	add.s64 	%rd1801, %rd2, %rd1800;
	ld.global.u32 	%r902, [%rd1801];
	mul.wide.s32 	%rd1802, %r902, 4;
	add.s64 	%rd1803, %rd2, %rd1802;
	ld.global.u32 	%r903, [%rd1803];
	mul.wide.s32 	%rd1804, %r903, 4;
	add.s64 	%rd1805, %rd2, %rd1804;
	ld.global.u32 	%r904, [%rd1805];
	mul.wide.s32 	%rd1806, %r904, 4;
	add.s64 	%rd1807, %rd2, %rd1806;
	ld.global.u32 	%r905, [%rd1807];
	mul.wide.s32 	%rd1808, %r905, 4;
	add.s64 	%rd1809, %rd2, %rd1808;
	ld.global.u32 	%r906, [%rd1809];
	mul.wide.s32 	%rd1810, %r906, 4;
	add.s64 	%rd1811, %rd2, %rd1810;
	ld.global.u32 	%r907, [%rd1811];
	mul.wide.s32 	%rd1812, %r907, 4;
	add.s64 	%rd1813, %rd2, %rd1812;
	ld.global.u32 	%r908, [%rd1813];
	mul.wide.s32 	%rd1814, %r908, 4;
	add.s64 	%rd1815, %rd2, %rd1814;
	ld.global.u32 	%r909, [%rd1815];
	mul.wide.s32 	%rd1816, %r909, 4;
	add.s64 	%rd1817, %rd2, %rd1816;
	ld.global.u32 	%r910, [%rd1817];
	mul.wide.s32 	%rd1818, %r910, 4;
	add.s64 	%rd1819, %rd2, %rd1818;
	ld.global.u32 	%r911, [%rd1819];
	mul.wide.s32 	%rd1820, %r911, 4;
	add.s64 	%rd1821, %rd2, %rd1820;
	ld.global.u32 	%r912, [%rd1821];
	mul.wide.s32 	%rd1822, %r912, 4;
	add.s64 	%rd1823, %rd2, %rd1822;
	ld.global.u32 	%r913, [%rd1823];
	mul.wide.s32 	%rd1824, %r913, 4;
	add.s64 	%rd1825, %rd2, %rd1824;
	ld.global.u32 	%r914, [%rd1825];
	mul.wide.s32 	%rd1826, %r914, 4;
	add.s64 	%rd1827, %rd2, %rd1826;
	ld.global.u32 	%r915, [%rd1827];
	mul.wide.s32 	%rd1828, %r915, 4;
	add.s64 	%rd1829, %rd2, %rd1828;
	ld.global.u32 	%r916, [%rd1829];
	mul.wide.s32 	%rd1830, %r916, 4;
	add.s64 	%rd1831, %rd2, %rd1830;
	ld.global.u32 	%r917, [%rd1831];
	mul.wide.s32 	%rd1832, %r917, 4;
	add.s64 	%rd1833, %rd2, %rd1832;
	ld.global.u32 	%r918, [%rd1833];
	mul.wide.s32 	%rd1834, %r918, 4;
	add.s64 	%rd1835, %rd2, %rd1834;
	ld.global.u32 	%r919, [%rd1835];
	mul.wide.s32 	%rd1836, %r919, 4;
	add.s64 	%rd1837, %rd2, %rd1836;
	ld.global.u32 	%r920, [%rd1837];
	mul.wide.s32 	%rd1838, %r920, 4;
	add.s64 	%rd1839, %rd2, %rd1838;
	ld.global.u32 	%r921, [%rd1839];
	mul.wide.s32 	%rd1840, %r921, 4;
	add.s64 	%rd1841, %rd2, %rd1840;
	ld.global.u32 	%r922, [%rd1841];
	mul.wide.s32 	%rd1842, %r922, 4;
	add.s64 	%rd1843, %rd2, %rd1842;
	ld.global.u32 	%r923, [%rd1843];
	mul.wide.s32 	%rd1844, %r923, 4;
	add.s64 	%rd1845, %rd2, %rd1844;
	ld.global.u32 	%r924, [%rd1845];
	mul.wide.s32 	%rd1846, %r924, 4;
	add.s64 	%rd1847, %rd2, %rd1846;
	ld.global.u32 	%r925, [%rd1847];
	mul.wide.s32 	%rd1848, %r925, 4;
	add.s64 	%rd1849, %rd2, %rd1848;
	ld.global.u32 	%r926, [%rd1849];
	mul.wide.s32 	%rd1850, %r926, 4;
	add.s64 	%rd1851, %rd2, %rd1850;
	ld.global.u32 	%r927, [%rd1851];
	mul.wide.s32 	%rd1852, %r927, 4;
	add.s64 	%rd1853, %rd2, %rd1852;
	ld.global.u32 	%r928, [%rd1853];
	mul.wide.s32 	%rd1854, %r928, 4;
	add.s64 	%rd1855, %rd2, %rd1854;
	ld.global.u32 	%r929, [%rd1855];
	mul.wide.s32 	%rd1856, %r929, 4;
	add.s64 	%rd1857, %rd2, %rd1856;
	ld.global.u32 	%r930, [%rd1857];
	mul.wide.s32 	%rd1858, %r930, 4;
	add.s64 	%rd1859, %rd2, %rd1858;
	ld.global.u32 	%r931, [%rd1859];
	mul.wide.s32 	%rd1860, %r931, 4;
	add.s64 	%rd1861, %rd2, %rd1860;
	ld.global.u32 	%r932, [%rd1861];
	mul.wide.s32 	%rd1862, %r932, 4;
	add.s64 	%rd1863, %rd2, %rd1862;
	ld.global.u32 	%r933, [%rd1863];
	mul.wide.s32 	%rd1864, %r933, 4;
	add.s64 	%rd1865, %rd2, %rd1864;
	ld.global.u32 	%r934, [%rd1865];
	mul.wide.s32 	%rd1866, %r934, 4;
	add.s64 	%rd1867, %rd2, %rd1866;
	ld.global.u32 	%r935, [%rd1867];
	mul.wide.s32 	%rd1868, %r935, 4;
	add.s64 	%rd1869, %rd2, %rd1868;
	ld.global.u32 	%r936, [%rd1869];
	mul.wide.s32 	%rd1870, %r936, 4;
	add.s64 	%rd1871, %rd2, %rd1870;
	ld.global.u32 	%r937, [%rd1871];
	mul.wide.s32 	%rd1872, %r937, 4;
	add.s64 	%rd1873, %rd2, %rd1872;
	ld.global.u32 	%r938, [%rd1873];
	mul.wide.s32 	%rd1874, %r938, 4;
	add.s64 	%rd1875, %rd2, %rd1874;
	ld.global.u32 	%r939, [%rd1875];
	mul.wide.s32 	%rd1876, %r939, 4;
	add.s64 	%rd1877, %rd2, %rd1876;
	ld.global.u32 	%r940, [%rd1877];
	mul.wide.s32 	%rd1878, %r940, 4;
	add.s64 	%rd1879, %rd2, %rd1878;
	ld.global.u32 	%r941, [%rd1879];
	mul.wide.s32 	%rd1880, %r941, 4;
	add.s64 	%rd1881, %rd2, %rd1880;
	ld.global.u32 	%r942, [%rd1881];
	mul.wide.s32 	%rd1882, %r942, 4;
	add.s64 	%rd1883, %rd2, %rd1882;
	ld.global.u32 	%r943, [%rd1883];
	mul.wide.s32 	%rd1884, %r943, 4;
	add.s64 	%rd1885, %rd2, %rd1884;
	ld.global.u32 	%r944, [%rd1885];
	mul.wide.s32 	%rd1886, %r944, 4;
	add.s64 	%rd1887, %rd2, %rd1886;
	ld.global.u32 	%r945, [%rd1887];
	mul.wide.s32 	%rd1888, %r945, 4;
	add.s64 	%rd1889, %rd2, %rd1888;
	ld.global.u32 	%r946, [%rd1889];
	mul.wide.s32 	%rd1890, %r946, 4;
	add.s64 	%rd1891, %rd2, %rd1890;
	ld.global.u32 	%r947, [%rd1891];
	mul.wide.s32 	%rd1892, %r947, 4;
	add.s64 	%rd1893, %rd2, %rd1892;
	ld.global.u32 	%r948, [%rd1893];
	mul.wide.s32 	%rd1894, %r948, 4;
	add.s64 	%rd1895, %rd2, %rd1894;
	ld.global.u32 	%r949, [%rd1895];
	mul.wide.s32 	%rd1896, %r949, 4;
	add.s64 	%rd1897, %rd2, %rd1896;
	ld.global.u32 	%r950, [%rd1897];
	mul.wide.s32 	%rd1898, %r950, 4;
	add.s64 	%rd1899, %rd2, %rd1898;
	ld.global.u32 	%r951, [%rd1899];
	mul.wide.s32 	%rd1900, %r951, 4;
	add.s64 	%rd1901, %rd2, %rd1900;
	ld.global.u32 	%r952, [%rd1901];
	mul.wide.s32 	%rd1902, %r952, 4;
	add.s64 	%rd1903, %rd2, %rd1902;
	ld.global.u32 	%r953, [%rd1903];
	mul.wide.s32 	%rd1904, %r953, 4;
	add.s64 	%rd1905, %rd2, %rd1904;
	ld.global.u32 	%r954, [%rd1905];
	mul.wide.s32 	%rd1906, %r954, 4;
	add.s64 	%rd1907, %rd2, %rd1906;
	ld.global.u32 	%r955, [%rd1907];
	mul.wide.s32 	%rd1908, %r955, 4;
	add.s64 	%rd1909, %rd2, %rd1908;
	ld.global.u32 	%r956, [%rd1909];
	mul.wide.s32 	%rd1910, %r956, 4;
	add.s64 	%rd1911, %rd2, %rd1910;
	ld.global.u32 	%r957, [%rd1911];
	mul.wide.s32 	%rd1912, %r957, 4;
	add.s64 	%rd1913, %rd2, %rd1912;
	ld.global.u32 	%r958, [%rd1913];
	mul.wide.s32 	%rd1914, %r958, 4;
	add.s64 	%rd1915, %rd2, %rd1914;
	ld.global.u32 	%r959, [%rd1915];
	mul.wide.s32 	%rd1916, %r959, 4;
	add.s64 	%rd1917, %rd2, %rd1916;
	ld.global.u32 	%r960, [%rd1917];
	mul.wide.s32 	%rd1918, %r960, 4;
	add.s64 	%rd1919, %rd2, %rd1918;
	ld.global.u32 	%r961, [%rd1919];
	mul.wide.s32 	%rd1920, %r961, 4;
	add.s64 	%rd1921, %rd2, %rd1920;
	ld.global.u32 	%r962, [%rd1921];
	mul.wide.s32 	%rd1922, %r962, 4;
	add.s64 	%rd1923, %rd2, %rd1922;
	ld.global.u32 	%r963, [%rd1923];
	mul.wide.s32 	%rd1924, %r963, 4;
	add.s64 	%rd1925, %rd2, %rd1924;
	ld.global.u32 	%r964, [%rd1925];
	mul.wide.s32 	%rd1926, %r964, 4;
	add.s64 	%rd1927, %rd2, %rd1926;
	ld.global.u32 	%r965, [%rd1927];
	mul.wide.s32 	%rd1928, %r965, 4;
	add.s64 	%rd1929, %rd2, %rd1928;
	ld.global.u32 	%r966, [%rd1929];
	mul.wide.s32 	%rd1930, %r966, 4;
	add.s64 	%rd1931, %rd2, %rd1930;
	ld.global.u32 	%r967, [%rd1931];
	mul.wide.s32 	%rd1932, %r967, 4;
	add.s64 	%rd1933, %rd2, %rd1932;
	ld.global.u32 	%r968, [%rd1933];
	mul.wide.s32 	%rd1934, %r968, 4;
	add.s64 	%rd1935, %rd2, %rd1934;
	ld.global.u32 	%r969, [%rd1935];
	mul.wide.s32 	%rd1936, %r969, 4;
	add.s64 	%rd1937, %rd2, %rd1936;
	ld.global.u32 	%r970, [%rd1937];
	mul.wide.s32 	%rd1938, %r970, 4;
	add.s64 	%rd1939, %rd2, %rd1938;
	ld.global.u32 	%r971, [%rd1939];
	mul.wide.s32 	%rd1940, %r971, 4;
	add.s64 	%rd1941, %rd2, %rd1940;
	ld.global.u32 	%r972, [%rd1941];
	mul.wide.s32 	%rd1942, %r972, 4;
	add.s64 	%rd1943, %rd2, %rd1942;
	ld.global.u32 	%r973, [%rd1943];
	mul.wide.s32 	%rd1944, %r973, 4;
	add.s64 	%rd1945, %rd2, %rd1944;
	ld.global.u32 	%r974, [%rd1945];
	mul.wide.s32 	%rd1946, %r974, 4;
	add.s64 	%rd1947, %rd2, %rd1946;
	ld.global.u32 	%r975, [%rd1947];
	mul.wide.s32 	%rd1948, %r975, 4;
	add.s64 	%rd1949, %rd2, %rd1948;
	ld.global.u32 	%r976, [%rd1949];
	mul.wide.s32 	%rd1950, %r976, 4;
	add.s64 	%rd1951, %rd2, %rd1950;
	ld.global.u32 	%r977, [%rd1951];
	mul.wide.s32 	%rd1952, %r977, 4;
	add.s64 	%rd1953, %rd2, %rd1952;
	ld.global.u32 	%r978, [%rd1953];
	mul.wide.s32 	%rd1954, %r978, 4;
	add.s64 	%rd1955, %rd2, %rd1954;
	ld.global.u32 	%r979, [%rd1955];
	mul.wide.s32 	%rd1956, %r979, 4;
	add.s64 	%rd1957, %rd2, %rd1956;
	ld.global.u32 	%r980, [%rd1957];
	mul.wide.s32 	%rd1958, %r980, 4;
	add.s64 	%rd1959, %rd2, %rd1958;
	ld.global.u32 	%r981, [%rd1959];
	mul.wide.s32 	%rd1960, %r981, 4;
	add.s64 	%rd1961, %rd2, %rd1960;
	ld.global.u32 	%r982, [%rd1961];
	mul.wide.s32 	%rd1962, %r982, 4;
	add.s64 	%rd1963, %rd2, %rd1962;
	ld.global.u32 	%r983, [%rd1963];
	mul.wide.s32 	%rd1964, %r983, 4;
	add.s64 	%rd1965, %rd2, %rd1964;
	ld.global.u32 	%r984, [%rd1965];
	mul.wide.s32 	%rd1966, %r984, 4;
	add.s64 	%rd1967, %rd2, %rd1966;
	ld.global.u32 	%r985, [%rd1967];
	mul.wide.s32 	%rd1968, %r985, 4;
	add.s64 	%rd1969, %rd2, %rd1968;
	ld.global.u32 	%r986, [%rd1969];
	mul.wide.s32 	%rd1970, %r986, 4;
	add.s64 	%rd1971, %rd2, %rd1970;
	ld.global.u32 	%r987, [%rd1971];
	mul.wide.s32 	%rd1972, %r987, 4;
	add.s64 	%rd1973, %rd2, %rd1972;
	ld.global.u32 	%r988, [%rd1973];
	mul.wide.s32 	%rd1974, %r988, 4;
	add.s64 	%rd1975, %rd2, %rd1974;
	ld.global.u32 	%r989, [%rd1975];
	mul.wide.s32 	%rd1976, %r989, 4;
	add.s64 	%rd1977, %rd2, %rd1976;
	ld.global.u32 	%r990, [%rd1977];
	mul.wide.s32 	%rd1978, %r990, 4;
	add.s64 	%rd1979, %rd2, %rd1978;
	ld.global.u32 	%r991, [%rd1979];
	mul.wide.s32 	%rd1980, %r991, 4;
	add.s64 	%rd1981, %rd2, %rd1980;
	ld.global.u32 	%r992, [%rd1981];
	mul.wide.s32 	%rd1982, %r992, 4;
	add.s64 	%rd1983, %rd2, %rd1982;
	ld.global.u32 	%r993, [%rd1983];
	mul.wide.s32 	%rd1984, %r993, 4;
	add.s64 	%rd1985, %rd2, %rd1984;
	ld.global.u32 	%r994, [%rd1985];
	mul.wide.s32 	%rd1986, %r994, 4;
	add.s64 	%rd1987, %rd2, %rd1986;
	ld.global.u32 	%r995, [%rd1987];
	mul.wide.s32 	%rd1988, %r995, 4;
	add.s64 	%rd1989, %rd2, %rd1988;
	ld.global.u32 	%r996, [%rd1989];
	mul.wide.s32 	%rd1990, %r996, 4;
	add.s64 	%rd1991, %rd2, %rd1990;
	ld.global.u32 	%r997, [%rd1991];
	mul.wide.s32 	%rd1992, %r997, 4;
	add.s64 	%rd1993, %rd2, %rd1992;
	ld.global.u32 	%r998, [%rd1993];
	mul.wide.s32 	%rd1994, %r998, 4;
	add.s64 	%rd1995, %rd2, %rd1994;
	ld.global.u32 	%r999, [%rd1995];
	mul.wide.s32 	%rd1996, %r999, 4;
	add.s64 	%rd1997, %rd2, %rd1996;
	ld.global.u32 	%r1000, [%rd1997];
	mul.wide.s32 	%rd1998, %r1000, 4;
	add.s64 	%rd1999, %rd2, %rd1998;
	ld.global.u32 	%r1001, [%rd1999];
	mul.wide.s32 	%rd2000, %r1001, 4;
	add.s64 	%rd2001, %rd2, %rd2000;
	ld.global.u32 	%r1002, [%rd2001];
	mul.wide.s32 	%rd2002, %r1002, 4;
	add.s64 	%rd2003, %rd2, %rd2002;
	ld.global.u32 	%r1003, [%rd2003];
	mul.wide.s32 	%rd2004, %r1003, 4;
	add.s64 	%rd2005, %rd2, %rd2004;
	st.global.u32 	[%rd2005], %r1003;
	ret;

}
	// .globl	_Z21stall_reason_lg_worstPaS_
.visible .entry _Z21stall_reason_lg_worstPaS_(
	.param .u64 .ptr .align 1 _Z21stall_reason_lg_worstPaS__param_0,
	.param .u64 .ptr .align 1 _Z21stall_reason_lg_worstPaS__param_1
)
{
	.reg .b16 	%rs<2001>;
	.reg .b32 	%r<3>;
	.reg .b64 	%rd<8>;

	ld.param.u64 	%rd1, [_Z21stall_reason_lg_worstPaS__param_0];
	ld.param.u64 	%rd2, [_Z21stall_reason_lg_worstPaS__param_1];
	cvta.to.global.u64 	%rd3, %rd1;
	cvta.to.global.u64 	%rd4, %rd2;
	mov.u32 	%r1, %tid.x;
	mul.lo.s32 	%r2, %r1, 2000;
	cvt.u64.u32 	%rd5, %r2;
	add.s64 	%rd6, %rd4, %rd5;
	ld.global.u8 	%rs1, [%rd6];
	add.s64 	%rd7, %rd3, %rd5;
	st.global.u8 	[%rd7], %rs1;
	ld.global.u8 	%rs2, [%rd6+1];
	st.global.u8 	[%rd7+1], %rs2;
	ld.global.u8 	%rs3, [%rd6+2];
	st.global.u8 	[%rd7+2], %rs3;
	ld.global.u8 	%rs4, [%rd6+3];
	st.global.u8 	[%rd7+3], %rs4;
	ld.global.u8 	%rs5, [%rd6+4];
	st.global.u8 	[%rd7+4], %rs5;
	ld.global.u8 	%rs6, [%rd6+5];
	st.global.u8 	[%rd7+5], %rs6;
	ld.global.u8 	%rs7, [%rd6+6];
	st.global.u8 	[%rd7+6], %rs7;
	ld.global.u8 	%rs8, [%rd6+7];
	st.global.u8 	[%rd7+7], %rs8;
	ld.global.u8 	%rs9, [%rd6+8];
	st.global.u8 	[%rd7+8], %rs9;
	ld.global.u8 	%rs10, [%rd6+9];
	st.global.u8 	[%rd7+9], %rs10;
	ld.global.u8 	%rs11, [%rd6+10];
	st.global.u8 	[%rd7+10], %rs11;
	ld.global.u8 	%rs12, [%rd6+11];
	st.global.u8 	[%rd7+11], %rs12;
	ld.global.u8 	%rs13, [%rd6+12];
	st.global.u8 	[%rd7+12], %rs13;
	ld.global.u8 	%rs14, [%rd6+13];
	st.global.u8 	[%rd7+13], %rs14;
	ld.global.u8 	%rs15, [%rd6+14];
	st.global.u8 	[%rd7+14], %rs15;
	ld.global.u8 	%rs16, [%rd6+15];
	st.global.u8 	[%rd7+15], %rs16;
	ld.global.u8 	%rs17, [%rd6+16];
	st.global.u8 	[%rd7+16], %rs17;
	ld.global.u8 	%rs18, [%rd6+17];
	st.global.u8 	[%rd7+17], %rs18;
	ld.global.u8 	%rs19, [%rd6+18];
	st.global.u8 	[%rd7+18], %rs19;
	ld.global.u8 	%rs20, [%rd6+19];
	st.global.u8 	[%rd7+19], %rs20;
	ld.global.u8 	%rs21, [%rd6+20];
	st.global.u8 	[%rd7+20], %rs21;
	ld.global.u8 	%rs22, [%rd6+21];
	st.global.u8 	[%rd7+21], %rs22;
	ld.global.u8 	%rs23, [%rd6+22];
	st.global.u8 	[%rd7+22], %rs23;
	ld.global.u8 	%rs24, [%rd6+23];
	st.global.u8 	[%rd7+23], %rs24;
	ld.global.u8 	%rs25, [%rd6+24];
	st.global.u8 	[%rd7+24], %rs25;
	ld.global.u8 	%rs26, [%rd6+25];
	st.global.u8 	[%rd7+25], %rs26;
	ld.global.u8 	%rs27, [%rd6+26];
	st.global.u8 	[%rd7+26], %rs27;
	ld.global.u8 	%rs28, [%rd6+27];
	st.global.u8 	[%rd7+27], %rs28;
	ld.global.u8 	%rs29, [%rd6+28];
	st.global.u8 	[%rd7+28], %rs29;
	ld.global.u8 	%rs30, [%rd6+29];
	st.global.u8 	[%rd7+29], %rs30;
	ld.global.u8 	%rs31, [%rd6+30];
	st.global.u8 	[%rd7+30], %rs31;
	ld.global.u8 	%rs32, [%rd6+31];
	st.global.u8 	[%rd7+31], %rs32;
	ld.global.u8 	%rs33, [%rd6+32];
	st.global.u8 	[%rd7+32], %rs33;
	ld.global.u8 	%rs34, [%rd6+33];
	st.global.u8 	[%rd7+33], %rs34;
	ld.global.u8 	%rs35, [%rd6+34];
	st.global.u8 	[%rd7+34], %rs35;
	ld.global.u8 	%rs36, [%rd6+35];
	st.global.u8 	[%rd7+35], %rs36;
	ld.global.u8 	%rs37, [%rd6+36];
	st.global.u8 	[%rd7+36], %rs37;
	ld.global.u8 	%rs38, [%rd6+37];
	st.global.u8 	[%rd7+37], %rs38;
	ld.global.u8 	%rs39, [%rd6+38];
	st.global.u8 	[%rd7+38], %rs39;
	ld.global.u8 	%rs40, [%rd6+39];
	st.global.u8 	[%rd7+39], %rs40;
	ld.global.u8 	%rs41, [%rd6+40];
	st.global.u8 	[%rd7+40], %rs41;
	ld.global.u8 	%rs42, [%rd6+41];
	st.global.u8 	[%rd7+41], %rs42;
	ld.global.u8 	%rs43, [%rd6+42];
	st.global.u8 	[%rd7+42], %rs43;
	ld.global.u8 	%rs44, [%rd6+43];
	st.global.u8 	[%rd7+43], %rs44;
	ld.global.u8 	%rs45, [%rd6+44];
	st.global.u8 	[%rd7+44], %rs45;
	ld.global.u8 	%rs46, [%rd6+45];
	st.global.u8 	[%rd7+45], %rs46;
	ld.global.u8 	%rs47, [%rd6+46];
	st.global.u8 	[%rd7+46], %rs47;
	ld.global.u8 	%rs48, [%rd6+47];
	st.global.u8 	[%rd7+47], %rs48;
	ld.global.u8 	%rs49, [%rd6+48];
	st.global.u8 	[%rd7+48], %rs49;
	ld.global.u8 	%rs50, [%rd6+49];
	st.global.u8 	[%rd7+49], %rs50;
	ld.global.u8 	%rs51, [%rd6+50];
	st.global.u8 	[%rd7+50], %rs51;
	ld.global.u8 	%rs52, [%rd6+51];
	st.global.u8 	[%rd7+51], %rs52;
	ld.global.u8 	%rs53, [%rd6+52];
	st.global.u8 	[%rd7+52], %rs53;
	ld.global.u8 	%rs54, [%rd6+53];
	st.global.u8 	[%rd7+53], %rs54;
	ld.global.u8 	%rs55, [%rd6+54];
	st.global.u8 	[%rd7+54], %rs55;
	ld.global.u8 	%rs56, [%rd6+55];
	st.global.u8 	[%rd7+55], %rs56;
	ld.global.u8 	%rs57, [%rd6+56];
	st.global.u8 	[%rd7+56], %rs57;
	ld.global.u8 	%rs58, [%rd6+57];
	st.global.u8 	[%rd7+57], %rs58;
	ld.global.u8 	%rs59, [%rd6+58];
	st.global.u8 	[%rd7+58], %rs59;
	ld.global.u8 	%rs60, [%rd6+59];
	st.global.u8 	[%rd7+59], %rs60;
	ld.global.u8 	%rs61, [%rd6+60];
	st.global.u8 	[%rd7+60], %rs61;
	ld.global.u8 	%rs62, [%rd6+61];
	st.global.u8 	[%rd7+61], %rs62;
	ld.global.u8 	%rs63, [%rd6+62];
	st.global.u8 	[%rd7+62], %rs63;
	ld.global.u8 	%rs64, [%rd6+63];
	st.global.u8 	[%rd7+63], %rs64;
	ld.global.u8 	%rs65, [%rd6+64];
	st.global.u8 	[%rd7+64], %rs65;
	ld.global.u8 	%rs66, [%rd6+65];
	st.global.u8 	[%rd7+65], %rs66;
	ld.global.u8 	%rs67, [%rd6+66];
	st.global.u8 	[%rd7+66], %rs67;
	ld.global.u8 	%rs68, [%rd6+67];
	st.global.u8 	[%rd7+67], %rs68;
	ld.global.u8 	%rs69, [%rd6+68];
	st.global.u8 	[%rd7+68], %rs69;
	ld.global.u8 	%rs70, [%rd6+69];
	st.global.u8 	[%rd7+69], %rs70;
	ld.global.u8 	%rs71, [%rd6+70];
	st.global.u8 	[%rd7+70], %rs71;
	ld.global.u8 	%rs72, [%rd6+71];
	st.global.u8 	[%rd7+71], %rs72;
	ld.global.u8 	%rs73, [%rd6+72];
	st.global.u8 	[%rd7+72], %rs73;
	ld.global.u8 	%rs74, [%rd6+73];
	st.global.u8 	[%rd7+73], %rs74;
	ld.global.u8 	%rs75, [%rd6+74];
	st.global.u8 	[%rd7+74], %rs75;
	ld.global.u8 	%rs76, [%rd6+75];
	st.global.u8 	[%rd7+75], %rs76;
	ld.global.u8 	%rs77, [%rd6+76];
	st.global.u8 	[%rd7+76], %rs77;
	ld.global.u8 	%rs78, [%rd6+77];
	st.global.u8 	[%rd7+77], %rs78;
	ld.global.u8 	%rs79, [%rd6+78];
	st.global.u8 	[%rd7+78], %rs79;
	ld.global.u8 	%rs80, [%rd6+79];
	st.global.u8 	[%rd7+79], %rs80;
	ld.global.u8 	%rs81, [%rd6+80];
	st.global.u8 	[%rd7+80], %rs81;
	ld.global.u8 	%rs82, [%rd6+81];
	st.global.u8 	[%rd7+81], %rs82;
	ld.global.u8 	%rs83, [%rd6+82];
	st.global.u8 	[%rd7+82], %rs83;
	ld.global.u8 	%rs84, [%rd6+83];
	st.global.u8 	[%rd7+83], %rs84;
	ld.global.u8 	%rs85, [%rd6+84];
	st.global.u8 	[%rd7+84], %rs85;
	ld.global.u8 	%rs86, [%rd6+85];
	st.global.u8 	[%rd7+85], %rs86;
	ld.global.u8 	%rs87, [%rd6+86];
	st.global.u8 	[%rd7+86], %rs87;
	ld.global.u8 	%rs88, [%rd6+87];
	st.global.u8 	[%rd7+87], %rs88;
	ld.global.u8 	%rs89, [%rd6+88];
	st.global.u8 	[%rd7+88], %rs89;
	ld.global.u8 	%rs90, [%rd6+89];
	st.global.u8 	[%rd7+89], %rs90;
	ld.global.u8 	%rs91, [%rd6+90];
	st.global.u8 	[%rd7+90], %rs91;
	ld.global.u8 	%rs92, [%rd6+91];
	st.global.u8 	[%rd7+91], %rs92;
	ld.global.u8 	%rs93, [%rd6+92];
	st.global.u8 	[%rd7+92], %rs93;
	ld.global.u8 	%rs94, [%rd6+93];
	st.global.u8 	[%rd7+93], %rs94;
	ld.global.u8 	%rs95, [%rd6+94];
	st.global.u8 	[%rd7+94], %rs95;
	ld.global.u8 	%rs96, [%rd6+95];
	st.global.u8 	[%rd7+95], %rs96;
	ld.global.u8 	%rs97, [%rd6+96];
	st.global.u8 	[%rd7+96], %rs97;
	ld.global.u8 	%rs98, [%rd6+97];
	st.global.u8 	[%rd7+97], %rs98;
	ld.global.u8 	%rs99, [%rd6+98];
	st.global.u8 	[%rd7+98], %rs99;
	ld.global.u8 	%rs100, [%rd6+99];
	st.global.u8 	[%rd7+99], %rs100;
	ld.global.u8 	%rs101, [%rd6+100];
	st.global.u8 	[%rd7+100], %rs101;
	ld.global.u8 	%rs102, [%rd6+101];
	st.global.u8 	[%rd7+101], %rs102;
	ld.global.u8 	%rs103, [%rd6+102];
	st.global.u8 	[%rd7+102], %rs103;
	ld.global.u8 	%rs104, [%rd6+103];
	st.global.u8 	[%rd7+103], %rs104;
	ld.global.u8 	%rs105, [%rd6+104];
	st.global.u8 	[%rd7+104], %rs105;
	ld.global.u8 	%rs106, [%rd6+105];
	st.global.u8 	[%rd7+105], %rs106;
	ld.global.u8 	%rs107, [%rd6+106];
	st.global.u8 	[%rd7+106], %rs107;
	ld.global.u8 	%rs108, [%rd6+107];
	st.global.u8 	[%rd7+107], %rs108;
	ld.global.u8 	%rs109, [%rd6+108];
	st.global.u8 	[%rd7+108], %rs109;
	ld.global.u8 	%rs110, [%rd6+109];
	st.global.u8 	[%rd7+109], %rs110;
	ld.global.u8 	%rs111, [%rd6+110];
	st.global.u8 	[%rd7+110], %rs111;
	ld.global.u8 	%rs112, [%rd6+111];
	st.global.u8 	[%rd7+111], %rs112;
	ld.global.u8 	%rs113, [%rd6+112];
	st.global.u8 	[%rd7+112], %rs113;
	ld.global.u8 	%rs114, [%rd6+113];
	st.global.u8 	[%rd7+113], %rs114;
	ld.global.u8 	%rs115, [%rd6+114];
	st.global.u8 	[%rd7+114], %rs115;
	ld.global.u8 	%rs116, [%rd6+115];
	st.global.u8 	[%rd7+115], %rs116;
	ld.global.u8 	%rs117, [%rd6+116];
	st.global.u8 	[%rd7+116], %rs117;
	ld.global.u8 	%rs118, [%rd6+117];
	st.global.u8 	[%rd7+117], %rs118;
	ld.global.u8 	%rs119, [%rd6+118];
	st.global.u8 	[%rd7+118], %rs119;
	ld.global.u8 	%rs120, [%rd6+119];
	st.global.u8 	[%rd7+119], %rs120;
	ld.global.u8 	%rs121, [%rd6+120];
	st.global.u8 	[%rd7+120], %rs121;
	ld.global.u8 	%rs122, [%rd6+121];
	st.global.u8 	[%rd7+121], %rs122;
	ld.global.u8 	%rs123, [%rd6+122];
	st.global.u8 	[%rd7+122], %rs123;
	ld.global.u8 	%rs124, [%rd6+123];
	st.global.u8 	[%rd7+123], %rs124;
	ld.global.u8 	%rs125, [%rd6+124];
	st.global.u8 	[%rd7+124], %rs125;
	ld.global.u8 	%rs126, [%rd6+125];
	st.global.u8 	[%rd7+125], %rs126;
	ld.global.u8 	%rs127, [%rd6+126];
	st.global.u8 	[%rd7+126], %rs127;
	ld.global.u8 	%rs128, [%rd6+127];
	st.global.u8 	[%rd7+127], %rs128;
	ld.global.u8 	%rs129, [%rd6+128];
	st.global.u8 	[%rd7+128], %rs129;
	ld.global.u8 	%rs130, [%rd6+129];
	st.global.u8 	[%rd7+129], %rs130;
	ld.global.u8 	%rs131, [%rd6+130];
	st.global.u8 	[%rd7+130], %rs131;
	ld.global.u8 	%rs132, [%rd6+131];
	st.global.u8 	[%rd7+131], %rs132;
	ld.global.u8 	%rs133, [%rd6+132];
	st.global.u8 	[%rd7+132], %rs133;
	ld.global.u8 	%rs134, [%rd6+133];
	st.global.u8 	[%rd7+133], %rs134;
	ld.global.u8 	%rs135, [%rd6+134];
	st.global.u8 	[%rd7+134], %rs135;
	ld.global.u8 	%rs136, [%rd6+135];
	st.global.u8 	[%rd7+135], %rs136;
	ld.global.u8 	%rs137, [%rd6+136];
	st.global.u8 	[%rd7+136], %rs137;
	ld.global.u8 	%rs138, [%rd6+137];
	st.global.u8 	[%rd7+137], %rs138;
	ld.global.u8 	%rs139, [%rd6+138];
	st.global.u8 	[%rd7+138], %rs139;
	ld.global.u8 	%rs140, [%rd6+139];
	st.global.u8 	[%rd7+139], %rs140;
	ld.global.u8 	%rs141, [%rd6+140];
	st.global.u8 	[%rd7+140], %rs141;
	ld.global.u8 	%rs142, [%rd6+141];
	st.global.u8 	[%rd7+141], %rs142;
	ld.global.u8 	%rs143, [%rd6+142];
	st.global.u8 	[%rd7+142], %rs143;
	ld.global.u8 	%rs144, [%rd6+143];
	st.global.u8 	[%rd7+143], %rs144;
	ld.global.u8 	%rs145, [%rd6+144];
	st.global.u8 	[%rd7+144], %rs145;
	ld.global.u8 	%rs146, [%rd6+145];
	st.global.u8 	[%rd7+145], %rs146;
	ld.global.u8 	%rs147, [%rd6+146];
	st.global.u8 	[%rd7+146], %rs147;
	ld.global.u8 	%rs148, [%rd6+147];
	st.global.u8 	[%rd7+147], %rs148;
	ld.global.u8 	%rs149, [%rd6+148];
	st.global.u8 	[%rd7+148], %rs149;
	ld.global.u8 	%rs150, [%rd6+149];
	st.global.u8 	[%rd7+149], %rs150;
	ld.global.u8 	%rs151, [%rd6+150];
	st.global.u8 	[%rd7+150], %rs151;
	ld.global.u8 	%rs152, [%rd6+151];
	st.global.u8 	[%rd7+151], %rs152;
	ld.global.u8 	%rs153, [%rd6+152];
	st.global.u8 	[%rd7+152], %rs153;
	ld.global.u8 	%rs154, [%rd6+153];
	st.global.u8 	[%rd7+153], %rs154;
	ld.global.u8 	%rs155, [%rd6+154];
	st.global.u8 	[%rd7+154], %rs155;
	ld.global.u8 	%rs156, [%rd6+155];
	st.global.u8 	[%rd7+155], %rs156;
	ld.global.u8 	%rs157, [%rd6+156];
	st.global.u8 	[%rd7+156], %rs157;
	ld.global.u8 	%rs158, [%rd6+157];
	st.global.u8 	[%rd7+157], %rs158;
	ld.global.u8 	%rs159, [%rd6+158];
	st.global.u8 	[%rd7+158], %rs159;
	ld.global.u8 	%rs160, [%rd6+159];
	st.global.u8 	[%rd7+159], %rs160;
	ld.global.u8 	%rs161, [%rd6+160];
	st.global.u8 	[%rd7+160], %rs161;
	ld.global.u8 	%rs162, [%rd6+161];
	st.global.u8 	[%rd7+161], %rs162;
	ld.global.u8 	%rs163, [%rd6+162];
	st.global.u8 	[%rd7+162], %rs163;
	ld.global.u8 	%rs164, [%rd6+163];
	st.global.u8 	[%rd7+163], %rs164;
	ld.global.u8 	%rs165, [%rd6+164];
	st.global.u8 	[%rd7+164], %rs165;
	ld.global.u8 	%rs166, [%rd6+165];
	st.global.u8 	[%rd7+165], %rs166;
	ld.global.u8 	%rs167, [%rd6+166];
	st.global.u8 	[%rd7+166], %rs167;
	ld.global.u8 	%rs168, [%rd6+167];
	st.global.u8 	[%rd7+167], %rs168;
	ld.global.u8 	%rs169, [%rd6+168];
	st.global.u8 	[%rd7+168], %rs169;
	ld.global.u8 	%rs170, [%rd6+169];
	st.global.u8 	[%rd7+169], %rs170;
	ld.global.u8 	%rs171, [%rd6+170];
	st.global.u8 	[%rd7+170], %rs171;
	ld.global.u8 	%rs172, [%rd6+171];
	st.global.u8 	[%rd7+171], %rs172;
	ld.global.u8 	%rs173, [%rd6+172];
	st.global.u8 	[%rd7+172], %rs173;
	ld.global.u8 	%rs174, [%rd6+173];
	st.global.u8 	[%rd7+173], %rs174;
	ld.global.u8 	%rs175, [%rd6+174];
	st.global.u8 	[%rd7+174], %rs175;
	ld.global.u8 	%rs176, [%rd6+175];
	st.global.u8 	[%rd7+175], %rs176;
	ld.global.u8 	%rs177, [%rd6+176];
	st.global.u8 	[%rd7+176], %rs177;
	ld.global.u8 	%rs178, [%rd6+177];
	st.global.u8 	[%rd7+177], %rs178;
	ld.global.u8 	%rs179, [%rd6+178];
	st.global.u8 	[%rd7+178], %rs179;
	ld.global.u8 	%rs180, [%rd6+179];
	st.global.u8 	[%rd7+179], %rs180;
	ld.global.u8 	%rs181, [%rd6+180];
	st.global.u8 	[%rd7+180], %rs181;
	ld.global.u8 	%rs182, [%rd6+181];
	st.global.u8 	[%rd7+181], %rs182;
	ld.global.u8 	%rs183, [%rd6+182];
	st.global.u8 	[%rd7+182], %rs183;
	ld.global.u8 	%rs184, [%rd6+183];
	st.global.u8 	[%rd7+183], %rs184;
	ld.global.u8 	%rs185, [%rd6+184];
	st.global.u8 	[%rd7+184], %rs185;
	ld.global.u8 	%rs186, [%rd6+185];
	st.global.u8 	[%rd7+185], %rs186;
	ld.global.u8 	%rs187, [%rd6+186];
	st.global.u8 	[%rd7+186], %rs187;
	ld.global.u8 	%rs188, [%rd6+187];
	st.global.u8 	[%rd7+187], %rs188;
	ld.global.u8 	%rs189, [%rd6+188];
	st.global.u8 	[%rd7+188], %rs189;
	ld.global.u8 	%rs190, [%rd6+189];
	st.global.u8 	[%rd7+189], %rs190;
	ld.global.u8 	%rs191, [%rd6+190];
	st.global.u8 	[%rd7+190], %rs191;
	ld.global.u8 	%rs192, [%rd6+191];
	st.global.u8 	[%rd7+191], %rs192;
	ld.global.u8 	%rs193, [%rd6+192];
	st.global.u8 	[%rd7+192], %rs193;
	ld.global.u8 	%rs194, [%rd6+193];
	st.global.u8 	[%rd7+193], %rs194;
	ld.global.u8 	%rs195, [%rd6+194];
	st.global.u8 	[%rd7+194], %rs195;
	ld.global.u8 	%rs196, [%rd6+195];
	st.global.u8 	[%rd7+195], %rs196;
	ld.global.u8 	%rs197, [%rd6+196];
	st.global.u8 	[%rd7+196], %rs197;
	ld.global.u8 	%rs198, [%rd6+197];
	st.global.u8 	[%rd7+197], %rs198;
	ld.global.u8 	%rs199, [%rd6+198];
	st.global.u8 	[%rd7+198], %rs199;
	ld.global.u8 	%rs200, [%rd6+199];
	st.global.u8 	[%rd7+199], %rs200;
	ld.global.u8 	%rs201, [%rd6+200];
	st.global.u8 	[%rd7+200], %rs201;
	ld.global.u8 	%rs202, [%rd6+201];
	st.global.u8 	[%rd7+201], %rs202;
	ld.global.u8 	%rs203, [%rd6+202];
	st.global.u8 	[%rd7+202], %rs203;
	ld.global.u8 	%rs204, [%rd6+203];
	st.global.u8 	[%rd7+203], %rs204;
	ld.global.u8 	%rs205, [%rd6+204];
	st.global.u8 	[%rd7+204], %rs205;
	ld.global.u8 	%rs206, [%rd6+205];
	st.global.u8 	[%rd7+205], %rs206;
	ld.global.u8 	%rs207, [%rd6+206];
	st.global.u8 	[%rd7+206], %rs207;
	ld.global.u8 	%rs208, [%rd6+207];
	st.global.u8 	[%rd7+207], %rs208;
	ld.global.u8 	%rs209, [%rd6+208];
	st.global.u8 	[%rd7+208], %rs209;
	ld.global.u8 	%rs210, [%rd6+209];
	st.global.u8 	[%rd7+209], %rs210;
	ld.global.u8 	%rs211, [%rd6+210];
	st.global.u8 	[%rd7+210], %rs211;
	ld.global.u8 	%rs212, [%rd6+211];
	st.global.u8 	[%rd7+211], %rs212;
	ld.global.u8 	%rs213, [%rd6+212];
	st.global.u8 	[%rd7+212], %rs213;
	ld.global.u8 	%rs214, [%rd6+213];
	st.global.u8 	[%rd7+213], %rs214;
	ld.global.u8 	%rs215, [%rd6+214];
	st.global.u8 	[%rd7+214], %rs215;
	ld.global.u8 	%rs216, [%rd6+215];
	st.global.u8 	[%rd7+215], %rs216;
	ld.global.u8 	%rs217, [%rd6+216];
	st.global.u8 	[%rd7+216], %rs217;
	ld.global.u8 	%rs218, [%rd6+217];
	st.global.u8 	[%rd7+217], %rs218;
	ld.global.u8 	%rs219, [%rd6+218];
	st.global.u8 	[%rd7+218], %rs219;
	ld.global.u8 	%rs220, [%rd6+219];
	st.global.u8 	[%rd7+219], %rs220;
	ld.global.u8 	%rs221, [%rd6+220];
	st.global.u8 	[%rd7+220], %rs221;
	ld.global.u8 	%rs222, [%rd6+221];
	st.global.u8 	[%rd7+221], %rs222;
	ld.global.u8 	%rs223, [%rd6+222];
	st.global.u8 	[%rd7+222], %rs223;
	ld.global.u8 	%rs224, [%rd6+223];
	st.global.u8 	[%rd7+223], %rs224;
	ld.global.u8 	%rs225, [%rd6+224];
	st.global.u8 	[%rd7+224], %rs225;
	ld.global.u8 	%rs226, [%rd6+225];
	st.global.u8 	[%rd7+225], %rs226;
	ld.global.u8 	%rs227, [%rd6+226];
	st.global.u8 	[%rd7+226], %rs227;
	ld.global.u8 	%rs228, [%rd6+227];
	st.global.u8 	[%rd7+227], %rs228;
	ld.global.u8 	%rs229, [%rd6+228];
	st.global.u8 	[%rd7+228], %rs229;
	ld.global.u8 	%rs230, [%rd6+229];
	st.global.u8 	[%rd7+229], %rs230;
	ld.global.u8 	%rs231, [%rd6+230];
	st.global.u8 	[%rd7+230], %rs231;
	ld.global.u8 	%rs232, [%rd6+231];
	st.global.u8 	[%rd7+231], %rs232;
	ld.global.u8 	%rs233, [%rd6+232];
	st.global.u8 	[%rd7+232], %rs233;
	ld.global.u8 	%rs234, [%rd6+233];
	st.global.u8 	[%rd7+233], %rs234;
	ld.global.u8 	%rs235, [%rd6+234];
	st.global.u8 	[%rd7+234], %rs235;
	ld.global.u8 	%rs236, [%rd6+235];
	st.global.u8 	[%rd7+235], %rs236;
	ld.global.u8 	%rs237, [%rd6+236];
	st.global.u8 	[%rd7+236], %rs237;
	ld.global.u8 	%rs238, [%rd6+237];
	st.global.u8 	[%rd7+237], %rs238;
	ld.global.u8 	%rs239, [%rd6+238];
	st.global.u8 	[%rd7+238], %rs239;
	ld.global.u8 	%rs240, [%rd6+239];
	st.global.u8 	[%rd7+239], %rs240;
	ld.global.u8 	%rs241, [%rd6+240];
	st.global.u8 	[%rd7+240], %rs241;
	ld.global.u8 	%rs242, [%rd6+241];
	st.global.u8 	[%rd7+241], %rs242;
	ld.global.u8 	%rs243, [%rd6+242];
	st.global.u8 	[%rd7+242], %rs243;
	ld.global.u8 	%rs244, [%rd6+243];
	st.global.u8 	[%rd7+243], %rs244;
	ld.global.u8 	%rs245, [%rd6+244];
	st.global.u8 	[%rd7+244], %rs245;
	ld.global.u8 	%rs246, [%rd6+245];
	st.global.u8 	[%rd7+245], %rs246;
	ld.global.u8 	%rs247, [%rd6+246];
	st.global.u8 	[%rd7+246], %rs247;
	ld.global.u8 	%rs248, [%rd6+247];
	st.global.u8 	[%rd7+247], %rs248;
	ld.global.u8 	%rs249, [%rd6+248];
	st.global.u8 	[%rd7+248], %rs249;
	ld.global.u8 	%rs250, [%rd6+249];
	st.global.u8 	[%rd7+249], %rs250;
	ld.global.u8 	%rs251, [%rd6+250];
	st.global.u8 	[%rd7+250], %rs251;
	ld.global.u8 	%rs252, [%rd6+251];
	st.global.u8 	[%rd7+251], %rs252;
	ld.global.u8 	%rs253, [%rd6+252];
	st.global.u8 	[%rd7+252], %rs253;
	ld.global.u8 	%rs254, [%rd6+253];
	st.global.u8 	[%rd7+253], %rs254;
	ld.global.u8 	%rs255, [%rd6+254];
	st.global.u8 	[%rd7+254], %rs255;
	ld.global.u8 	%rs256, [%rd6+255];
	st.global.u8 	[%rd7+255], %rs256;
	ld.global.u8 	%rs257, [%rd6+256];
	st.global.u8 	[%rd7+256], %rs257;
	ld.global.u8 	%rs258, [%rd6+257];
	st.global.u8 	[%rd7+257], %rs258;
	ld.global.u8 	%rs259, [%rd6+258];
	st.global.u8 	[%rd7+258], %rs259;
	ld.global.u8 	%rs260, [%rd6+259];
	st.global.u8 	[%rd7+259], %rs260;
	ld.global.u8 	%rs261, [%rd6+260];
	st.global.u8 	[%rd7+260], %rs261;
	ld.global.u8 	%rs262, [%rd6+261];
	st.global.u8 	[%rd7+261], %rs262;
	ld.global.u8 	%rs263, [%rd6+262];
	st.global.u8 	[%rd7+262], %rs263;
	ld.global.u8 	%rs264, [%rd6+263];
	st.global.u8 	[%rd7+263], %rs264;
	ld.global.u8 	%rs265, [%rd6+264];
	st.global.u8 	[%rd7+264], %rs265;
	ld.global.u8 	%rs266, [%rd6+265];
	st.global.u8 	[%rd7+265], %rs266;
	ld.global.u8 	%rs267, [%rd6+266];
	st.global.u8 	[%rd7+266], %rs267;
	ld.global.u8 	%rs268, [%rd6+267];
	st.global.u8 	[%rd7+267], %rs268;
	ld.global.u8 	%rs269, [%rd6+268];
	st.global.u8 	[%rd7+268], %rs269;
	ld.global.u8 	%rs270, [%rd6+269];
	st.global.u8 	[%rd7+269], %rs270;
	ld.global.u8 	%rs271, [%rd6+270];
	st.global.u8 	[%rd7+270], %rs271;
	ld.global.u8 	%rs272, [%rd6+271];
	st.global.u8 	[%rd7+271], %rs272;
	ld.global.u8 	%rs273, [%rd6+272];
	st.global.u8 	[%rd7+272], %rs273;
	ld.global.u8 	%rs274, [%rd6+273];
	st.global.u8 	[%rd7+273], %rs274;
	ld.global.u8 	%rs275, [%rd6+274];
	st.global.u8 	[%rd7+274], %rs275;
	ld.global.u8 	%rs276, [%rd6+275];
	st.global.u8 	[%rd7+275], %rs276;
	ld.global.u8 	%rs277, [%rd6+276];
	st.global.u8 	[%rd7+276], %rs277;
	ld.global.u8 	%rs278, [%rd6+277];
	st.global.u8 	[%rd7+277], %rs278;
	ld.global.u8 	%rs279, [%rd6+278];
	st.global.u8 	[%rd7+278], %rs279;
	ld.global.u8 	%rs280, [%rd6+279];
	st.global.u8 	[%rd7+279], %rs280;
	ld.global.u8 	%rs281, [%rd6+280];
	st.global.u8 	[%rd7+280], %rs281;
	ld.global.u8 	%rs282, [%rd6+281];
	st.global.u8 	[%rd7+281], %rs282;
	ld.global.u8 	%rs283, [%rd6+282];
	st.global.u8 	[%rd7+282], %rs283;
	ld.global.u8 	%rs284, [%rd6+283];
	st.global.u8 	[%rd7+283], %rs284;
	ld.global.u8 	%rs285, [%rd6+284];
	st.global.u8 	[%rd7+284], %rs285;
	ld.global.u8 	%rs286, [%rd6+285];
	st.global.u8 	[%rd7+285], %rs286;
	ld.global.u8 	%rs287, [%rd6+286];
	st.global.u8 	[%rd7+286], %rs287;
	ld.global.u8 	%rs288, [%rd6+287];
	st.global.u8 	[%rd7+287], %rs288;
	ld.global.u8 	%rs289, [%rd6+288];
	st.global.u8 	[%rd7+288], %rs289;
	ld.global.u8 	%rs290, [%rd6+289];
	st.global.u8 	[%rd7+289], %rs290;
	ld.global.u8 	%rs291, [%rd6+290];
	st.global.u8 	[%rd7+290], %rs291;
	ld.global.u8 	%rs292, [%rd6+291];
	st.global.u8 	[%rd7+291], %rs292;
	ld.global.u8 	%rs293, [%rd6+292];
	st.global.u8 	[%rd7+292], %rs293;
	ld.global.u8 	%rs294, [%rd6+293];
	st.global.u8 	[%rd7+293], %rs294;
	ld.global.u8 	%rs295, [%rd6+294];
	st.global.u8 	[%rd7+294], %rs295;
	ld.global.u8 	%rs296, [%rd6+295];
	st.global.u8 	[%rd7+295], %rs296;
	ld.global.u8 	%rs297, [%rd6+296];
	st.global.u8 	[%rd7+296], %rs297;
	ld.global.u8 	%rs298, [%rd6+297];
	st.global.u8 	[%rd7+297], %rs298;
	ld.global.u8 	%rs299, [%rd6+298];
	st.global.u8 	[%rd7+298], %rs299;
	ld.global.u8 	%rs300, [%rd6+299];
	st.global.u8 	[%rd7+299], %rs300;
	ld.global.u8 	%rs301, [%rd6+300];
	st.global.u8 	[%rd7+300], %rs301;
	ld.global.u8 	%rs302, [%rd6+301];
	st.global.u8 	[%rd7+301], %rs302;
	ld.global.u8 	%rs303, [%rd6+302];
	st.global.u8 	[%rd7+302], %rs303;
	ld.global.u8 	%rs304, [%rd6+303];
	st.global.u8 	[%rd7+303], %rs304;
	ld.global.u8 	%rs305, [%rd6+304];
	st.global.u8 	[%rd7+304], %rs305;
	ld.global.u8 	%rs306, [%rd6+305];
	st.global.u8 	[%rd7+305], %rs306;
	ld.global.u8 	%rs307, [%rd6+306];
	st.global.u8 	[%rd7+306], %rs307;
	ld.global.u8 	%rs308, [%rd6+307];
	st.global.u8 	[%rd7+307], %rs308;
	ld.global.u8 	%rs309, [%rd6+308];
	st.global.u8 	[%rd7+308], %rs309;
	ld.global.u8 	%rs310, [%rd6+309];
	st.global.u8 	[%rd7+309], %rs310;
	ld.global.u8 	%rs311, [%rd6+310];
	st.global.u8 	[%rd7+310], %rs311;
	ld.global.u8 	%rs312, [%rd6+311];
	st.global.u8 	[%rd7+311], %rs312;
	ld.global.u8 	%rs313, [%rd6+312];
	st.global.u8 	[%rd7+312], %rs313;
	ld.global.u8 	%rs314, [%rd6+313];
	st.global.u8 	[%rd7+313], %rs314;
	ld.global.u8 	%rs315, [%rd6+314];
	st.global.u8 	[%rd7+314], %rs315;
	ld.global.u8 	%rs316, [%rd6+315];
	st.global.u8 	[%rd7+315], %rs316;
	ld.global.u8 	%rs317, [%rd6+316];
	st.global.u8 	[%rd7+316], %rs317;
	ld.global.u8 	%rs318, [%rd6+317];
	st.global.u8 	[%rd7+317], %rs318;
	ld.global.u8 	%rs319, [%rd6+318];
	st.global.u8 	[%rd7+318], %rs319;
	ld.global.u8 	%rs320, [%rd6+319];
	st.global.u8 	[%rd7+319], %rs320;
	ld.global.u8 	%rs321, [%rd6+320];
	st.global.u8 	[%rd7+320], %rs321;
	ld.global.u8 	%rs322, [%rd6+321];
	st.global.u8 	[%rd7+321], %rs322;
	ld.global.u8 	%rs323, [%rd6+322];
	st.global.u8 	[%rd7+322], %rs323;
	ld.global.u8 	%rs324, [%rd6+323];
	st.global.u8 	[%rd7+323], %rs324;
	ld.global.u8 	%rs325, [%rd6+324];
	st.global.u8 	[%rd7+324], %rs325;
	ld.global.u8 	%rs326, [%rd6+325];
	st.global.u8 	[%rd7+325], %rs326;
	ld.global.u8 	%rs327, [%rd6+326];
	st.global.u8 	[%rd7+326], %rs327;
	ld.global.u8 	%rs328, [%rd6+327];
	st.global.u8 	[%rd7+327], %rs328;
	ld.global.u8 	%rs329, [%rd6+328];
	st.global.u8 	[%rd7+328], %rs329;
	ld.global.u8 	%rs330, [%rd6+329];
	st.global.u8 	[%rd7+329], %rs330;
	ld.global.u8 	%rs331, [%rd6+330];
	st.global.u8 	[%rd7+330], %rs331;
	ld.global.u8 	%rs332, [%rd6+331];
	st.global.u8 	[%rd7+331], %rs332;
	ld.global.u8 	%rs333, [%rd6+332];
	st.global.u8 	[%rd7+332], %rs333;
	ld.global.u8 	%rs334, [%rd6+333];
	st.global.u8 	[%rd7+333], %rs334;
	ld.global.u8 	%rs335, [%rd6+334];
	st.global.u8 	[%rd7+334], %rs335;
	ld.global.u8 	%rs336, [%rd6+335];
	st.global.u8 	[%rd7+335], %rs336;
	ld.global.u8 	%rs337, [%rd6+336];
	st.global.u8 	[%rd7+336], %rs337;
	ld.global.u8 	%rs338, [%rd6+337];
	st.global.u8 	[%rd7+337], %rs338;
	ld.global.u8 	%rs339, [%rd6+338];
	st.global.u8 	[%rd7+338], %rs339;
	ld.global.u8 	%rs340, [%rd6+339];
	st.global.u8 	[%rd7+339], %rs340;
	ld.global.u8 	%rs341, [%rd6+340];
	st.global.u8 	[%rd7+340], %rs341;
	ld.global.u8 	%rs342, [%rd6+341];
	st.global.u8 	[%rd7+341], %rs342;
	ld.global.u8 	%rs343, [%rd6+342];
	st.global.u8 	[%rd7+342], %rs343;
	ld.global.u8 	%rs344, [%rd6+343];
	st.global.u8 	[%rd7+343], %rs344;
	ld.global.u8 	%rs345, [%rd6+344];
	st.global.u8 	[%rd7+344], %rs345;
	ld.global.u8 	%rs346, [%rd6+345];
	st.global.u8 	[%rd7+345], %rs346;
	ld.global.u8 	%rs347, [%rd6+346];
	st.global.u8 	[%rd7+346], %rs347;
	ld.global.u8 	%rs348, [%rd6+347];
	st.global.u8 	[%rd7+347], %rs348;
	ld.global.u8 	%rs349, [%rd6+348];
	st.global.u8 	[%rd7+348], %rs349;
	ld.global.u8 	%rs350, [%rd6+349];
	st.global.u8 	[%rd7+349], %rs350;
	ld.global.u8 	%rs351, [%rd6+350];
	st.global.u8 	[%rd7+350], %rs351;
	ld.global.u8 	%rs352, [%rd6+351];
	st.global.u8 	[%rd7+351], %rs352;
	ld.global.u8 	%rs353, [%rd6+352];
	st.global.u8 	[%rd7+352], %rs353;
	ld.global.u8 	%rs354, [%rd6+353];
	st.global.u8 	[%rd7+353], %rs354;
	ld.global.u8 	%rs355, [%rd6+354];
	st.global.u8 	[%rd7+354], %rs355;
	ld.global.u8 	%rs356, [%rd6+355];
	st.global.u8 	[%rd7+355], %rs356;
	ld.global.u8 	%rs357, [%rd6+356];
	st.global.u8 	[%rd7+356], %rs357;
	ld.global.u8 	%rs358, [%rd6+357];
	st.global.u8 	[%rd7+357], %rs358;
	ld.global.u8 	%rs359, [%rd6+358];
	st.global.u8 	[%rd7+358], %rs359;
	ld.global.u8 	%rs360, [%rd6+359];
	st.global.u8 	[%rd7+359], %rs360;
	ld.global.u8 	%rs361, [%rd6+360];
	st.global.u8 	[%rd7+360], %rs361;
	ld.global.u8 	%rs362, [%rd6+361];
	st.global.u8 	[%rd7+361], %rs362;
	ld.global.u8 	%rs363, [%rd6+362];
	st.global.u8 	[%rd7+362], %rs363;
	ld.global.u8 	%rs364, [%rd6+363];
	st.global.u8 	[%rd7+363], %rs364;
	ld.global.u8 	%rs365, [%rd6+364];
	st.global.u8 	[%rd7+364], %rs365;
	ld.global.u8 	%rs366, [%rd6+365];
	st.global.u8 	[%rd7+365], %rs366;
	ld.global.u8 	%rs367, [%rd6+366];
	st.global.u8 	[%rd7+366], %rs367;
	ld.global.u8 	%rs368, [%rd6+367];
	st.global.u8 	[%rd7+367], %rs368;
	ld.global.u8 	%rs369, [%rd6+368];
	st.global.u8 	[%rd7+368], %rs369;
	ld.global.u8 	%rs370, [%rd6+369];
	st.global.u8 	[%rd7+369], %rs370;
	ld.global.u8 	%rs371, [%rd6+370];
	st.global.u8 	[%rd7+370], %rs371;
	ld.global.u8 	%rs372, [%rd6+371];
	st.global.u8 	[%rd7+371], %rs372;
	ld.global.u8 	%rs373, [%rd6+372];
	st.global.u8 	[%rd7+372], %rs373;
	ld.global.u8 	%rs374, [%rd6+373];
	st.global.u8 	[%rd7+373], %rs374;
	ld.global.u8 	%rs375, [%rd6+374];
	st.global.u8 	[%rd7+374], %rs375;
	ld.global.u8 	%rs376, [%rd6+375];
	st.global.u8 	[%rd7+375], %rs376;
	ld.global.u8 	%rs377, [%rd6+376];
	st.global.u8 	[%rd7+376], %rs377;
	ld.global.u8 	%rs378, [%rd6+377];
	st.global.u8 	[%rd7+377], %rs378;
	ld.global.u8 	%rs379, [%rd6+378];
	st.global.u8 	[%rd7+378], %rs379;
	ld.global.u8 	%rs380, [%rd6+379];
	st.global.u8 	[%rd7+379], %rs380;
	ld.global.u8 	%rs381, [%rd6+380];
	st.global.u8 	[%rd7+380], %rs381;
	ld.global.u8 	%rs382, [%rd6+381];
	st.global.u8 	[%rd7+381], %rs382;
	ld.global.u8 	%rs383, [%rd6+382];
	st.global.u8 	[%rd7+382], %rs383;
	ld.global.u8 	%rs384, [%rd6+383];
	st.global.u8 	[%rd7+383], %rs384;
	ld.global.u8 	%rs385, [%rd6+384];
	st.global.u8 	[%rd7+384], %rs385;
	ld.global.u8 	%rs386, [%rd6+385];
	st.global.u8 	[%rd7+385], %rs386;
	ld.global.u8 	%rs387, [%rd6+386];
	st.global.u8 	[%rd7+386], %rs387;
	ld.global.u8 	%rs388, [%rd6+387];
	st.global.u8 	[%rd7+387], %rs388;
	ld.global.u8 	%rs389, [%rd6+388];
	st.global.u8 	[%rd7+388], %rs389;
	ld.global.u8 	%rs390, [%rd6+389];
	st.global.u8 	[%rd7+389], %rs390;
	ld.global.u8 	%rs391, [%rd6+390];
	st.global.u8 	[%rd7+390], %rs391;
	ld.global.u8 	%rs392, [%rd6+391];
	st.global.u8 	[%rd7+391], %rs392;
	ld.global.u8 	%rs393, [%rd6+392];
	st.global.u8 	[%rd7+392], %rs393;
	ld.global.u8 	%rs394, [%rd6+393];
	st.global.u8 	[%rd7+393], %rs394;
	ld.global.u8 	%rs395, [%rd6+394];
	st.global.u8 	[%rd7+394], %rs395;
	ld.global.u8 	%rs396, [%rd6+395];
	st.global.u8 	[%rd7+395], %rs396;
	ld.global.u8 	%rs397, [%rd6+396];
	st.global.u8 	[%rd7+396], %rs397;
	ld.global.u8 	%rs398, [%rd6+397];
	st.global.u8 	[%rd7+397], %rs398;
	ld.global.u8 	%rs399, [%rd6+398];
	st.global.u8 	[%rd7+398], %rs399;
	ld.global.u8 	%rs400, [%rd6+399];
	st.global.u8 	[%rd7+399], %rs400;
	ld.global.u8 	%rs401, [%rd6+400];
	st.global.u8 	[%rd7+400], %rs401;
	ld.global.u8 	%rs402, [%rd6+401];
	st.global.u8 	[%rd7+401], %rs402;
	ld.global.u8 	%rs403, [%rd6+402];
	st.global.u8 	[%rd7+402], %rs403;
	ld.global.u8 	%rs404, [%rd6+403];
	st.global.u8 	[%rd7+403], %rs404;
	ld.global.u8 	%rs405, [%rd6+404];
	st.global.u8 	[%rd7+404], %rs405;
	ld.global.u8 	%rs406, [%rd6+405];
	st.global.u8 	[%rd7+405], %rs406;
	ld.global.u8 	%rs407, [%rd6+406];
	st.global.u8 	[%rd7+406], %rs407;
	ld.global.u8 	%rs408, [%rd6+407];
	st.global.u8 	[%rd7+407], %rs408;
	ld.global.u8 	%rs409, [%rd6+408];
	st.global.u8 	[%rd7+408], %rs409;
	ld.global.u8 	%rs410, [%rd6+409];
	st.global.u8 	[%rd7+409], %rs410;
	ld.global.u8 	%rs411, [%rd6+410];
	st.global.u8 	[%rd7+410], %rs411;
	ld.global.u8 	%rs412, [%rd6+411];
	st.global.u8 	[%rd7+411], %rs412;
	ld.global.u8 	%rs413, [%rd6+412];
	st.global.u8 	[%rd7+412], %rs413;
	ld.global.u8 	%rs414, [%rd6+413];
	st.global.u8 	[%rd7+413], %rs414;
	ld.global.u8 	%rs415, [%rd6+414];
	st.global.u8 	[%rd7+414], %rs415;
	ld.global.u8 	%rs416, [%rd6+415];
	st.global.u8 	[%rd7+415], %rs416;
	ld.global.u8 	%rs417, [%rd6+416];
	st.global.u8 	[%rd7+416], %rs417;
	ld.global.u8 	%rs418, [%rd6+417];
	st.global.u8 	[%rd7+417], %rs418;
	ld.global.u8 	%rs419, [%rd6+418];
	st.global.u8 	[%rd7+418], %rs419;
	ld.global.u8 	%rs420, [%rd6+419];
	st.global.u8 	[%rd7+419], %rs420;
	ld.global.u8 	%rs421, [%rd6+420];
	st.global.u8 	[%rd7+420], %rs421;
	ld.global.u8 	%rs422, [%rd6+421];
	st.global.u8 	[%rd7+421], %rs422;
	ld.global.u8 	%rs423, [%rd6+422];
	st.global.u8 	[%rd7+422], %rs423;
	ld.global.u8 	%rs424, [%rd6+423];
	st.global.u8 	[%rd7+423], %rs424;
	ld.global.u8 	%rs425, [%rd6+424];
	st.global.u8 	[%rd7+424], %rs425;
	ld.global.u8 	%rs426, [%rd6+425];
	st.global.u8 	[%rd7+425], %rs426;
	ld.global.u8 	%rs427, [%rd6+426];
	st.global.u8 	[%rd7+426], %rs427;
	ld.global.u8 	%rs428, [%rd6+427];
	st.global.u8 	[%rd7+427], %rs428;
	ld.global.u8 	%rs429, [%rd6+428];
	st.global.u8 	[%rd7+428], %rs429;
	ld.global.u8 	%rs430, [%rd6+429];
	st.global.u8 	[%rd7+429], %rs430;
	ld.global.u8 	%rs431, [%rd6+430];
	st.global.u8 	[%rd7+430], %rs431;
	ld.global.u8 	%rs432, [%rd6+431];
	st.global.u8 	[%rd7+431], %rs432;
	ld.global.u8 	%rs433, [%rd6+432];
	st.global.u8 	[%rd7+432], %rs433;
	ld.global.u8 	%rs434, [%rd6+433];
	st.global.u8 	[%rd7+433], %rs434;
	ld.global.u8 	%rs435, [%rd6+434];
	st.global.u8 	[%rd7+434], %rs435;
	ld.global.u8 	%rs436, [%rd6+435];
	st.global.u8 	[%rd7+435], %rs436;
	ld.global.u8 	%rs437, [%rd6+436];
	st.global.u8 	[%rd7+436], %rs437;
	ld.global.u8 	%rs438, [%rd6+437];
	st.global.u8 	[%rd7+437], %rs438;
	ld.global.u8 	%rs439, [%rd6+438];
	st.global.u8 	[%rd7+438], %rs439;
	ld.global.u8 	%rs440, [%rd6+439];
	st.global.u8 	[%rd7+439], %rs440;
	ld.global.u8 	%rs441, [%rd6+440];
	st.global.u8 	[%rd7+440], %rs441;
	ld.global.u8 	%rs442, [%rd6+441];
	st.global.u8 	[%rd7+441], %rs442;
	ld.global.u8 	%rs443, [%rd6+442];
	st.global.u8 	[%rd7+442], %rs443;
	ld.global.u8 	%rs444, [%rd6+443];
	st.global.u8 	[%rd7+443], %rs444;
	ld.global.u8 	%rs445, [%rd6+444];
	st.global.u8 	[%rd7+444], %rs445;
	ld.global.u8 	%rs446, [%rd6+445];
	st.global.u8 	[%rd7+445], %rs446;
	ld.global.u8 	%rs447, [%rd6+446];
	st.global.u8 	[%rd7+446], %rs447;
	ld.global.u8 	%rs448, [%rd6+447];
	st.global.u8 	[%rd7+447], %rs448;
	ld.global.u8 	%rs449, [%rd6+448];
	st.global.u8 	[%rd7+448], %rs449;
	ld.global.u8 	%rs450, [%rd6+449];
	st.global.u8 	[%rd7+449], %rs450;
	ld.global.u8 	%rs451, [%rd6+450];
	st.global.u8 	[%rd7+450], %rs451;
	ld.global.u8 	%rs452, [%rd6+451];
	st.global.u8 	[%rd7+451], %rs452;
	ld.global.u8 	%rs453, [%rd6+452];
	st.global.u8 	[%rd7+452], %rs453;
	ld.global.u8 	%rs454, [%rd6+453];
	st.global.u8 	[%rd7+453], %rs454;
	ld.global.u8 	%rs455, [%rd6+454];
	st.global.u8 	[%rd7+454], %rs455;
	ld.global.u8 	%rs456, [%rd6+455];
	st.global.u8 	[%rd7+455], %rs456;
	ld.global.u8 	%rs457, [%rd6+456];
	st.global.u8 	[%rd7+456], %rs457;
	ld.global.u8 	%rs458, [%rd6+457];
	st.global.u8 	[%rd7+457], %rs458;
	ld.global.u8 	%rs459, [%rd6+458];
	st.global.u8 	[%rd7+458], %rs459;
	ld.global.u8 	%rs460, [%rd6+459];
	st.global.u8 	[%rd7+459], %rs460;
	ld.global.u8 	%rs461, [%rd6+460];
	st.global.u8 	[%rd7+460], %rs461;
	ld.global.u8 	%rs462, [%rd6+461];
	st.global.u8 	[%rd7+461], %rs462;
	ld.global.u8 	%rs463, [%rd6+462];
	st.global.u8 	[%rd7+462], %rs463;
	ld.global.u8 	%rs464, [%rd6+463];
	st.global.u8 	[%rd7+463], %rs464;
	ld.global.u8 	%rs465, [%rd6+464];
	st.global.u8 	[%rd7+464], %rs465;
	ld.global.u8 	%rs466, [%rd6+465];
	st.global.u8 	[%rd7+465], %rs466;
	ld.global.u8 	%rs467, [%rd6+466];
	st.global.u8 	[%rd7+466], %rs467;
	ld.global.u8 	%rs468, [%rd6+467];
	st.global.u8 	[%rd7+467], %rs468;
	ld.global.u8 	%rs469, [%rd6+468];
	st.global.u8 	[%rd7+468], %rs469;
	ld.global.u8 	%rs470, [%rd6+469];
	st.global.u8 	[%rd7+469], %rs470;
	ld.global.u8 	%rs471, [%rd6+470];
	st.global.u8 	[%rd7+470], %rs471;
	ld.global.u8 	%rs472, [%rd6+471];
	st.global.u8 	[%rd7+471], %rs472;
	ld.global.u8 	%rs473, [%rd6+472];
	st.global.u8 	[%rd7+472], %rs473;
	ld.global.u8 	%rs474, [%rd6+473];
	st.global.u8 	[%rd7+473], %rs474;
	ld.global.u8 	%rs475, [%rd6+474];
	st.global.u8 	[%rd7+474], %rs475;
	ld.global.u8 	%rs476, [%rd6+475];
	st.global.u8 	[%rd7+475], %rs476;
	ld.global.u8 	%rs477, [%rd6+476];
	st.global.u8 	[%rd7+476], %rs477;
	ld.global.u8 	%rs478, [%rd6+477];
	st.global.u8 	[%rd7+477], %rs478;
	ld.global.u8 	%rs479, [%rd6+478];
	st.global.u8 	[%rd7+478], %rs479;
	ld.global.u8 	%rs480, [%rd6+479];
	st.global.u8 	[%rd7+479], %rs480;
	ld.global.u8 	%rs481, [%rd6+480];
	st.global.u8 	[%rd7+480], %rs481;
	ld.global.u8 	%rs482, [%rd6+481];
	st.global.u8 	[%rd7+481], %rs482;
	ld.global.u8 	%rs483, [%rd6+482];
	st.global.u8 	[%rd7+482], %rs483;
	ld.global.u8 	%rs484, [%rd6+483];
	st.global.u8 	[%rd7+483], %rs484;
	ld.global.u8 	%rs485, [%rd6+484];
	st.global.u8 	[%rd7+484], %rs485;
	ld.global.u8 	%rs486, [%rd6+485];
	st.global.u8 	[%rd7+485], %rs486;
	ld.global.u8 	%rs487, [%rd6+486];
	st.global.u8 	[%rd7+486], %rs487;
	ld.global.u8 	%rs488, [%rd6+487];
	st.global.u8 	[%rd7+487], %rs488;
	ld.global.u8 	%rs489, [%rd6+488];
	st.global.u8 	[%rd7+488], %rs489;
	ld.global.u8 	%rs490, [%rd6+489];
	st.global.u8 	[%rd7+489], %rs490;
	ld.global.u8 	%rs491, [%rd6+490];
	st.global.u8 	[%rd7+490], %rs491;
	ld.global.u8 	%rs492, [%rd6+491];
	st.global.u8 	[%rd7+491], %rs492;
	ld.global.u8 	%rs493, [%rd6+492];
	st.global.u8 	[%rd7+492], %rs493;
	ld.global.u8 	%rs494, [%rd6+493];
	st.global.u8 	[%rd7+493], %rs494;
	ld.global.u8 	%rs495, [%rd6+494];
	st.global.u8 	[%rd7+494], %rs495;
	ld.global.u8 	%rs496, [%rd6+495];
	st.global.u8 	[%rd7+495], %rs496;
	ld.global.u8 	%rs497, [%rd6+496];
	st.global.u8 	[%rd7+496], %rs497;
	ld.global.u8 	%rs498, [%rd6+497];
	st.global.u8 	[%rd7+497], %rs498;
	ld.global.u8 	%rs499, [%rd6+498];
	st.global.u8 	[%rd7+498], %rs499;
	ld.global.u8 	%rs500, [%rd6+499];
	st.global.u8 	[%rd7+499], %rs500;
	ld.global.u8 	%rs501, [%rd6+500];
	st.global.u8 	[%rd7+500], %rs501;
	ld.global.u8 	%rs502, [%rd6+501];
	st.global.u8 	[%rd7+501], %rs502;
	ld.global.u8 	%rs503, [%rd6+502];
	st.global.u8 	[%rd7+502], %rs503;
	ld.global.u8 	%rs504, [%rd6+503];
	st.global.u8 	[%rd7+503], %rs504;
	ld.global.u8 	%rs505, [%rd6+504];
	st.global.u8 	[%rd7+504], %rs505;
	ld.global.u8 	%rs506, [%rd6+505];
	st.global.u8 	[%rd7+505], %rs506;
	ld.global.u8 	%rs507, [%rd6+506];
	st.global.u8 	[%rd7+506], %rs507;
	ld.global.u8 	%rs508, [%rd6+507];
	st.global.u8 	[%rd7+507], %rs508;
	ld.global.u8 	%rs509, [%rd6+508];
	st.global.u8 	[%rd7+508], %rs509;
	ld.global.u8 	%rs510, [%rd6+509];
	st.global.u8 	[%rd7+509], %rs510;
	ld.global.u8 	%rs511, [%rd6+510];
	st.global.u8 	[%rd7+510], %rs511;
	ld.global.u8 	%rs512, [%rd6+511];
	st.global.u8 	[%rd7+511], %rs512;
	ld.global.u8 	%rs513, [%rd6+512];
	st.global.u8 	[%rd7+512], %rs513;
	ld.global.u8 	%rs514, [%rd6+513];
	st.global.u8 	[%rd7+513], %rs514;
	ld.global.u8 	%rs515, [%rd6+514];
	st.global.u8 	[%rd7+514], %rs515;
	ld.global.u8 	%rs516, [%rd6+515];
	st.global.u8 	[%rd7+515], %rs516;
	ld.global.u8 	%rs517, [%rd6+516];
	st.global.u8 	[%rd7+516], %rs517;
	ld.global.u8 	%rs518, [%rd6+517];
	st.global.u8 	[%rd7+517], %rs518;
	ld.global.u8 	%rs519, [%rd6+518];
	st.global.u8 	[%rd7+518], %rs519;
	ld.global.u8 	%rs520, [%rd6+519];
	st.global.u8 	[%rd7+519], %rs520;
	ld.global.u8 	%rs521, [%rd6+520];
	st.global.u8 	[%rd7+520], %rs521;
	ld.global.u8 	%rs522, [%rd6+521];
	st.global.u8 	[%rd7+521], %rs522;
	ld.global.u8 	%rs523, [%rd6+522];
	st.global.u8 	[%rd7+522], %rs523;
	ld.global.u8 	%rs524, [%rd6+523];
	st.global.u8 	[%rd7+523], %rs524;
	ld.global.u8 	%rs525, [%rd6+524];
	st.global.u8 	[%rd7+524], %rs525;
	ld.global.u8 	%rs526, [%rd6+525];
	st.global.u8 	[%rd7+525], %rs526;
	ld.global.u8 	%rs527, [%rd6+526];
	st.global.u8 	[%rd7+526], %rs527;
	ld.global.u8 	%rs528, [%rd6+527];
	st.global.u8 	[%rd7+527], %rs528;
	ld.global.u8 	%rs529, [%rd6+528];
	st.global.u8 	[%rd7+528], %rs529;
	ld.global.u8 	%rs530, [%rd6+529];
	st.global.u8 	[%rd7+529], %rs530;
	ld.global.u8 	%rs531, [%rd6+530];
	st.global.u8 	[%rd7+530], %rs531;
	ld.global.u8 	%rs532, [%rd6+531];
	st.global.u8 	[%rd7+531], %rs532;
	ld.global.u8 	%rs533, [%rd6+532];
	st.global.u8 	[%rd7+532], %rs533;
	ld.global.u8 	%rs534, [%rd6+533];
	st.global.u8 	[%rd7+533], %rs534;
	ld.global.u8 	%rs535, [%rd6+534];
	st.global.u8 	[%rd7+534], %rs535;
	ld.global.u8 	%rs536, [%rd6+535];
	st.global.u8 	[%rd7+535], %rs536;
	ld.global.u8 	%rs537, [%rd6+536];
	st.global.u8 	[%rd7+536], %rs537;
	ld.global.u8 	%rs538, [%rd6+537];
	st.global.u8 	[%rd7+537], %rs538;
	ld.global.u8 	%rs539, [%rd6+538];
	st.global.u8 	[%rd7+538], %rs539;
	ld.global.u8 	%rs540, [%rd6+539];
	st.global.u8 	[%rd7+539], %rs540;
	ld.global.u8 	%rs541, [%rd6+540];
	st.global.u8 	[%rd7+540], %rs541;
	ld.global.u8 	%rs542, [%rd6+541];
	st.global.u8 	[%rd7+541], %rs542;
	ld.global.u8 	%rs543, [%rd6+542];
	st.global.u8 	[%rd7+542], %rs543;
	ld.global.u8 	%rs544, [%rd6+543];
	st.global.u8 	[%rd7+543], %rs544;
	ld.global.u8 	%rs545, [%rd6+544];
	st.global.u8 	[%rd7+544], %rs545;
	ld.global.u8 	%rs546, [%rd6+545];
	st.global.u8 	[%rd7+545], %rs546;
	ld.global.u8 	%rs547, [%rd6+546];
	st.global.u8 	[%rd7+546], %rs547;
	ld.global.u8 	%rs548, [%rd6+547];
	st.global.u8 	[%rd7+547], %rs548;
	ld.global.u8 	%rs549, [%rd6+548];
	st.global.u8 	[%rd7+548], %rs549;
	ld.global.u8 	%rs550, [%rd6+549];
	st.global.u8 	[%rd7+549], %rs550;
	ld.global.u8 	%rs551, [%rd6+550];
	st.global.u8 	[%rd7+550], %rs551;
	ld.global.u8 	%rs552, [%rd6+551];
	st.global.u8 	[%rd7+551], %rs552;
	ld.global.u8 	%rs553, [%rd6+552];
	st.global.u8 	[%rd7+552], %rs553;
	ld.global.u8 	%rs554, [%rd6+553];
	st.global.u8 	[%rd7+553], %rs554;
	ld.global.u8 	%rs555, [%rd6+554];
	st.global.u8 	[%rd7+554], %rs555;
	ld.global.u8 	%rs556, [%rd6+555];
	st.global.u8 	[%rd7+555], %rs556;
	ld.global.u8 	%rs557, [%rd6+556];
	st.global.u8 	[%rd7+556], %rs557;
	ld.global.u8 	%rs558, [%rd6+557];
	st.global.u8 	[%rd7+557], %rs558;
	ld.global.u8 	%rs559, [%rd6+558];
	st.global.u8 	[%rd7+558], %rs559;
	ld.global.u8 	%rs560, [%rd6+559];
	st.global.u8 	[%rd7+559], %rs560;
	ld.global.u8 	%rs561, [%rd6+560];
	st.global.u8 	[%rd7+560], %rs561;
	ld.global.u8 	%rs562, [%rd6+561];
	st.global.u8 	[%rd7+561], %rs562;
	ld.global.u8 	%rs563, [%rd6+562];
	st.global.u8 	[%rd7+562], %rs563;
	ld.global.u8 	%rs564, [%rd6+563];
	st.global.u8 	[%rd7+563], %rs564;
	ld.global.u8 	%rs565, [%rd6+564];
	st.global.u8 	[%rd7+564], %rs565;
	ld.global.u8 	%rs566, [%rd6+565];
	st.global.u8 	[%rd7+565], %rs566;
	ld.global.u8 	%rs567, [%rd6+566];
	st.global.u8 	[%rd7+566], %rs567;
	ld.global.u8 	%rs568, [%rd6+567];
	st.global.u8 	[%rd7+567], %rs568;
	ld.global.u8 	%rs569, [%rd6+568];
	st.global.u8 	[%rd7+568], %rs569;
	ld.global.u8 	%rs570, [%rd6+569];
	st.global.u8 	[%rd7+569], %rs570;
	ld.global.u8 	%rs571, [%rd6+570];
	st.global.u8 	[%rd7+570], %rs571;
	ld.global.u8 	%rs572, [%rd6+571];
	st.global.u8 	[%rd7+571], %rs572;
	ld.global.u8 	%rs573, [%rd6+572];
	st.global.u8 	[%rd7+572], %rs573;
	ld.global.u8 	%rs574, [%rd6+573];
	st.global.u8 	[%rd7+573], %rs574;
	ld.global.u8 	%rs575, [%rd6+574];
	st.global.u8 	[%rd7+574], %rs575;
	ld.global.u8 	%rs576, [%rd6+575];
	st.global.u8 	[%rd7+575], %rs576;
	ld.global.u8 	%rs577, [%rd6+576];
	st.global.u8 	[%rd7+576], %rs577;
	ld.global.u8 	%rs578, [%rd6+577];
	st.global.u8 	[%rd7+577], %rs578;
	ld.global.u8 	%rs579, [%rd6+578];
	st.global.u8 	[%rd7+578], %rs579;
	ld.global.u8 	%rs580, [%rd6+579];
	st.global.u8 	[%rd7+579], %rs580;
	ld.global.u8 	%rs581, [%rd6+580];
	st.global.u8 	[%rd7+580], %rs581;
	ld.global.u8 	%rs582, [%rd6+581];
	st.global.u8 	[%rd7+581], %rs582;
	ld.global.u8 	%rs583, [%rd6+582];
	st.global.u8 	[%rd7+582], %rs583;
	ld.global.u8 	%rs584, [%rd6+583];
	st.global.u8 	[%rd7+583], %rs584;
	ld.global.u8 	%rs585, [%rd6+584];
	st.global.u8 	[%rd7+584], %rs585;
	ld.global.u8 	%rs586, [%rd6+585];
	st.global.u8 	[%rd7+585], %rs586;
	ld.global.u8 	%rs587, [%rd6+586];
	st.global.u8 	[%rd7+586], %rs587;
	ld.global.u8 	%rs588, [%rd6+587];
	st.global.u8 	[%rd7+587], %rs588;
	ld.global.u8 	%rs589, [%rd6+588];
	st.global.u8 	[%rd7+588], %rs589;
	ld.global.u8 	%rs590, [%rd6+589];
	st.global.u8 	[%rd7+589], %rs590;
	ld.global.u8 	%rs591, [%rd6+590];
	st.global.u8 	[%rd7+590], %rs591;
	ld.global.u8 	%rs592, [%rd6+591];
	st.global.u8 	[%rd7+591], %rs592;
	ld.global.u8 	%rs593, [%rd6+592];
	st.global.u8 	[%rd7+592], %rs593;
	ld.global.u8 	%rs594, [%rd6+593];
	st.global.u8 	[%rd7+593], %rs594;
	ld.global.u8 	%rs595, [%rd6+594];
	st.global.u8 	[%rd7+594], %rs595;
	ld.global.u8 	%rs596, [%rd6+595];
	st.global.u8 	[%rd7+595], %rs596;
	ld.global.u8 	%rs597, [%rd6+596];
	st.global.u8 	[%rd7+596], %rs597;
	ld.global.u8 	%rs598, [%rd6+597];
	st.global.u8 	[%rd7+597], %rs598;
	ld.global.u8 	%rs599, [%rd6+598];
	st.global.u8 	[%rd7+598], %rs599;
	ld.global.u8 	%rs600, [%rd6+599];
	st.global.u8 	[%rd7+599], %rs600;
	ld.global.u8 	%rs601, [%rd6+600];
	st.global.u8 	[%rd7+600], %rs601;
	ld.global.u8 	%rs602, [%rd6+601];
	st.global.u8 	[%rd7+601], %rs602;
	ld.global.u8 	%rs603, [%rd6+602];
	st.global.u8 	[%rd7+602], %rs603;
	ld.global.u8 	%rs604, [%rd6+603];
	st.global.u8 	[%rd7+603], %rs604;
	ld.global.u8 	%rs605, [%rd6+604];
	st.global.u8 	[%rd7+604], %rs605;
	ld.global.u8 	%rs606, [%rd6+605];
	st.global.u8 	[%rd7+605], %rs606;
	ld.global.u8 	%rs607, [%rd6+606];
	st.global.u8 	[%rd7+606], %rs607;
	ld.global.u8 	%rs608, [%rd6+607];
	st.global.u8 	[%rd7+607], %rs608;
	ld.global.u8 	%rs609, [%rd6+608];
	st.global.u8 	[%rd7+608], %rs609;
	ld.global.u8 	%rs610, [%rd6+609];
	st.global.u8 	[%rd7+609], %rs610;
	ld.global.u8 	%rs611, [%rd6+610];
	st.global.u8 	[%rd7+610], %rs611;
	ld.global.u8 	%rs612, [%rd6+611];
	st.global.u8 	[%rd7+611], %rs612;
	ld.global.u8 	%rs613, [%rd6+612];
	st.global.u8 	[%rd7+612], %rs613;
	ld.global.u8 	%rs614, [%rd6+613];
	st.global.u8 	[%rd7+613], %rs614;
	ld.global.u8 	%rs615, [%rd6+614];
	st.global.u8 	[%rd7+614], %rs615;
	ld.global.u8 	%rs616, [%rd6+615];
	st.global.u8 	[%rd7+615], %rs616;
	ld.global.u8 	%rs617, [%rd6+616];
	st.global.u8 	[%rd7+616], %rs617;
	ld.global.u8 	%rs618, [%rd6+617];
	st.global.u8 	[%rd7+617], %rs618;
	ld.global.u8 	%rs619, [%rd6+618];
	st.global.u8 	[%rd7+618], %rs619;
	ld.global.u8 	%rs620, [%rd6+619];
	st.global.u8 	[%rd7+619], %rs620;
	ld.global.u8 	%rs621, [%rd6+620];
	st.global.u8 	[%rd7+620], %rs621;
	ld.global.u8 	%rs622, [%rd6+621];
	st.global.u8 	[%rd7+621], %rs622;
	ld.global.u8 	%rs623, [%rd6+622];
	st.global.u8 	[%rd7+622], %rs623;
	ld.global.u8 	%rs624, [%rd6+623];
	st.global.u8 	[%rd7+623], %rs624;
	ld.global.u8 	%rs625, [%rd6+624];
	st.global.u8 	[%rd7+624], %rs625;
	ld.global.u8 	%rs626, [%rd6+625];
	st.global.u8 	[%rd7+625], %rs626;
	ld.global.u8 	%rs627, [%rd6+626];
	st.global.u8 	[%rd7+626], %rs627;
	ld.global.u8 	%rs628, [%rd6+627];
	st.global.u8 	[%rd7+627], %rs628;
	ld.global.u8 	%rs629, [%rd6+628];
	st.global.u8 	[%rd7+628], %rs629;
	ld.global.u8 	%rs630, [%rd6+629];
	st.global.u8 	[%rd7+629], %rs630;
	ld.global.u8 	%rs631, [%rd6+630];
	st.global.u8 	[%rd7+630], %rs631;
	ld.global.u8 	%rs632, [%rd6+631];
	st.global.u8 	[%rd7+631], %rs632;
	ld.global.u8 	%rs633, [%rd6+632];
	st.global.u8 	[%rd7+632], %rs633;
	ld.global.u8 	%rs634, [%rd6+633];
	st.global.u8 	[%rd7+633], %rs634;
	ld.global.u8 	%rs635, [%rd6+634];
	st.global.u8 	[%rd7+634], %rs635;
	ld.global.u8 	%rs636, [%rd6+635];
	st.global.u8 	[%rd7+635], %rs636;
	ld.global.u8 	%rs637, [%rd6+636];
	st.global.u8 	[%rd7+636], %rs637;
	ld.global.u8 	%rs638, [%rd6+637];
	st.global.u8 	[%rd7+637], %rs638;
	ld.global.u8 	%rs639, [%rd6+638];
	st.global.u8 	[%rd7+638], %rs639;
	ld.global.u8 	%rs640, [%rd6+639];
	st.global.u8 	[%rd7+639], %rs640;
	ld.global.u8 	%rs641, [%rd6+640];
	st.global.u8 	[%rd7+640], %rs641;
	ld.global.u8 	%rs642, [%rd6+641];
	st.global.u8 	[%rd7+641], %rs642;
	ld.global.u8 	%rs643, [%rd6+642];
	st.global.u8 	[%rd7+642], %rs643;
	ld.global.u8 	%rs644, [%rd6+643];
	st.global.u8 	[%rd7+643], %rs644;
	ld.global.u8 	%rs645, [%rd6+644];
	st.global.u8 	[%rd7+644], %rs645;
	ld.global.u8 	%rs646, [%rd6+645];
	st.global.u8 	[%rd7+645], %rs646;
	ld.global.u8 	%rs647, [%rd6+646];
	st.global.u8 	[%rd7+646], %rs647;
	ld.global.u8 	%rs648, [%rd6+647];
	st.global.u8 	[%rd7+647], %rs648;
	ld.global.u8 	%rs649, [%rd6+648];
	st.global.u8 	[%rd7+648], %rs649;
	ld.global.u8 	%rs650, [%rd6+649];
	st.global.u8 	[%rd7+649], %rs650;
	ld.global.u8 	%rs651, [%rd6+650];
	st.global.u8 	[%rd7+650], %rs651;
	ld.global.u8 	%rs652, [%rd6+651];
	st.global.u8 	[%rd7+651], %rs652;
	ld.global.u8 	%rs653, [%rd6+652];
	st.global.u8 	[%rd7+652], %rs653;
	ld.global.u8 	%rs654, [%rd6+653];
	st.global.u8 	[%rd7+653], %rs654;
	ld.global.u8 	%rs655, [%rd6+654];
	st.global.u8 	[%rd7+654], %rs655;
	ld.global.u8 	%rs656, [%rd6+655];
	st.global.u8 	[%rd7+655], %rs656;
	ld.global.u8 	%rs657, [%rd6+656];
	st.global.u8 	[%rd7+656], %rs657;
	ld.global.u8 	%rs658, [%rd6+657];
	st.global.u8 	[%rd7+657], %rs658;
	ld.global.u8 	%rs659, [%rd6+658];
	st.global.u8 	[%rd7+658], %rs659;
	ld.global.u8 	%rs660, [%rd6+659];
	st.global.u8 	[%rd7+659], %rs660;
	ld.global.u8 	%rs661, [%rd6+660];
	st.global.u8 	[%rd7+660], %rs661;
	ld.global.u8 	%rs662, [%rd6+661];
	st.global.u8 	[%rd7+661], %rs662;
	ld.global.u8 	%rs663, [%rd6+662];
	st.global.u8 	[%rd7+662], %rs663;
	ld.global.u8 	%rs664, [%rd6+663];
	st.global.u8 	[%rd7+663], %rs664;
	ld.global.u8 	%rs665, [%rd6+664];
	st.global.u8 	[%rd7+664], %rs665;
	ld.global.u8 	%rs666, [%rd6+665];
	st.global.u8 	[%rd7+665], %rs666;
	ld.global.u8 	%rs667, [%rd6+666];
	st.global.u8 	[%rd7+666], %rs667;
	ld.global.u8 	%rs668, [%rd6+667];
	st.global.u8 	[%rd7+667], %rs668;
	ld.global.u8 	%rs669, [%rd6+668];
	st.global.u8 	[%rd7+668], %rs669;
	ld.global.u8 	%rs670, [%rd6+669];
	st.global.u8 	[%rd7+669], %rs670;
	ld.global.u8 	%rs671, [%rd6+670];
	st.global.u8 	[%rd7+670], %rs671;
	ld.global.u8 	%rs672, [%rd6+671];
	st.global.u8 	[%rd7+671], %rs672;
	ld.global.u8 	%rs673, [%rd6+672];
	st.global.u8 	[%rd7+672], %rs673;
	ld.global.u8 	%rs674, [%rd6+673];
	st.global.u8 	[%rd7+673], %rs674;
	ld.global.u8 	%rs675, [%rd6+674];
	st.global.u8 	[%rd7+674], %rs675;
	ld.global.u8 	%rs676, [%rd6+675];
	st.global.u8 	[%rd7+675], %rs676;
	ld.global.u8 	%rs677, [%rd6+676];
	st.global.u8 	[%rd7+676], %rs677;
	ld.global.u8 	%rs678, [%rd6+677];
	st.global.u8 	[%rd7+677], %rs678;
	ld.global.u8 	%rs679, [%rd6+678];
	st.global.u8 	[%rd7+678], %rs679;
	ld.global.u8 	%rs680, [%rd6+679];
	st.global.u8 	[%rd7+679], %rs680;
	ld.global.u8 	%rs681, [%rd6+680];
	st.global.u8 	[%rd7+680], %rs681;
	ld.global.u8 	%rs682, [%rd6+681];
	st.global.u8 	[%rd7+681], %rs682;
	ld.global.u8 	%rs683, [%rd6+682];
	st.global.u8 	[%rd7+682], %rs683;
	ld.global.u8 	%rs684, [%rd6+683];
	st.global.u8 	[%rd7+683], %rs684;
	ld.global.u8 	%rs685, [%rd6+684];
	st.global.u8 	[%rd7+684], %rs685;
	ld.global.u8 	%rs686, [%rd6+685];
	st.global.u8 	[%rd7+685], %rs686;
	ld.global.u8 	%rs687, [%rd6+686];
	st.global.u8 	[%rd7+686], %rs687;
	ld.global.u8 	%rs688, [%rd6+687];
	st.global.u8 	[%rd7+687], %rs688;
	ld.global.u8 	%rs689, [%rd6+688];
	st.global.u8 	[%rd7+688], %rs689;
	ld.global.u8 	%rs690, [%rd6+689];
	st.global.u8 	[%rd7+689], %rs690;
	ld.global.u8 	%rs691, [%rd6+690];
	st.global.u8 	[%rd7+690], %rs691;
	ld.global.u8 	%rs692, [%rd6+691];
	st.global.u8 	[%rd7+691], %rs692;
	ld.global.u8 	%rs693, [%rd6+692];
	st.global.u8 	[%rd7+692], %rs693;
	ld.global.u8 	%rs694, [%rd6+693];
	st.global.u8 	[%rd7+693], %rs694;
	ld.global.u8 	%rs695, [%rd6+694];
	st.global.u8 	[%rd7+694], %rs695;
	ld.global.u8 	%rs696, [%rd6+695];
	st.global.u8 	[%rd7+695], %rs696;
	ld.global.u8 	%rs697, [%rd6+696];
	st.global.u8 	[%rd7+696], %rs697;
	ld.global.u8 	%rs698, [%rd6+697];
	st.global.u8 	[%rd7+697], %rs698;
	ld.global.u8 	%rs699, [%rd6+698];
	st.global.u8 	[%rd7+698], %rs699;
	ld.global.u8 	%rs700, [%rd6+699];
	st.global.u8 	[%rd7+699], %rs700;
	ld.global.u8 	%rs701, [%rd6+700];
	st.global.u8 	[%rd7+700], %rs701;
	ld.global.u8 	%rs702, [%rd6+701];
	st.global.u8 	[%rd7+701], %rs702;
	ld.global.u8 	%rs703, [%rd6+702];
	st.global.u8 	[%rd7+702], %rs703;
	ld.global.u8 	%rs704, [%rd6+703];
	st.global.u8 	[%rd7+703], %rs704;
	ld.global.u8 	%rs705, [%rd6+704];
	st.global.u8 	[%rd7+704], %rs705;
	ld.global.u8 	%rs706, [%rd6+705];
	st.global.u8 	[%rd7+705], %rs706;
	ld.global.u8 	%rs707, [%rd6+706];
	st.global.u8 	[%rd7+706], %rs707;
	ld.global.u8 	%rs708, [%rd6+707];
	st.global.u8 	[%rd7+707], %rs708;
	ld.global.u8 	%rs709, [%rd6+708];
	st.global.u8 	[%rd7+708], %rs709;
	ld.global.u8 	%rs710, [%rd6+709];
	st.global.u8 	[%rd7+709], %rs710;
	ld.global.u8 	%rs711, [%rd6+710];
	st.global.u8 	[%rd7+710], %rs711;
	ld.global.u8 	%rs712, [%rd6+711];
	st.global.u8 	[%rd7+711], %rs712;
	ld.global.u8 	%rs713, [%rd6+712];
	st.global.u8 	[%rd7+712], %rs713;
	ld.global.u8 	%rs714, [%rd6+713];
	st.global.u8 	[%rd7+713], %rs714;
	ld.global.u8 	%rs715, [%rd6+714];
	st.global.u8 	[%rd7+714], %rs715;
	ld.global.u8 	%rs716, [%rd6+715];
	st.global.u8 	[%rd7+715], %rs716;
	ld.global.u8 	%rs717, [%rd6+716];
	st.global.u8 	[%rd7+716], %rs717;
	ld.global.u8 	%rs718, [%rd6+717];
	st.global.u8 	[%rd7+717], %rs718;
	ld.global.u8 	%rs719, [%rd6+718];
	st.global.u8 	[%rd7+718], %rs719;
	ld.global.u8 	%rs720, [%rd6+719];
	st.global.u8 	[%rd7+719], %rs720;
	ld.global.u8 	%rs721, [%rd6+720];
	st.global.u8 	[%rd7+720], %rs721;
	ld.global.u8 	%rs722, [%rd6+721];
	st.global.u8 	[%rd7+721], %rs722;
	ld.global.u8 	%rs723, [%rd6+722];
	st.global.u8 	[%rd7+722], %rs723;
	ld.global.u8 	%rs724, [%rd6+723];
	st.global.u8 	[%rd7+723], %rs724;
	ld.global.u8 	%rs725, [%rd6+724];
	st.global.u8 	[%rd7+724], %rs725;
	ld.global.u8 	%rs726, [%rd6+725];
	st.global.u8 	[%rd7+725], %rs726;
	ld.global.u8 	%rs727, [%rd6+726];
	st.global.u8 	[%rd7+726], %rs727;
	ld.global.u8 	%rs728, [%rd6+727];
	st.global.u8 	[%rd7+727], %rs728;
	ld.global.u8 	%rs729, [%rd6+728];
	st.global.u8 	[%rd7+728], %rs729;
	ld.global.u8 	%rs730, [%rd6+729];
	st.global.u8 	[%rd7+729], %rs730;
	ld.global.u8 	%rs731, [%rd6+730];
	st.global.u8 	[%rd7+730], %rs731;
	ld.global.u8 	%rs732, [%rd6+731];
	st.global.u8 	[%rd7+731], %rs732;
	ld.global.u8 	%rs733, [%rd6+732];
	st.global.u8 	[%rd7+732], %rs733;
	ld.global.u8 	%rs734, [%rd6+733];
	st.global.u8 	[%rd7+733], %rs734;
	ld.global.u8 	%rs735, [%rd6+734];
	st.global.u8 	[%rd7+734], %rs735;
	ld.global.u8 	%rs736, [%rd6+735];
	st.global.u8 	[%rd7+735], %rs736;
	ld.global.u8 	%rs737, [%rd6+736];
	st.global.u8 	[%rd7+736], %rs737;
	ld.global.u8 	%rs738, [%rd6+737];
	st.global.u8 	[%rd7+737], %rs738;
	ld.global.u8 	%rs739, [%rd6+738];
	st.global.u8 	[%rd7+738], %rs739;
	ld.global.u8 	%rs740, [%rd6+739];
	st.global.u8 	[%rd7+739], %rs740;
	ld.global.u8 	%rs741, [%rd6+740];
	st.global.u8 	[%rd7+740], %rs741;
	ld.global.u8 	%rs742, [%rd6+741];
	st.global.u8 	[%rd7+741], %rs742;
	ld.global.u8 	%rs743, [%rd6+742];
	st.global.u8 	[%rd7+742], %rs743;
	ld.global.u8 	%rs744, [%rd6+743];
	st.global.u8 	[%rd7+743], %rs744;
	ld.global.u8 	%rs745, [%rd6+744];
	st.global.u8 	[%rd7+744], %rs745;
	ld.global.u8 	%rs746, [%rd6+745];
	st.global.u8 	[%rd7+745], %rs746;
	ld.global.u8 	%rs747, [%rd6+746];
	st.global.u8 	[%rd7+746], %rs747;
	ld.global.u8 	%rs748, [%rd6+747];
	st.global.u8 	[%rd7+747], %rs748;
	ld.global.u8 	%rs749, [%rd6+748];
	st.global.u8 	[%rd7+748], %rs749;
	ld.global.u8 	%rs750, [%rd6+749];
	st.global.u8 	[%rd7+749], %rs750;
	ld.global.u8 	%rs751, [%rd6+750];
	st.global.u8 	[%rd7+750], %rs751;
	ld.global.u8 	%rs752, [%rd6+751];
	st.global.u8 	[%rd7+751], %rs752;
	ld.global.u8 	%rs753, [%rd6+752];
	st.global.u8 	[%rd7+752], %rs753;
	ld.global.u8 	%rs754, [%rd6+753];
	st.global.u8 	[%rd7+753], %rs754;
	ld.global.u8 	%rs755, [%rd6+754];
	st.global.u8 	[%rd7+754], %rs755;
	ld.global.u8 	%rs756, [%rd6+755];
	st.global.u8 	[%rd7+755], %rs756;
	ld.global.u8 	%rs757, [%rd6+756];
	st.global.u8 	[%rd7+756], %rs757;
	ld.global.u8 	%rs758, [%rd6+757];
	st.global.u8 	[%rd7+757], %rs758;
	ld.global.u8 	%rs759, [%rd6+758];
	st.global.u8 	[%rd7+758], %rs759;
	ld.global.u8 	%rs760, [%rd6+759];
	st.global.u8 	[%rd7+759], %rs760;
	ld.global.u8 	%rs761, [%rd6+760];
	st.global.u8 	[%rd7+760], %rs761;
	ld.global.u8 	%rs762, [%rd6+761];
	st.global.u8 	[%rd7+761], %rs762;
	ld.global.u8 	%rs763, [%rd6+762];
	st.global.u8 	[%rd7+762], %rs763;
	ld.global.u8 	%rs764, [%rd6+763];
	st.global.u8 	[%rd7+763], %rs764;
	ld.global.u8 	%rs765, [%rd6+764];
	st.global.u8 	[%rd7+764], %rs765;
	ld.global.u8 	%rs766, [%rd6+765];
	st.global.u8 	[%rd7+765], %rs766;
	ld.global.u8 	%rs767, [%rd6+766];
	st.global.u8 	[%rd7+766], %rs767;
	ld.global.u8 	%rs768, [%rd6+767];
	st.global.u8 	[%rd7+767], %rs768;
	ld.global.u8 	%rs769, [%rd6+768];
	st.global.u8 	[%rd7+768], %rs769;
	ld.global.u8 	%rs770, [%rd6+769];
	st.global.u8 	[%rd7+769], %rs770;
	ld.global.u8 	%rs771, [%rd6+770];
	st.global.u8 	[%rd7+770], %rs771;
	ld.global.u8 	%rs772, [%rd6+771];
	st.global.u8 	[%rd7+771], %rs772;
	ld.global.u8 	%rs773, [%rd6+772];
	st.global.u8 	[%rd7+772], %rs773;
	ld.global.u8 	%rs774, [%rd6+773];
	st.global.u8 	[%rd7+773], %rs774;
	ld.global.u8 	%rs775, [%rd6+774];
	st.global.u8 	[%rd7+774], %rs775;
	ld.global.u8 	%rs776, [%rd6+775];
	st.global.u8 	[%rd7+775], %rs776;
	ld.global.u8 	%rs777, [%rd6+776];
	st.global.u8 	[%rd7+776], %rs777;
	ld.global.u8 	%rs778, [%rd6+777];
	st.global.u8 	[%rd7+777], %rs778;
	ld.global.u8 	%rs779, [%rd6+778];
	st.global.u8 	[%rd7+778], %rs779;
	ld.global.u8 	%rs780, [%rd6+779];
	st.global.u8 	[%rd7+779], %rs780;
	ld.global.u8 	%rs781, [%rd6+780];
	st.global.u8 	[%rd7+780], %rs781;
	ld.global.u8 	%rs782, [%rd6+781];
	st.global.u8 	[%rd7+781], %rs782;
	ld.global.u8 	%rs783, [%rd6+782];
	st.global.u8 	[%rd7+782], %rs783;
	ld.global.u8 	%rs784, [%rd6+783];
	st.global.u8 	[%rd7+783], %rs784;
	ld.global.u8 	%rs785, [%rd6+784];
	st.global.u8 	[%rd7+784], %rs785;
	ld.global.u8 	%rs786, [%rd6+785];
	st.global.u8 	[%rd7+785], %rs786;
	ld.global.u8 	%rs787, [%rd6+786];
	st.global.u8 	[%rd7+786], %rs787;
	ld.global.u8 	%rs788, [%rd6+787];
	st.global.u8 	[%rd7+787], %rs788;
	ld.global.u8 	%rs789, [%rd6+788];
	st.global.u8 	[%rd7+788], %rs789;
	ld.global.u8 	%rs790, [%rd6+789];
	st.global.u8 	[%rd7+789], %rs790;
	ld.global.u8 	%rs791, [%rd6+790];
	st.global.u8 	[%rd7+790], %rs791;
	ld.global.u8 	%rs792, [%rd6+791];
	st.global.u8 	[%rd7+791], %rs792;
	ld.global.u8 	%rs793, [%rd6+792];
	st.global.u8 	[%rd7+792], %rs793;
	ld.global.u8 	%rs794, [%rd6+793];
	st.global.u8 	[%rd7+793], %rs794;
	ld.global.u8 	%rs795, [%rd6+794];
	st.global.u8 	[%rd7+794], %rs795;
	ld.global.u8 	%rs796, [%rd6+795];
	st.global.u8 	[%rd7+795], %rs796;
	ld.global.u8 	%rs797, [%rd6+796];
	st.global.u8 	[%rd7+796], %rs797;
	ld.global.u8 	%rs798, [%rd6+797];
	st.global.u8 	[%rd7+797], %rs798;
	ld.global.u8 	%rs799, [%rd6+798];
	st.global.u8 	[%rd7+798], %rs799;
	ld.global.u8 	%rs800, [%rd6+799];
	st.global.u8 	[%rd7+799], %rs800;
	ld.global.u8 	%rs801, [%rd6+800];
	st.global.u8 	[%rd7+800], %rs801;
	ld.global.u8 	%rs802, [%rd6+801];
	st.global.u8 	[%rd7+801], %rs802;
	ld.global.u8 	%rs803, [%rd6+802];
	st.global.u8 	[%rd7+802], %rs803;
	ld.global.u8 	%rs804, [%rd6+803];
	st.global.u8 	[%rd7+803], %rs804;
	ld.global.u8 	%rs805, [%rd6+804];
	st.global.u8 	[%rd7+804], %rs805;
	ld.global.u8 	%rs806, [%rd6+805];
	st.global.u8 	[%rd7+805], %rs806;
	ld.global.u8 	%rs807, [%rd6+806];
	st.global.u8 	[%rd7+806], %rs807;
	ld.global.u8 	%rs808, [%rd6+807];
	st.global.u8 	[%rd7+807], %rs808;
	ld.global.u8 	%rs809, [%rd6+808];
	st.global.u8 	[%rd7+808], %rs809;
	ld.global.u8 	%rs810, [%rd6+809];
	st.global.u8 	[%rd7+809], %rs810;
	ld.global.u8 	%rs811, [%rd6+810];
	st.global.u8 	[%rd7+810], %rs811;
	ld.global.u8 	%rs812, [%rd6+811];
	st.global.u8 	[%rd7+811], %rs812;
	ld.global.u8 	%rs813, [%rd6+812];
	st.global.u8 	[%rd7+812], %rs813;
	ld.global.u8 	%rs814, [%rd6+813];
	st.global.u8 	[%rd7+813], %rs814;
	ld.global.u8 	%rs815, [%rd6+814];
	st.global.u8 	[%rd7+814], %rs815;
	ld.global.u8 	%rs816, [%rd6+815];
	st.global.u8 	[%rd7+815], %rs816;
	ld.global.u8 	%rs817, [%rd6+816];
	st.global.u8 	[%rd7+816], %rs817;
	ld.global.u8 	%rs818, [%rd6+817];
	st.global.u8 	[%rd7+817], %rs818;
	ld.global.u8 	%rs819, [%rd6+818];
	st.global.u8 	[%rd7+818], %rs819;
	ld.global.u8 	%rs820, [%rd6+819];
	st.global.u8 	[%rd7+819], %rs820;
	ld.global.u8 	%rs821, [%rd6+820];
	st.global.u8 	[%rd7+820], %rs821;
	ld.global.u8 	%rs822, [%rd6+821];
	st.global.u8 	[%rd7+821], %rs822;
	ld.global.u8 	%rs823, [%rd6+822];
	st.global.u8 	[%rd7+822], %rs823;
	ld.global.u8 	%rs824, [%rd6+823];
	st.global.u8 	[%rd7+823], %rs824;
	ld.global.u8 	%rs825, [%rd6+824];
	st.global.u8 	[%rd7+824], %rs825;
	ld.global.u8 	%rs826, [%rd6+825];
	st.global.u8 	[%rd7+825], %rs826;
	ld.global.u8 	%rs827, [%rd6+826];
	st.global.u8 	[%rd7+826], %rs827;
	ld.global.u8 	%rs828, [%rd6+827];
	st.global.u8 	[%rd7+827], %rs828;
	ld.global.u8 	%rs829, [%rd6+828];
	st.global.u8 	[%rd7+828], %rs829;
	ld.global.u8 	%rs830, [%rd6+829];
	st.global.u8 	[%rd7+829], %rs830;
	ld.global.u8 	%rs831, [%rd6+830];
	st.global.u8 	[%rd7+830], %rs831;
	ld.global.u8 	%rs832, [%rd6+831];
	st.global.u8 	[%rd7+831], %rs832;
	ld.global.u8 	%rs833, [%rd6+832];
	st.global.u8 	[%rd7+832], %rs833;
	ld.global.u8 	%rs834, [%rd6+833];
	st.global.u8 	[%rd7+833], %rs834;
	ld.global.u8 	%rs835, [%rd6+834];
	st.global.u8 	[%rd7+834], %rs835;
	ld.global.u8 	%rs836, [%rd6+835];
	st.global.u8 	[%rd7+835], %rs836;
	ld.global.u8 	%rs837, [%rd6+836];
	st.global.u8 	[%rd7+836], %rs837;
	ld.global.u8 	%rs838, [%rd6+837];
	st.global.u8 	[%rd7+837], %rs838;
	ld.global.u8 	%rs839, [%rd6+838];
	st.global.u8 	[%rd7+838], %rs839;
	ld.global.u8 	%rs840, [%rd6+839];
	st.global.u8 	[%rd7+839], %rs840;
	ld.global.u8 	%rs841, [%rd6+840];
	st.global.u8 	[%rd7+840], %rs841;
	ld.global.u8 	%rs842, [%rd6+841];
	st.global.u8 	[%rd7+841], %rs842;
	ld.global.u8 	%rs843, [%rd6+842];
	st.global.u8 	[%rd7+842], %rs843;
	ld.global.u8 	%rs844, [%rd6+843];
	st.global.u8 	[%rd7+843], %rs844;
	ld.global.u8 	%rs845, [%rd6+844];
	st.global.u8 	[%rd7+844], %rs845;
	ld.global.u8 	%rs846, [%rd6+845];
	st.global.u8 	[%rd7+845], %rs846;
	ld.global.u8 	%rs847, [%rd6+846];
	st.global.u8 	[%rd7+846], %rs847;
	ld.global.u8 	%rs848, [%rd6+847];
	st.global.u8 	[%rd7+847], %rs848;
	ld.global.u8 	%rs849, [%rd6+848];
	st.global.u8 	[%rd7+848], %rs849;
	ld.global.u8 	%rs850, [%rd6+849];
	st.global.u8 	[%rd7+849], %rs850;
	ld.global.u8 	%rs851, [%rd6+850];
	st.global.u8 	[%rd7+850], %rs851;
	ld.global.u8 	%rs852, [%rd6+851];
	st.global.u8 	[%rd7+851], %rs852;
	ld.global.u8 	%rs853, [%rd6+852];
	st.global.u8 	[%rd7+852], %rs853;
	ld.global.u8 	%rs854, [%rd6+853];
	st.global.u8 	[%rd7+853], %rs854;
	ld.global.u8 	%rs855, [%rd6+854];
	st.global.u8 	[%rd7+854], %rs855;
	ld.global.u8 	%rs856, [%rd6+855];
	st.global.u8 	[%rd7+855], %rs856;
	ld.global.u8 	%rs857, [%rd6+856];
	st.global.u8 	[%rd7+856], %rs857;
	ld.global.u8 	%rs858, [%rd6+857];
	st.global.u8 	[%rd7+857], %rs858;
	ld.global.u8 	%rs859, [%rd6+858];
	st.global.u8 	[%rd7+858], %rs859;
	ld.global.u8 	%rs860, [%rd6+859];
	st.global.u8 	[%rd7+859], %rs860;
	ld.global.u8 	%rs861, [%rd6+860];
	st.global.u8 	[%rd7+860], %rs861;
	ld.global.u8 	%rs862, [%rd6+861];
	st.global.u8 	[%rd7+861], %rs862;
	ld.global.u8 	%rs863, [%rd6+862];
	st.global.u8 	[%rd7+862], %rs863;
	ld.global.u8 	%rs864, [%rd6+863];
	st.global.u8 	[%rd7+863], %rs864;
	ld.global.u8 	%rs865, [%rd6+864];
	st.global.u8 	[%rd7+864], %rs865;
	ld.global.u8 	%rs866, [%rd6+865];
	st.global.u8 	[%rd7+865], %rs866;
	ld.global.u8 	%rs867, [%rd6+866];
	st.global.u8 	[%rd7+866], %rs867;
	ld.global.u8 	%rs868, [%rd6+867];
	st.global.u8 	[%rd7+867], %rs868;
	ld.global.u8 	%rs869, [%rd6+868];
	st.global.u8 	[%rd7+868], %rs869;
	ld.global.u8 	%rs870, [%rd6+869];
	st.global.u8 	[%rd7+869], %rs870;
	ld.global.u8 	%rs871, [%rd6+870];
	st.global.u8 	[%rd7+870], %rs871;
	ld.global.u8 	%rs872, [%rd6+871];
	st.global.u8 	[%rd7+871], %rs872;
	ld.global.u8 	%rs873, [%rd6+872];
	st.global.u8 	[%rd7+872], %rs873;
	ld.global.u8 	%rs874, [%rd6+873];
	st.global.u8 	[%rd7+873], %rs874;
	ld.global.u8 	%rs875, [%rd6+874];
	st.global.u8 	[%rd7+874], %rs875;
	ld.global.u8 	%rs876, [%rd6+875];
	st.global.u8 	[%rd7+875], %rs876;
	ld.global.u8 	%rs877, [%rd6+876];
	st.global.u8 	[%rd7+876], %rs877;
	ld.global.u8 	%rs878, [%rd6+877];
	st.global.u8 	[%rd7+877], %rs878;
	ld.global.u8 	%rs879, [%rd6+878];
	st.global.u8 	[%rd7+878], %rs879;
	ld.global.u8 	%rs880, [%rd6+879];
	st.global.u8 	[%rd7+879], %rs880;
	ld.global.u8 	%rs881, [%rd6+880];
	st.global.u8 	[%rd7+880], %rs881;
	ld.global.u8 	%rs882, [%rd6+881];
	st.global.u8 	[%rd7+881], %rs882;
	ld.global.u8 	%rs883, [%rd6+882];
	st.global.u8 	[%rd7+882], %rs883;
	ld.global.u8 	%rs884, [%rd6+883];
	st.global.u8 	[%rd7+883], %rs884;
	ld.global.u8 	%rs885, [%rd6+884];
	st.global.u8 	[%rd7+884], %rs885;
	ld.global.u8 	%rs886, [%rd6+885];
	st.global.u8 	[%rd7+885], %rs886;
	ld.global.u8 	%rs887, [%rd6+886];
	st.global.u8 	[%rd7+886], %rs887;
	ld.global.u8 	%rs888, [%rd6+887];
	st.global.u8 	[%rd7+887], %rs888;
	ld.global.u8 	%rs889, [%rd6+888];
	st.global.u8 	[%rd7+888], %rs889;
	ld.global.u8 	%rs890, [%rd6+889];
	st.global.u8 	[%rd7+889], %rs890;
	ld.global.u8 	%rs891, [%rd6+890];
	st.global.u8 	[%rd7+890], %rs891;
	ld.global.u8 	%rs892, [%rd6+891];
	st.global.u8 	[%rd7+891], %rs892;
	ld.global.u8 	%rs893, [%rd6+892];
	st.global.u8 	[%rd7+892], %rs893;
	ld.global.u8 	%rs894, [%rd6+893];
	st.global.u8 	[%rd7+893], %rs894;
	ld.global.u8 	%rs895, [%rd6+894];
	st.global.u8 	[%rd7+894], %rs895;
	ld.global.u8 	%rs896, [%rd6+895];
	st.global.u8 	[%rd7+895], %rs896;
	ld.global.u8 	%rs897, [%rd6+896];
	st.global.u8 	[%rd7+896], %rs897;
	ld.global.u8 	%rs898, [%rd6+897];
	st.global.u8 	[%rd7+897], %rs898;
	ld.global.u8 	%rs899, [%rd6+898];
	st.global.u8 	[%rd7+898], %rs899;
	ld.global.u8 	%rs900, [%rd6+899];
	st.global.u8 	[%rd7+899], %rs900;
	ld.global.u8 	%rs901, [%rd6+900];
	st.global.u8 	[%rd7+900], %rs901;
	ld.global.u8 	%rs902, [%rd6+901];
	st.global.u8 	[%rd7+901], %rs902;
	ld.global.u8 	%rs903, [%rd6+902];
	st.global.u8 	[%rd7+902], %rs903;
	ld.global.u8 	%rs904, [%rd6+903];
	st.global.u8 	[%rd7+903], %rs904;
	ld.global.u8 	%rs905, [%rd6+904];
	st.global.u8 	[%rd7+904], %rs905;
	ld.global.u8 	%rs906, [%rd6+905];
	st.global.u8 	[%rd7+905], %rs906;
	ld.global.u8 	%rs907, [%rd6+906];
	st.global.u8 	[%rd7+906], %rs907;
	ld.global.u8 	%rs908, [%rd6+907];
	st.global.u8 	[%rd7+907], %rs908;
	ld.global.u8 	%rs909, [%rd6+908];
	st.global.u8 	[%rd7+908], %rs909;
	ld.global.u8 	%rs910, [%rd6+909];
	st.global.u8 	[%rd7+909], %rs910;
	ld.global.u8 	%rs911, [%rd6+910];
	st.global.u8 	[%rd7+910], %rs911;
	ld.global.u8 	%rs912, [%rd6+911];
	st.global.u8 	[%rd7+911], %rs912;
	ld.global.u8 	%rs913, [%rd6+912];
	st.global.u8 	[%rd7+912], %rs913;
	ld.global.u8 	%rs914, [%rd6+913];
	st.global.u8 	[%rd7+913], %rs914;
	ld.global.u8 	%rs915, [%rd6+914];
	st.global.u8 	[%rd7+914], %rs915;
	ld.global.u8 	%rs916, [%rd6+915];
	st.global.u8 	[%rd7+915], %rs916;
	ld.global.u8 	%rs917, [%rd6+916];
	st.global.u8 	[%rd7+916], %rs917;
	ld.global.u8 	%rs918, [%rd6+917];
	st.global.u8 	[%rd7+917], %rs918;
	ld.global.u8 	%rs919, [%rd6+918];
	st.global.u8 	[%rd7+918], %rs919;
	ld.global.u8 	%rs920, [%rd6+919];
	st.global.u8 	[%rd7+919], %rs920;
	ld.global.u8 	%rs921, [%rd6+920];
	st.global.u8 	[%rd7+920], %rs921;
	ld.global.u8 	%rs922, [%rd6+921];
	st.global.u8 	[%rd7+921], %rs922;
	ld.global.u8 	%rs923, [%rd6+922];
	st.global.u8 	[%rd7+922], %rs923;
	ld.global.u8 	%rs924, [%rd6+923];
	st.global.u8 	[%rd7+923], %rs924;
	ld.global.u8 	%rs925, [%rd6+924];
	st.global.u8 	[%rd7+924], %rs925;
	ld.global.u8 	%rs926, [%rd6+925];
	st.global.u8 	[%rd7+925], %rs926;
	ld.global.u8 	%rs927, [%rd6+926];
	st.global.u8 	[%rd7+926], %rs927;
	ld.global.u8 	%rs928, [%rd6+927];
	st.global.u8 	[%rd7+927], %rs928;
	ld.global.u8 	%rs929, [%rd6+928];
	st.global.u8 	[%rd7+928], %rs929;
	ld.global.u8 	%rs930, [%rd6+929];
	st.global.u8 	[%rd7+929], %rs930;
	ld.global.u8 	%rs931, [%rd6+930];
	st.global.u8 	[%rd7+930], %rs931;
	ld.global.u8 	%rs932, [%rd6+931];
	st.global.u8 	[%rd7+931], %rs932;
	ld.global.u8 	%rs933, [%rd6+932];
	st.global.u8 	[%rd7+932], %rs933;
	ld.global.u8 	%rs934, [%rd6+933];
	st.global.u8 	[%rd7+933], %rs934;
	ld.global.u8 	%rs935, [%rd6+934];
	st.global.u8 	[%rd7+934], %rs935;
	ld.global.u8 	%rs936, [%rd6+935];
	st.global.u8 	[%rd7+935], %rs936;
	ld.global.u8 	%rs937, [%rd6+936];
	st.global.u8 	[%rd7+936], %rs937;
	ld.global.u8 	%rs938, [%rd6+937];
	st.global.u8 	[%rd7+937], %rs938;
	ld.global.u8 	%rs939, [%rd6+938];
	st.global.u8 	[%rd7+938], %rs939;
	ld.global.u8 	%rs940, [%rd6+939];
	st.global.u8 	[%rd7+939], %rs940;
	ld.global.u8 	%rs941, [%rd6+940];
	st.global.u8 	[%rd7+940], %rs941;
	ld.global.u8 	%rs942, [%rd6+941];
	st.global.u8 	[%rd7+941], %rs942;
	ld.global.u8 	%rs943, [%rd6+942];
	st.global.u8 	[%rd7+942], %rs943;
	ld.global.u8 	%rs944, [%rd6+943];
	st.global.u8 	[%rd7+943], %rs944;
	ld.global.u8 	%rs945, [%rd6+944];
	st.global.u8 	[%rd7+944], %rs945;
	ld.global.u8 	%rs946, [%rd6+945];
	st.global.u8 	[%rd7+945], %rs946;
	ld.global.u8 	%rs947, [%rd6+946];
	st.global.u8 	[%rd7+946], %rs947;
	ld.global.u8 	%rs948, [%rd6+947];
	st.global.u8 	[%rd7+947], %rs948;
	ld.global.u8 	%rs949, [%rd6+948];
	st.global.u8 	[%rd7+948], %rs949;
	ld.global.u8 	%rs950, [%rd6+949];
	st.global.u8 	[%rd7+949], %rs950;
	ld.global.u8 	%rs951, [%rd6+950];
	st.global.u8 	[%rd7+950], %rs951;
	ld.global.u8 	%rs952, [%rd6+951];
	st.global.u8 	[%rd7+951], %rs952;
	ld.global.u8 	%rs953, [%rd6+952];
	st.global.u8 	[%rd7+952], %rs953;
	ld.global.u8 	%rs954, [%rd6+953];
	st.global.u8 	[%rd7+953], %rs954;
	ld.global.u8 	%rs955, [%rd6+954];
	st.global.u8 	[%rd7+954], %rs955;
	ld.global.u8 	%rs956, [%rd6+955];
	st.global.u8 	[%rd7+955], %rs956;
	ld.global.u8 	%rs957, [%rd6+956];
	st.global.u8 	[%rd7+956], %rs957;
	ld.global.u8 	%rs958, [%rd6+957];
	st.global.u8 	[%rd7+957], %rs958;
	ld.global.u8 	%rs959, [%rd6+958];
	st.global.u8 	[%rd7+958], %rs959;
	ld.global.u8 	%rs960, [%rd6+959];
	st.global.u8 	[%rd7+959], %rs960;
	ld.global.u8 	%rs961, [%rd6+960];
	st.global.u8 	[%rd7+960], %rs961;
	ld.global.u8 	%rs962, [%rd6+961];
	st.global.u8 	[%rd7+961], %rs962;
	ld.global.u8 	%rs963, [%rd6+962];
	st.global.u8 	[%rd7+962], %rs963;
	ld.global.u8 	%rs964, [%rd6+963];
	st.global.u8 	[%rd7+963], %rs964;
	ld.global.u8 	%rs965, [%rd6+964];
	st.global.u8 	[%rd7+964], %rs965;
	ld.global.u8 	%rs966, [%rd6+965];
	st.global.u8 	[%rd7+965], %rs966;
	ld.global.u8 	%rs967, [%rd6+966];
	st.global.u8 	[%rd7+966], %rs967;
	ld.global.u8 	%rs968, [%rd6+967];
	st.global.u8 	[%rd7+967], %rs968;
	ld.global.u8 	%rs969, [%rd6+968];
	st.global.u8 	[%rd7+968], %rs969;
	ld.global.u8 	%rs970, [%rd6+969];
	st.global.u8 	[%rd7+969], %rs970;
	ld.global.u8 	%rs971, [%rd6+970];
	st.global.u8 	[%rd7+970], %rs971;
	ld.global.u8 	%rs972, [%rd6+971];
	st.global.u8 	[%rd7+971], %rs972;
	ld.global.u8 	%rs973, [%rd6+972];
	st.global.u8 	[%rd7+972], %rs973;
	ld.global.u8 	%rs974, [%rd6+973];
	st.global.u8 	[%rd7+973], %rs974;
	ld.global.u8 	%rs975, [%rd6+974];
	st.global.u8 	[%rd7+974], %rs975;
	ld.global.u8 	%rs976, [%rd6+975];
	st.global.u8 	[%rd7+975], %rs976;
	ld.global.u8 	%rs977, [%rd6+976];
	st.global.u8 	[%rd7+976], %rs977;
	ld.global.u8 	%rs978, [%rd6+977];
	st.global.u8 	[%rd7+977], %rs978;
	ld.global.u8 	%rs979, [%rd6+978];
	st.global.u8 	[%rd7+978], %rs979;
	ld.global.u8 	%rs980, [%rd6+979];
	st.global.u8 	[%rd7+979], %rs980;
	ld.global.u8 	%rs981, [%rd6+980];
	st.global.u8 	[%rd7+980], %rs981;
	ld.global.u8 	%rs982, [%rd6+981];
	st.global.u8 	[%rd7+981], %rs982;
	ld.global.u8 	%rs983, [%rd6+982];
	st.global.u8 	[%rd7+982], %rs983;
	ld.global.u8 	%rs984, [%rd6+983];
	st.global.u8 	[%rd7+983], %rs984;
	ld.global.u8 	%rs985, [%rd6+984];
	st.global.u8 	[%rd7+984], %rs985;
	ld.global.u8 	%rs986, [%rd6+985];
	st.global.u8 	[%rd7+985], %rs986;
	ld.global.u8 	%rs987, [%rd6+986];
	st.global.u8 	[%rd7+986], %rs987;
	ld.global.u8 	%rs988, [%rd6+987];
	st.global.u8 	[%rd7+987], %rs988;
	ld.global.u8 	%rs989, [%rd6+988];
	st.global.u8 	[%rd7+988], %rs989;
	ld.global.u8 	%rs990, [%rd6+989];
	st.global.u8 	[%rd7+989], %rs990;
	ld.global.u8 	%rs991, [%rd6+990];
	st.global.u8 	[%rd7+990], %rs991;
	ld.global.u8 	%rs992, [%rd6+991];
	st.global.u8 	[%rd7+991], %rs992;
	ld.global.u8 	%rs993, [%rd6+992];
	st.global.u8 	[%rd7+992], %rs993;
	ld.global.u8 	%rs994, [%rd6+993];
	st.global.u8 	[%rd7+993], %rs994;
	ld.global.u8 	%rs995, [%rd6+994];
	st.global.u8 	[%rd7+994], %rs995;
	ld.global.u8 	%rs996, [%rd6+995];
	st.global.u8 	[%rd7+995], %rs996;
	ld.global.u8 	%rs997, [%rd6+996];
	st.global.u8 	[%rd7+996], %rs997;
	ld.global.u8 	%rs998, [%rd6+997];
	st.global.u8 	[%rd7+997], %rs998;
	ld.global.u8 	%rs999, [%rd6+998];
	st.global.u8 	[%rd7+998], %rs999;
	ld.global.u8 	%rs1000, [%rd6+999];
	st.global.u8 	[%rd7+999], %rs1000;
	ld.global.u8 	%rs1001, [%rd6+1000];
	st.global.u8 	[%rd7+1000], %rs1001;
	ld.global.u8 	%rs1002, [%rd6+1001];
	st.global.u8 	[%rd7+1001], %rs1002;
	ld.global.u8 	%rs1003, [%rd6+1002];
	st.global.u8 	[%rd7+1002], %rs1003;
	ld.global.u8 	%rs1004, [%rd6+1003];
	st.global.u8 	[%rd7+1003], %rs1004;
	ld.global.u8 	%rs1005, [%rd6+1004];
	st.global.u8 	[%rd7+1004], %rs1005;
	ld.global.u8 	%rs1006, [%rd6+1005];
	st.global.u8 	[%rd7+1005], %rs1006;
	ld.global.u8 	%rs1007, [%rd6+1006];
	st.global.u8 	[%rd7+1006], %rs1007;
	ld.global.u8 	%rs1008, [%rd6+1007];
	st.global.u8 	[%rd7+1007], %rs1008;
	ld.global.u8 	%rs1009, [%rd6+1008];
	st.global.u8 	[%rd7+1008], %rs1009;
	ld.global.u8 	%rs1010, [%rd6+1009];
	st.global.u8 	[%rd7+1009], %rs1010;
	ld.global.u8 	%rs1011, [%rd6+1010];
	st.global.u8 	[%rd7+1010], %rs1011;
	ld.global.u8 	%rs1012, [%rd6+1011];
	st.global.u8 	[%rd7+1011], %rs1012;
	ld.global.u8 	%rs1013, [%rd6+1012];
	st.global.u8 	[%rd7+1012], %rs1013;
	ld.global.u8 	%rs1014, [%rd6+1013];
	st.global.u8 	[%rd7+1013], %rs1014;
	ld.global.u8 	%rs1015, [%rd6+1014];
	st.global.u8 	[%rd7+1014], %rs1015;
	ld.global.u8 	%rs1016, [%rd6+1015];
	st.global.u8 	[%rd7+1015], %rs1016;
	ld.global.u8 	%rs1017, [%rd6+1016];
	st.global.u8 	[%rd7+1016], %rs1017;
	ld.global.u8 	%rs1018, [%rd6+1017];
	st.global.u8 	[%rd7+1017], %rs1018;
	ld.global.u8 	%rs1019, [%rd6+1018];
	st.global.u8 	[%rd7+1018], %rs1019;
	ld.global.u8 	%rs1020, [%rd6+1019];
	st.global.u8 	[%rd7+1019], %rs1020;
	ld.global.u8 	%rs1021, [%rd6+1020];
	st.global.u8 	[%rd7+1020], %rs1021;
	ld.global.u8 	%rs1022, [%rd6+1021];
	st.global.u8 	[%rd7+1021], %rs1022;
	ld.global.u8 	%rs1023, [%rd6+1022];
	st.global.u8 	[%rd7+1022], %rs1023;
	ld.global.u8 	%rs1024, [%rd6+1023];
	st.global.u8 	[%rd7+1023], %rs1024;
	ld.global.u8 	%rs1025, [%rd6+1024];
	st.global.u8 	[%rd7+1024], %rs1025;
	ld.global.u8 	%rs1026, [%rd6+1025];
	st.global.u8 	[%rd7+1025], %rs1026;
	ld.global.u8 	%rs1027, [%rd6+1026];
	st.global.u8 	[%rd7+1026], %rs1027;
	ld.global.u8 	%rs1028, [%rd6+1027];
	st.global.u8 	[%rd7+1027], %rs1028;
	ld.global.u8 	%rs1029, [%rd6+1028];
	st.global.u8 	[%rd7+1028], %rs1029;
	ld.global.u8 	%rs1030, [%rd6+1029];
	st.global.u8 	[%rd7+1029], %rs1030;
	ld.global.u8 	%rs1031, [%rd6+1030];
	st.global.u8 	[%rd7+1030], %rs1031;
	ld.global.u8 	%rs1032, [%rd6+1031];
	st.global.u8 	[%rd7+1031], %rs1032;
	ld.global.u8 	%rs1033, [%rd6+1032];
	st.global.u8 	[%rd7+1032], %rs1033;
	ld.global.u8 	%rs1034, [%rd6+1033];
	st.global.u8 	[%rd7+1033], %rs1034;
	ld.global.u8 	%rs1035, [%rd6+1034];
	st.global.u8 	[%rd7+1034], %rs1035;
	ld.global.u8 	%rs1036, [%rd6+1035];
	st.global.u8 	[%rd7+1035], %rs1036;
	ld.global.u8 	%rs1037, [%rd6+1036];
	st.global.u8 	[%rd7+1036], %rs1037;
	ld.global.u8 	%rs1038, [%rd6+1037];
	st.global.u8 	[%rd7+1037], %rs1038;
	ld.global.u8 	%rs1039, [%rd6+1038];
	st.global.u8 	[%rd7+1038], %rs1039;
	ld.global.u8 	%rs1040, [%rd6+1039];
	st.global.u8 	[%rd7+1039], %rs1040;
	ld.global.u8 	%rs1041, [%rd6+1040];
	st.global.u8 	[%rd7+1040], %rs1041;
	ld.global.u8 	%rs1042, [%rd6+1041];
	st.global.u8 	[%rd7+1041], %rs1042;
	ld.global.u8 	%rs1043, [%rd6+1042];
	st.global.u8 	[%rd7+1042], %rs1043;
	ld.global.u8 	%rs1044, [%rd6+1043];
	st.global.u8 	[%rd7+1043], %rs1044;
	ld.global.u8 	%rs1045, [%rd6+1044];
	st.global.u8 	[%rd7+1044], %rs1045;
	ld.global.u8 	%rs1046, [%rd6+1045];
	st.global.u8 	[%rd7+1045], %rs1046;
	ld.global.u8 	%rs1047, [%rd6+1046];
	st.global.u8 	[%rd7+1046], %rs1047;
	ld.global.u8 	%rs1048, [%rd6+1047];
	st.global.u8 	[%rd7+1047], %rs1048;
	ld.global.u8 	%rs1049, [%rd6+1048];
	st.global.u8 	[%rd7+1048], %rs1049;
	ld.global.u8 	%rs1050, [%rd6+1049];
	st.global.u8 	[%rd7+1049], %rs1050;
	ld.global.u8 	%rs1051, [%rd6+1050];
	st.global.u8 	[%rd7+1050], %rs1051;
	ld.global.u8 	%rs1052, [%rd6+1051];
	st.global.u8 	[%rd7+1051], %rs1052;
	ld.global.u8 	%rs1053, [%rd6+1052];
	st.global.u8 	[%rd7+1052], %rs1053;
	ld.global.u8 	%rs1054, [%rd6+1053];
	st.global.u8 	[%rd7+1053], %rs1054;
	ld.global.u8 	%rs1055, [%rd6+1054];
	st.global.u8 	[%rd7+1054], %rs1055;
	ld.global.u8 	%rs1056, [%rd6+1055];
	st.global.u8 	[%rd7+1055], %rs1056;
	ld.global.u8 	%rs1057, [%rd6+1056];
	st.global.u8 	[%rd7+1056], %rs1057;
	ld.global.u8 	%rs1058, [%rd6+1057];
	st.global.u8 	[%rd7+1057], %rs1058;
	ld.global.u8 	%rs1059, [%rd6+1058];
	st.global.u8 	[%rd7+1058], %rs1059;
	ld.global.u8 	%rs1060, [%rd6+1059];
	st.global.u8 	[%rd7+1059], %rs1060;
	ld.global.u8 	%rs1061, [%rd6+1060];
	st.global.u8 	[%rd7+1060], %rs1061;
	ld.global.u8 	%rs1062, [%rd6+1061];
	st.global.u8 	[%rd7+1061], %rs1062;
	ld.global.u8 	%rs1063, [%rd6+1062];
	st.global.u8 	[%rd7+1062], %rs1063;
	ld.global.u8 	%rs1064, [%rd6+1063];
	st.global.u8 	[%rd7+1063], %rs1064;
	ld.global.u8 	%rs1065, [%rd6+1064];
	st.global.u8 	[%rd7+1064], %rs1065;
	ld.global.u8 	%rs1066, [%rd6+1065];
	st.global.u8 	[%rd7+1065], %rs1066;
	ld.global.u8 	%rs1067, [%rd6+1066];
	st.global.u8 	[%rd7+1066], %rs1067;
	ld.global.u8 	%rs1068, [%rd6+1067];
	st.global.u8 	[%rd7+1067], %rs1068;
	ld.global.u8 	%rs1069, [%rd6+1068];
	st.global.u8 	[%rd7+1068], %rs1069;
	ld.global.u8 	%rs1070, [%rd6+1069];
	st.global.u8 	[%rd7+1069], %rs1070;
	ld.global.u8 	%rs1071, [%rd6+1070];
	st.global.u8 	[%rd7+1070], %rs1071;
	ld.global.u8 	%rs1072, [%rd6+1071];
	st.global.u8 	[%rd7+1071], %rs1072;
	ld.global.u8 	%rs1073, [%rd6+1072];
	st.global.u8 	[%rd7+1072], %rs1073;
	ld.global.u8 	%rs1074, [%rd6+1073];
	st.global.u8 	[%rd7+1073], %rs1074;
	ld.global.u8 	%rs1075, [%rd6+1074];
	st.global.u8 	[%rd7+1074], %rs1075;
	ld.global.u8 	%rs1076, [%rd6+1075];
	st.global.u8 	[%rd7+1075], %rs1076;
	ld.global.u8 	%rs1077, [%rd6+1076];
	st.global.u8 	[%rd7+1076], %rs1077;
	ld.global.u8 	%rs1078, [%rd6+1077];
	st.global.u8 	[%rd7+1077], %rs1078;
	ld.global.u8 	%rs1079, [%rd6+1078];
	st.global.u8 	[%rd7+1078], %rs1079;
	ld.global.u8 	%rs1080, [%rd6+1079];
	st.global.u8 	[%rd7+1079], %rs1080;
	ld.global.u8 	%rs1081, [%rd6+1080];
	st.global.u8 	[%rd7+1080], %rs1081;
	ld.global.u8 	%rs1082, [%rd6+1081];
	st.global.u8 	[%rd7+1081], %rs1082;
	ld.global.u8 	%rs1083, [%rd6+1082];
	st.global.u8 	[%rd7+1082], %rs1083;
	ld.global.u8 	%rs1084, [%rd6+1083];
	st.global.u8 	[%rd7+1083], %rs1084;
	ld.global.u8 	%rs1085, [%rd6+1084];
	st.global.u8 	[%rd7+1084], %rs1085;
	ld.global.u8 	%rs1086, [%rd6+1085];
	st.global.u8 	[%rd7+1085], %rs1086;
	ld.global.u8 	%rs1087, [%rd6+1086];
	st.global.u8 	[%rd7+1086], %rs1087;
	ld.global.u8 	%rs1088, [%rd6+1087];
	st.global.u8 	[%rd7+1087], %rs1088;
	ld.global.u8 	%rs1089, [%rd6+1088];
	st.global.u8 	[%rd7+1088], %rs1089;
	ld.global.u8 	%rs1090, [%rd6+1089];
	st.global.u8 	[%rd7+1089], %rs1090;
	ld.global.u8 	%rs1091, [%rd6+1090];
	st.global.u8 	[%rd7+1090], %rs1091;
	ld.global.u8 	%rs1092, [%rd6+1091];
	st.global.u8 	[%rd7+1091], %rs1092;
	ld.global.u8 	%rs1093, [%rd6+1092];
	st.global.u8 	[%rd7+1092], %rs1093;
	ld.global.u8 	%rs1094, [%rd6+1093];
	st.global.u8 	[%rd7+1093], %rs1094;
	ld.global.u8 	%rs1095, [%rd6+1094];
	st.global.u8 	[%rd7+1094], %rs1095;
	ld.global.u8 	%rs1096, [%rd6+1095];
	st.global.u8 	[%rd7+1095], %rs1096;
	ld.global.u8 	%rs1097, [%rd6+1096];
	st.global.u8 	[%rd7+1096], %rs1097;
	ld.global.u8 	%rs1098, [%rd6+1097];
	st.global.u8 	[%rd7+1097], %rs1098;
	ld.global.u8 	%rs1099, [%rd6+1098];
	st.global.u8 	[%rd7+1098], %rs1099;
	ld.global.u8 	%rs1100, [%rd6+1099];
	st.global.u8 	[%rd7+1099], %rs1100;
	ld.global.u8 	%rs1101, [%rd6+1100];
	st.global.u8 	[%rd7+1100], %rs1101;
	ld.global.u8 	%rs1102, [%rd6+1101];
	st.global.u8 	[%rd7+1101], %rs1102;
	ld.global.u8 	%rs1103, [%rd6+1102];
	st.global.u8 	[%rd7+1102], %rs1103;
	ld.global.u8 	%rs1104, [%rd6+1103];
	st.global.u8 	[%rd7+1103], %rs1104;
	ld.global.u8 	%rs1105, [%rd6+1104];
	st.global.u8 	[%rd7+1104], %rs1105;
	ld.global.u8 	%rs1106, [%rd6+1105];
	st.global.u8 	[%rd7+1105], %rs1106;
	ld.global.u8 	%rs1107, [%rd6+1106];
	st.global.u8 	[%rd7+1106], %rs1107;
	ld.global.u8 	%rs1108, [%rd6+1107];
	st.global.u8 	[%rd7+1107], %rs1108;
	ld.global.u8 	%rs1109, [%rd6+1108];
	st.global.u8 	[%rd7+1108], %rs1109;
	ld.global.u8 	%rs1110, [%rd6+1109];
	st.global.u8 	[%rd7+1109], %rs1110;
	ld.global.u8 	%rs1111, [%rd6+1110];
	st.global.u8 	[%rd7+1110], %rs1111;
	ld.global.u8 	%rs1112, [%rd6+1111];
	st.global.u8 	[%rd7+1111], %rs1112;
	ld.global.u8 	%rs1113, [%rd6+1112];
	st.global.u8 	[%rd7+1112], %rs1113;
	ld.global.u8 	%rs1114, [%rd6+1113];
	st.global.u8 	[%rd7+1113], %rs1114;
	ld.global.u8 	%rs1115, [%rd6+1114];
	st.global.u8 	[%rd7+1114], %rs1115;
	ld.global.u8 	%rs1116, [%rd6+1115];
	st.global.u8 	[%rd7+1115], %rs1116;
	ld.global.u8 	%rs1117, [%rd6+1116];
	st.global.u8 	[%rd7+1116], %rs1117;
	ld.global.u8 	%rs1118, [%rd6+1117];
	st.global.u8 	[%rd7+1117], %rs1118;
	ld.global.u8 	%rs1119, [%rd6+1118];
	st.global.u8 	[%rd7+1118], %rs1119;
	ld.global.u8 	%rs1120, [%rd6+1119];
	st.global.u8 	[%rd7+1119], %rs1120;
	ld.global.u8 	%rs1121, [%rd6+1120];
	st.global.u8 	[%rd7+1120], %rs1121;
	ld.global.u8 	%rs1122, [%rd6+1121];
	st.global.u8 	[%rd7+1121], %rs1122;
	ld.global.u8 	%rs1123, [%rd6+1122];
	st.global.u8 	[%rd7+1122], %rs1123;
	ld.global.u8 	%rs1124, [%rd6+1123];
	st.global.u8 	[%rd7+1123], %rs1124;
	ld.global.u8 	%rs1125, [%rd6+1124];
	st.global.u8 	[%rd7+1124], %rs1125;
	ld.global.u8 	%rs1126, [%rd6+1125];
	st.global.u8 	[%rd7+1125], %rs1126;
	ld.global.u8 	%rs1127, [%rd6+1126];
	st.global.u8 	[%rd7+1126], %rs1127;
	ld.global.u8 	%rs1128, [%rd6+1127];
	st.global.u8 	[%rd7+1127], %rs1128;
	ld.global.u8 	%rs1129, [%rd6+1128];
	st.global.u8 	[%rd7+1128], %rs1129;
	ld.global.u8 	%rs1130, [%rd6+1129];
	st.global.u8 	[%rd7+1129], %rs1130;
	ld.global.u8 	%rs1131, [%rd6+1130];
	st.global.u8 	[%rd7+1130], %rs1131;
	ld.global.u8 	%rs1132, [%rd6+1131];
	st.global.u8 	[%rd7+1131], %rs1132;
	ld.global.u8 	%rs1133, [%rd6+1132];
	st.global.u8 	[%rd7+1132], %rs1133;
	ld.global.u8 	%rs1134, [%rd6+1133];
	st.global.u8 	[%rd7+1133], %rs1134;
	ld.global.u8 	%rs1135, [%rd6+1134];
	st.global.u8 	[%rd7+1134], %rs1135;
	ld.global.u8 	%rs1136, [%rd6+1135];
	st.global.u8 	[%rd7+1135], %rs1136;
	ld.global.u8 	%rs1137, [%rd6+1136];
	st.global.u8 	[%rd7+1136], %rs1137;
	ld.global.u8 	%rs1138, [%rd6+1137];
	st.global.u8 	[%rd7+1137], %rs1138;
	ld.global.u8 	%rs1139, [%rd6+1138];
	st.global.u8 	[%rd7+1138], %rs1139;
	ld.global.u8 	%rs1140, [%rd6+1139];
	st.global.u8 	[%rd7+1139], %rs1140;
	ld.global.u8 	%rs1141, [%rd6+1140];
	st.global.u8 	[%rd7+1140], %rs1141;
	ld.global.u8 	%rs1142, [%rd6+1141];
	st.global.u8 	[%rd7+1141], %rs1142;
	ld.global.u8 	%rs1143, [%rd6+1142];
	st.global.u8 	[%rd7+1142], %rs1143;
	ld.global.u8 	%rs1144, [%rd6+1143];
	st.global.u8 	[%rd7+1143], %rs1144;
	ld.global.u8 	%rs1145, [%rd6+1144];
	st.global.u8 	[%rd7+1144], %rs1145;
	ld.global.u8 	%rs1146, [%rd6+1145];
	st.global.u8 	[%rd7+1145], %rs1146;
	ld.global.u8 	%rs1147, [%rd6+1146];
	st.global.u8 	[%rd7+1146], %rs1147;
	ld.global.u8 	%rs1148, [%rd6+1147];
	st.global.u8 	[%rd7+1147], %rs1148;
	ld.global.u8 	%rs1149, [%rd6+1148];
	st.global.u8 	[%rd7+1148], %rs1149;
	ld.global.u8 	%rs1150, [%rd6+1149];
	st.global.u8 	[%rd7+1149], %rs1150;
	ld.global.u8 	%rs1151, [%rd6+1150];
	st.global.u8 	[%rd7+1150], %rs1151;
	ld.global.u8 	%rs1152, [%rd6+1151];
	st.global.u8 	[%rd7+1151], %rs1152;
	ld.global.u8 	%rs1153, [%rd6+1152];
	st.global.u8 	[%rd7+1152], %rs1153;
	ld.global.u8 	%rs1154, [%rd6+1153];
	st.global.u8 	[%rd7+1153], %rs1154;
	ld.global.u8 	%rs1155, [%rd6+1154];
	st.global.u8 	[%rd7+1154], %rs1155;
	ld.global.u8 	%rs1156, [%rd6+1155];
	st.global.u8 	[%rd7+1155], %rs1156;
	ld.global.u8 	%rs1157, [%rd6+1156];
	st.global.u8 	[%rd7+1156], %rs1157;
	ld.global.u8 	%rs1158, [%rd6+1157];
	st.global.u8 	[%rd7+1157], %rs1158;
	ld.global.u8 	%rs1159, [%rd6+1158];
	st.global.u8 	[%rd7+1158], %rs1159;
	ld.global.u8 	%rs1160, [%rd6+1159];
	st.global.u8 	[%rd7+1159], %rs1160;
	ld.global.u8 	%rs1161, [%rd6+1160];
	st.global.u8 	[%rd7+1160], %rs1161;
	ld.global.u8 	%rs1162, [%rd6+1161];
	st.global.u8 	[%rd7+1161], %rs1162;
	ld.global.u8 	%rs1163, [%rd6+1162];
	st.global.u8 	[%rd7+1162], %rs1163;
	ld.global.u8 	%rs1164, [%rd6+1163];
	st.global.u8 	[%rd7+1163], %rs1164;
	ld.global.u8 	%rs1165, [%rd6+1164];
	st.global.u8 	[%rd7+1164], %rs1165;
	ld.global.u8 	%rs1166, [%rd6+1165];
	st.global.u8 	[%rd7+1165], %rs1166;
	ld.global.u8 	%rs1167, [%rd6+1166];
	st.global.u8 	[%rd7+1166], %rs1167;
	ld.global.u8 	%rs1168, [%rd6+1167];
	st.global.u8 	[%rd7+1167], %rs1168;
	ld.global.u8 	%rs1169, [%rd6+1168];
	st.global.u8 	[%rd7+1168], %rs1169;
	ld.global.u8 	%rs1170, [%rd6+1169];
	st.global.u8 	[%rd7+1169], %rs1170;
	ld.global.u8 	%rs1171, [%rd6+1170];
	st.global.u8 	[%rd7+1170], %rs1171;
	ld.global.u8 	%rs1172, [%rd6+1171];
	st.global.u8 	[%rd7+1171], %rs1172;
	ld.global.u8 	%rs1173, [%rd6+1172];
	st.global.u8 	[%rd7+1172], %rs1173;
	ld.global.u8 	%rs1174, [%rd6+1173];
	st.global.u8 	[%rd7+1173], %rs1174;
	ld.global.u8 	%rs1175, [%rd6+1174];
	st.global.u8 	[%rd7+1174], %rs1175;
	ld.global.u8 	%rs1176, [%rd6+1175];
	st.global.u8 	[%rd7+1175], %rs1176;
	ld.global.u8 	%rs1177, [%rd6+1176];
	st.global.u8 	[%rd7+1176], %rs1177;
	ld.global.u8 	%rs1178, [%rd6+1177];
	st.global.u8 	[%rd7+1177], %rs1178;
	ld.global.u8 	%rs1179, [%rd6+1178];
	st.global.u8 	[%rd7+1178], %rs1179;
	ld.global.u8 	%rs1180, [%rd6+1179];
	st.global.u8 	[%rd7+1179], %rs1180;
	ld.global.u8 	%rs1181, [%rd6+1180];
	st.global.u8 	[%rd7+1180], %rs1181;
	ld.global.u8 	%rs1182, [%rd6+1181];
	st.global.u8 	[%rd7+1181], %rs1182;
	ld.global.u8 	%rs1183, [%rd6+1182];
	st.global.u8 	[%rd7+1182], %rs1183;
	ld.global.u8 	%rs1184, [%rd6+1183];
	st.global.u8 	[%rd7+1183], %rs1184;
	ld.global.u8 	%rs1185, [%rd6+1184];
	st.global.u8 	[%rd7+1184], %rs1185;
	ld.global.u8 	%rs1186, [%rd6+1185];
	st.global.u8 	[%rd7+1185], %rs1186;
	ld.global.u8 	%rs1187, [%rd6+1186];
	st.global.u8 	[%rd7+1186], %rs1187;
	ld.global.u8 	%rs1188, [%rd6+1187];
	st.global.u8 	[%rd7+1187], %rs1188;
	ld.global.u8 	%rs1189, [%rd6+1188];
	st.global.u8 	[%rd7+1188], %rs1189;
	ld.global.u8 	%rs1190, [%rd6+1189];
	st.global.u8 	[%rd7+1189], %rs1190;
	ld.global.u8 	%rs1191, [%rd6+1190];
	st.global.u8 	[%rd7+1190], %rs1191;
	ld.global.u8 	%rs1192, [%rd6+1191];
	st.global.u8 	[%rd7+1191], %rs1192;
	ld.global.u8 	%rs1193, [%rd6+1192];
	st.global.u8 	[%rd7+1192], %rs1193;
	ld.global.u8 	%rs1194, [%rd6+1193];
	st.global.u8 	[%rd7+1193], %rs1194;
	ld.global.u8 	%rs1195, [%rd6+1194];
	st.global.u8 	[%rd7+1194], %rs1195;
	ld.global.u8 	%rs1196, [%rd6+1195];
	st.global.u8 	[%rd7+1195], %rs1196;
	ld.global.u8 	%rs1197, [%rd6+1196];
	st.global.u8 	[%rd7+1196], %rs1197;
	ld.global.u8 	%rs1198, [%rd6+1197];
	st.global.u8 	[%rd7+1197], %rs1198;
	ld.global.u8 	%rs1199, [%rd6+1198];
	st.global.u8 	[%rd7+1198], %rs1199;
	ld.global.u8 	%rs1200, [%rd6+1199];
	st.global.u8 	[%rd7+1199], %rs1200;
	ld.global.u8 	%rs1201, [%rd6+1200];
	st.global.u8 	[%rd7+1200], %rs1201;
	ld.global.u8 	%rs1202, [%rd6+1201];
	st.global.u8 	[%rd7+1201], %rs1202;
	ld.global.u8 	%rs1203, [%rd6+1202];
	st.global.u8 	[%rd7+1202], %rs1203;
	ld.global.u8 	%rs1204, [%rd6+1203];
	st.global.u8 	[%rd7+1203], %rs1204;
	ld.global.u8 	%rs1205, [%rd6+1204];
	st.global.u8 	[%rd7+1204], %rs1205;
	ld.global.u8 	%rs1206, [%rd6+1205];
	st.global.u8 	[%rd7+1205], %rs1206;
	ld.global.u8 	%rs1207, [%rd6+1206];
	st.global.u8 	[%rd7+1206], %rs1207;
	ld.global.u8 	%rs1208, [%rd6+1207];
	st.global.u8 	[%rd7+1207], %rs1208;
	ld.global.u8 	%rs1209, [%rd6+1208];
	st.global.u8 	[%rd7+1208], %rs1209;
	ld.global.u8 	%rs1210, [%rd6+1209];
	st.global.u8 	[%rd7+1209], %rs1210;
	ld.global.u8 	%rs1211, [%rd6+1210];
	st.global.u8 	[%rd7+1210], %rs1211;
	ld.global.u8 	%rs1212, [%rd6+1211];
	st.global.u8 	[%rd7+1211], %rs1212;
	ld.global.u8 	%rs1213, [%rd6+1212];
	st.global.u8 	[%rd7+1212], %rs1213;
	ld.global.u8 	%rs1214, [%rd6+1213];
	st.global.u8 	[%rd7+1213], %rs1214;
	ld.global.u8 	%rs1215, [%rd6+1214];
	st.global.u8 	[%rd7+1214], %rs1215;
	ld.global.u8 	%rs1216, [%rd6+1215];
	st.global.u8 	[%rd7+1215], %rs1216;
	ld.global.u8 	%rs1217, [%rd6+1216];
	st.global.u8 	[%rd7+1216], %rs1217;
	ld.global.u8 	%rs1218, [%rd6+1217];
	st.global.u8 	[%rd7+1217], %rs1218;
	ld.global.u8 	%rs1219, [%rd6+1218];
	st.global.u8 	[%rd7+1218], %rs1219;
	ld.global.u8 	%rs1220, [%rd6+1219];
	st.global.u8 	[%rd7+1219], %rs1220;
	ld.global.u8 	%rs1221, [%rd6+1220];
	st.global.u8 	[%rd7+1220], %rs1221;
	ld.global.u8 	%rs1222, [%rd6+1221];
	st.global.u8 	[%rd7+1221], %rs1222;
	ld.global.u8 	%rs1223, [%rd6+1222];
	st.global.u8 	[%rd7+1222], %rs1223;
	ld.global.u8 	%rs1224, [%rd6+1223];
	st.global.u8 	[%rd7+1223], %rs1224;
	ld.global.u8 	%rs1225, [%rd6+1224];
	st.global.u8 	[%rd7+1224], %rs1225;
	ld.global.u8 	%rs1226, [%rd6+1225];
	st.global.u8 	[%rd7+1225], %rs1226;
	ld.global.u8 	%rs1227, [%rd6+1226];
	st.global.u8 	[%rd7+1226], %rs1227;
	ld.global.u8 	%rs1228, [%rd6+1227];
	st.global.u8 	[%rd7+1227], %rs1228;
	ld.global.u8 	%rs1229, [%rd6+1228];
	st.global.u8 	[%rd7+1228], %rs1229;
	ld.global.u8 	%rs1230, [%rd6+1229];
	st.global.u8 	[%rd7+1229], %rs1230;
	ld.global.u8 	%rs1231, [%rd6+1230];
	st.global.u8 	[%rd7+1230], %rs1231;
	ld.global.u8 	%rs1232, [%rd6+1231];
	st.global.u8 	[%rd7+1231], %rs1232;
	ld.global.u8 	%rs1233, [%rd6+1232];
	st.global.u8 	[%rd7+1232], %rs1233;
	ld.global.u8 	%rs1234, [%rd6+1233];
	st.global.u8 	[%rd7+1233], %rs1234;
	ld.global.u8 	%rs1235, [%rd6+1234];
	st.global.u8 	[%rd7+1234], %rs1235;
	ld.global.u8 	%rs1236, [%rd6+1235];
	st.global.u8 	[%rd7+1235], %rs1236;
	ld.global.u8 	%rs1237, [%rd6+1236];
	st.global.u8 	[%rd7+1236], %rs1237;
	ld.global.u8 	%rs1238, [%rd6+1237];
	st.global.u8 	[%rd7+1237], %rs1238;
	ld.global.u8 	%rs1239, [%rd6+1238];
	st.global.u8 	[%rd7+1238], %rs1239;
	ld.global.u8 	%rs1240, [%rd6+1239];
	st.global.u8 	[%rd7+1239], %rs1240;
	ld.global.u8 	%rs1241, [%rd6+1240];
	st.global.u8 	[%rd7+1240], %rs1241;
	ld.global.u8 	%rs1242, [%rd6+1241];
	st.global.u8 	[%rd7+1241], %rs1242;
	ld.global.u8 	%rs1243, [%rd6+1242];
	st.global.u8 	[%rd7+1242], %rs1243;
	ld.global.u8 	%rs1244, [%rd6+1243];
	st.global.u8 	[%rd7+1243], %rs1244;
	ld.global.u8 	%rs1245, [%rd6+1244];
	st.global.u8 	[%rd7+1244], %rs1245;
	ld.global.u8 	%rs1246, [%rd6+1245];
	st.global.u8 	[%rd7+1245], %rs1246;
	ld.global.u8 	%rs1247, [%rd6+1246];
	st.global.u8 	[%rd7+1246], %rs1247;
	ld.global.u8 	%rs1248, [%rd6+1247];
	st.global.u8 	[%rd7+1247], %rs1248;
	ld.global.u8 	%rs1249, [%rd6+1248];
	st.global.u8 	[%rd7+1248], %rs1249;
	ld.global.u8 	%rs1250, [%rd6+1249];
	st.global.u8 	[%rd7+1249], %rs1250;
	ld.global.u8 	%rs1251, [%rd6+1250];
	st.global.u8 	[%rd7+1250], %rs1251;
	ld.global.u8 	%rs1252, [%rd6+1251];
	st.global.u8 	[%rd7+1251], %rs1252;
	ld.global.u8 	%rs1253, [%rd6+1252];
	st.global.u8 	[%rd7+1252], %rs1253;
	ld.global.u8 	%rs1254, [%rd6+1253];
	st.global.u8 	[%rd7+1253], %rs1254;
	ld.global.u8 	%rs1255, [%rd6+1254];
	st.global.u8 	[%rd7+1254], %rs1255;
	ld.global.u8 	%rs1256, [%rd6+1255];
	st.global.u8 	[%rd7+1255], %rs1256;
	ld.global.u8 	%rs1257, [%rd6+1256];
	st.global.u8 	[%rd7+1256], %rs1257;
	ld.global.u8 	%rs1258, [%rd6+1257];
	st.global.u8 	[%rd7+1257], %rs1258;
	ld.global.u8 	%rs1259, [%rd6+1258];
	st.global.u8 	[%rd7+1258], %rs1259;
	ld.global.u8 	%rs1260, [%rd6+1259];
	st.global.u8 	[%rd7+1259], %rs1260;
	ld.global.u8 	%rs1261, [%rd6+1260];
	st.global.u8 	[%rd7+1260], %rs1261;
	ld.global.u8 	%rs1262, [%rd6+1261];
	st.global.u8 	[%rd7+1261], %rs1262;
	ld.global.u8 	%rs1263, [%rd6+1262];
	st.global.u8 	[%rd7+1262], %rs1263;
	ld.global.u8 	%rs1264, [%rd6+1263];
	st.global.u8 	[%rd7+1263], %rs1264;
	ld.global.u8 	%rs1265, [%rd6+1264];
	st.global.u8 	[%rd7+1264], %rs1265;
	ld.global.u8 	%rs1266, [%rd6+1265];
	st.global.u8 	[%rd7+1265], %rs1266;
	ld.global.u8 	%rs1267, [%rd6+1266];
	st.global.u8 	[%rd7+1266], %rs1267;
	ld.global.u8 	%rs1268, [%rd6+1267];
	st.global.u8 	[%rd7+1267], %rs1268;
	ld.global.u8 	%rs1269, [%rd6+1268];
	st.global.u8 	[%rd7+1268], %rs1269;
	ld.global.u8 	%rs1270, [%rd6+1269];
	st.global.u8 	[%rd7+1269], %rs1270;
	ld.global.u8 	%rs1271, [%rd6+1270];
	st.global.u8 	[%rd7+1270], %rs1271;
	ld.global.u8 	%rs1272, [%rd6+1271];
	st.global.u8 	[%rd7+1271], %rs1272;
	ld.global.u8 	%rs1273, [%rd6+1272];
	st.global.u8 	[%rd7+1272], %rs1273;
	ld.global.u8 	%rs1274, [%rd6+1273];
	st.global.u8 	[%rd7+1273], %rs1274;
	ld.global.u8 	%rs1275, [%rd6+1274];
	st.global.u8 	[%rd7+1274], %rs1275;
	ld.global.u8 	%rs1276, [%rd6+1275];
	st.global.u8 	[%rd7+1275], %rs1276;
	ld.global.u8 	%rs1277, [%rd6+1276];
	st.global.u8 	[%rd7+1276], %rs1277;
	ld.global.u8 	%rs1278, [%rd6+1277];
	st.global.u8 	[%rd7+1277], %rs1278;
	ld.global.u8 	%rs1279, [%rd6+1278];
	st.global.u8 	[%rd7+1278], %rs1279;
	ld.global.u8 	%rs1280, [%rd6+1279];
	st.global.u8 	[%rd7+1279], %rs1280;
	ld.global.u8 	%rs1281, [%rd6+1280];
	st.global.u8 	[%rd7+1280], %rs1281;
	ld.global.u8 	%rs1282, [%rd6+1281];
	st.global.u8 	[%rd7+1281], %rs1282;
	ld.global.u8 	%rs1283, [%rd6+1282];
	st.global.u8 	[%rd7+1282], %rs1283;
	ld.global.u8 	%rs1284, [%rd6+1283];
	st.global.u8 	[%rd7+1283], %rs1284;
	ld.global.u8 	%rs1285, [%rd6+1284];
	st.global.u8 	[%rd7+1284], %rs1285;
	ld.global.u8 	%rs1286, [%rd6+1285];
	st.global.u8 	[%rd7+1285], %rs1286;
	ld.global.u8 	%rs1287, [%rd6+1286];
	st.global.u8 	[%rd7+1286], %rs1287;
	ld.global.u8 	%rs1288, [%rd6+1287];
	st.global.u8 	[%rd7+1287], %rs1288;
	ld.global.u8 	%rs1289, [%rd6+1288];
	st.global.u8 	[%rd7+1288], %rs1289;
	ld.global.u8 	%rs1290, [%rd6+1289];
	st.global.u8 	[%rd7+1289], %rs1290;
	ld.global.u8 	%rs1291, [%rd6+1290];
	st.global.u8 	[%rd7+1290], %rs1291;
	ld.global.u8 	%rs1292, [%rd6+1291];
	st.global.u8 	[%rd7+1291], %rs1292;
	ld.global.u8 	%rs1293, [%rd6+1292];
	st.global.u8 	[%rd7+1292], %rs1293;
	ld.global.u8 	%rs1294, [%rd6+1293];
	st.global.u8 	[%rd7+1293], %rs1294;
	ld.global.u8 	%rs1295, [%rd6+1294];
	st.global.u8 	[%rd7+1294], %rs1295;
	ld.global.u8 	%rs1296, [%rd6+1295];
	st.global.u8 	[%rd7+1295], %rs1296;
	ld.global.u8 	%rs1297, [%rd6+1296];
	st.global.u8 	[%rd7+1296], %rs1297;
	ld.global.u8 	%rs1298, [%rd6+1297];
	st.global.u8 	[%rd7+1297], %rs1298;
	ld.global.u8 	%rs1299, [%rd6+1298];
	st.global.u8 	[%rd7+1298], %rs1299;
	ld.global.u8 	%rs1300, [%rd6+1299];
	st.global.u8 	[%rd7+1299], %rs1300;
	ld.global.u8 	%rs1301, [%rd6+1300];
	st.global.u8 	[%rd7+1300], %rs1301;
	ld.global.u8 	%rs1302, [%rd6+1301];
	st.global.u8 	[%rd7+1301], %rs1302;
	ld.global.u8 	%rs1303, [%rd6+1302];
	st.global.u8 	[%rd7+1302], %rs1303;
	ld.global.u8 	%rs1304, [%rd6+1303];
	st.global.u8 	[%rd7+1303], %rs1304;
	ld.global.u8 	%rs1305, [%rd6+1304];
	st.global.u8 	[%rd7+1304], %rs1305;
	ld.global.u8 	%rs1306, [%rd6+1305];
	st.global.u8 	[%rd7+1305], %rs1306;
	ld.global.u8 	%rs1307, [%rd6+1306];
	st.global.u8 	[%rd7+1306], %rs1307;
	ld.global.u8 	%rs1308, [%rd6+1307];
	st.global.u8 	[%rd7+1307], %rs1308;
	ld.global.u8 	%rs1309, [%rd6+1308];
	st.global.u8 	[%rd7+1308], %rs1309;
	ld.global.u8 	%rs1310, [%rd6+1309];
	st.global.u8 	[%rd7+1309], %rs1310;
	ld.global.u8 	%rs1311, [%rd6+1310];
	st.global.u8 	[%rd7+1310], %rs1311;
	ld.global.u8 	%rs1312, [%rd6+1311];
	st.global.u8 	[%rd7+1311], %rs1312;
	ld.global.u8 	%rs1313, [%rd6+1312];
	st.global.u8 	[%rd7+1312], %rs1313;
	ld.global.u8 	%rs1314, [%rd6+1313];
	st.global.u8 	[%rd7+1313], %rs1314;
	ld.global.u8 	%rs1315, [%rd6+1314];
	st.global.u8 	[%rd7+1314], %rs1315;
	ld.global.u8 	%rs1316, [%rd6+1315];
	st.global.u8 	[%rd7+1315], %rs1316;
	ld.global.u8 	%rs1317, [%rd6+1316];
	st.global.u8 	[%rd7+1316], %rs1317;
	ld.global.u8 	%rs1318, [%rd6+1317];
	st.global.u8 	[%rd7+1317], %rs1318;
	ld.global.u8 	%rs1319, [%rd6+1318];
	st.global.u8 	[%rd7+1318], %rs1319;
	ld.global.u8 	%rs1320, [%rd6+1319];
	st.global.u8 	[%rd7+1319], %rs1320;
	ld.global.u8 	%rs1321, [%rd6+1320];
	st.global.u8 	[%rd7+1320], %rs1321;
	ld.global.u8 	%rs1322, [%rd6+1321];
	st.global.u8 	[%rd7+1321], %rs1322;
	ld.global.u8 	%rs1323, [%rd6+1322];
	st.global.u8 	[%rd7+1322], %rs1323;
	ld.global.u8 	%rs1324, [%rd6+1323];
	st.global.u8 	[%rd7+1323], %rs1324;
	ld.global.u8 	%rs1325, [%rd6+1324];
	st.global.u8 	[%rd7+1324], %rs1325;
	ld.global.u8 	%rs1326, [%rd6+1325];
	st.global.u8 	[%rd7+1325], %rs1326;
	ld.global.u8 	%rs1327, [%rd6+1326];
	st.global.u8 	[%rd7+1326], %rs1327;
	ld.global.u8 	%rs1328, [%rd6+1327];
	st.global.u8 	[%rd7+1327], %rs1328;
	ld.global.u8 	%rs1329, [%rd6+1328];
	st.global.u8 	[%rd7+1328], %rs1329;
	ld.global.u8 	%rs1330, [%rd6+1329];
	st.global.u8 	[%rd7+1329], %rs1330;
	ld.global.u8 	%rs1331, [%rd6+1330];
	st.global.u8 	[%rd7+1330], %rs1331;
	ld.global.u8 	%rs1332, [%rd6+1331];
	st.global.u8 	[%rd7+1331], %rs1332;
	ld.global.u8 	%rs1333, [%rd6+1332];
	st.global.u8 	[%rd7+1332], %rs1333;
	ld.global.u8 	%rs1334, [%rd6+1333];
	st.global.u8 	[%rd7+1333], %rs1334;
	ld.global.u8 	%rs1335, [%rd6+1334];
	st.global.u8 	[%rd7+1334], %rs1335;
	ld.global.u8 	%rs1336, [%rd6+1335];
	st.global.u8 	[%rd7+1335], %rs1336;
	ld.global.u8 	%rs1337, [%rd6+1336];
	st.global.u8 	[%rd7+1336], %rs1337;
	ld.global.u8 	%rs1338, [%rd6+1337];
	st.global.u8 	[%rd7+1337], %rs1338;
	ld.global.u8 	%rs1339, [%rd6+1338];
	st.global.u8 	[%rd7+1338], %rs1339;
	ld.global.u8 	%rs1340, [%rd6+1339];
	st.global.u8 	[%rd7+1339], %rs1340;
	ld.global.u8 	%rs1341, [%rd6+1340];
	st.global.u8 	[%rd7+1340], %rs1341;
	ld.global.u8 	%rs1342, [%rd6+1341];
	st.global.u8 	[%rd7+1341], %rs1342;
	ld.global.u8 	%rs1343, [%rd6+1342];
	st.global.u8 	[%rd7+1342], %rs1343;
	ld.global.u8 	%rs1344, [%rd6+1343];
	st.global.u8 	[%rd7+1343], %rs1344;
	ld.global.u8 	%rs1345, [%rd6+1344];
	st.global.u8 	[%rd7+1344], %rs1345;
	ld.global.u8 	%rs1346, [%rd6+1345];
	st.global.u8 	[%rd7+1345], %rs1346;
	ld.global.u8 	%rs1347, [%rd6+1346];
	st.global.u8 	[%rd7+1346], %rs1347;
	ld.global.u8 	%rs1348, [%rd6+1347];
	st.global.u8 	[%rd7+1347], %rs1348;
	ld.global.u8 	%rs1349, [%rd6+1348];
	st.global.u8 	[%rd7+1348], %rs1349;
	ld.global.u8 	%rs1350, [%rd6+1349];
	st.global.u8 	[%rd7+1349], %rs1350;
	ld.global.u8 	%rs1351, [%rd6+1350];
	st.global.u8 	[%rd7+1350], %rs1351;
	ld.global.u8 	%rs1352, [%rd6+1351];
	st.global.u8 	[%rd7+1351], %rs1352;
	ld.global.u8 	%rs1353, [%rd6+1352];
	st.global.u8 	[%rd7+1352], %rs1353;
	ld.global.u8 	%rs1354, [%rd6+1353];
	st.global.u8 	[%rd7+1353], %rs1354;
	ld.global.u8 	%rs1355, [%rd6+1354];
	st.global.u8 	[%rd7+1354], %rs1355;
	ld.global.u8 	%rs1356, [%rd6+1355];
	st.global.u8 	[%rd7+1355], %rs1356;
	ld.global.u8 	%rs1357, [%rd6+1356];
	st.global.u8 	[%rd7+1356], %rs1357;
	ld.global.u8 	%rs1358, [%rd6+1357];
	st.global.u8 	[%rd7+1357], %rs1358;
	ld.global.u8 	%rs1359, [%rd6+1358];
	st.global.u8 	[%rd7+1358], %rs1359;
	ld.global.u8 	%rs1360, [%rd6+1359];
	st.global.u8 	[%rd7+1359], %rs1360;
	ld.global.u8 	%rs1361, [%rd6+1360];
	st.global.u8 	[%rd7+1360], %rs1361;
	ld.global.u8 	%rs1362, [%rd6+1361];
	st.global.u8 	[%rd7+1361], %rs1362;
	ld.global.u8 	%rs1363, [%rd6+1362];
	st.global.u8 	[%rd7+1362], %rs1363;
	ld.global.u8 	%rs1364, [%rd6+1363];
	st.global.u8 	[%rd7+1363], %rs1364;
	ld.global.u8 	%rs1365, [%rd6+1364];
	st.global.u8 	[%rd7+1364], %rs1365;
	ld.global.u8 	%rs1366, [%rd6+1365];
	st.global.u8 	[%rd7+1365], %rs1366;
	ld.global.u8 	%rs1367, [%rd6+1366];
	st.global.u8 	[%rd7+1366], %rs1367;
	ld.global.u8 	%rs1368, [%rd6+1367];
	st.global.u8 	[%rd7+1367], %rs1368;
	ld.global.u8 	%rs1369, [%rd6+1368];
	st.global.u8 	[%rd7+1368], %rs1369;
	ld.global.u8 	%rs1370, [%rd6+1369];
	st.global.u8 	[%rd7+1369], %rs1370;
	ld.global.u8 	%rs1371, [%rd6+1370];
	st.global.u8 	[%rd7+1370], %rs1371;
	ld.global.u8 	%rs1372, [%rd6+1371];
	st.global.u8 	[%rd7+1371], %rs1372;
	ld.global.u8 	%rs1373, [%rd6+1372];
	st.global.u8 	[%rd7+1372], %rs1373;
	ld.global.u8 	%rs1374, [%rd6+1373];
	st.global.u8 	[%rd7+1373], %rs1374;
	ld.global.u8 	%rs1375, [%rd6+1374];
	st.global.u8 	[%rd7+1374], %rs1375;
	ld.global.u8 	%rs1376, [%rd6+1375];
	st.global.u8 	[%rd7+1375], %rs1376;
	ld.global.u8 	%rs1377, [%rd6+1376];
	st.global.u8 	[%rd7+1376], %rs1377;
	ld.global.u8 	%rs1378, [%rd6+1377];
	st.global.u8 	[%rd7+1377], %rs1378;
	ld.global.u8 	%rs1379, [%rd6+1378];
	st.global.u8 	[%rd7+1378], %rs1379;
	ld.global.u8 	%rs1380, [%rd6+1379];
	st.global.u8 	[%rd7+1379], %rs1380;
	ld.global.u8 	%rs1381, [%rd6+1380];
	st.global.u8 	[%rd7+1380], %rs1381;
	ld.global.u8 	%rs1382, [%rd6+1381];
	st.global.u8 	[%rd7+1381], %rs1382;
	ld.global.u8 	%rs1383, [%rd6+1382];
	st.global.u8 	[%rd7+1382], %rs1383;
	ld.global.u8 	%rs1384, [%rd6+1383];
	st.global.u8 	[%rd7+1383], %rs1384;
	ld.global.u8 	%rs1385, [%rd6+1384];
	st.global.u8 	[%rd7+1384], %rs1385;
	ld.global.u8 	%rs1386, [%rd6+1385];
	st.global.u8 	[%rd7+1385], %rs1386;
	ld.global.u8 	%rs1387, [%rd6+1386];
	st.global.u8 	[%rd7+1386], %rs1387;
	ld.global.u8 	%rs1388, [%rd6+1387];
	st.global.u8 	[%rd7+1387], %rs1388;
	ld.global.u8 	%rs1389, [%rd6+1388];
	st.global.u8 	[%rd7+1388], %rs1389;
	ld.global.u8 	%rs1390, [%rd6+1389];
	st.global.u8 	[%rd7+1389], %rs1390;
	ld.global.u8 	%rs1391, [%rd6+1390];
	st.global.u8 	[%rd7+1390], %rs1391;
	ld.global.u8 	%rs1392, [%rd6+1391];
	st.global.u8 	[%rd7+1391], %rs1392;
	ld.global.u8 	%rs1393, [%rd6+1392];
	st.global.u8 	[%rd7+1392], %rs1393;
	ld.global.u8 	%rs1394, [%rd6+1393];
	st.global.u8 	[%rd7+1393], %rs1394;
	ld.global.u8 	%rs1395, [%rd6+1394];
	st.global.u8 	[%rd7+1394], %rs1395;
	ld.global.u8 	%rs1396, [%rd6+1395];
	st.global.u8 	[%rd7+1395], %rs1396;
	ld.global.u8 	%rs1397, [%rd6+1396];
	st.global.u8 	[%rd7+1396], %rs1397;
	ld.global.u8 	%rs1398, [%rd6+1397];
	st.global.u8 	[%rd7+1397], %rs1398;
	ld.global.u8 	%rs1399, [%rd6+1398];
	st.global.u8 	[%rd7+1398], %rs1399;
	ld.global.u8 	%rs1400, [%rd6+1399];
	st.global.u8 	[%rd7+1399], %rs1400;
	ld.global.u8 	%rs1401, [%rd6+1400];
	st.global.u8 	[%rd7+1400], %rs1401;
	ld.global.u8 	%rs1402, [%rd6+1401];
	st.global.u8 	[%rd7+1401], %rs1402;
	ld.global.u8 	%rs1403, [%rd6+1402];
	st.global.u8 	[%rd7+1402], %rs1403;
	ld.global.u8 	%rs1404, [%rd6+1403];
	st.global.u8 	[%rd7+1403], %rs1404;
	ld.global.u8 	%rs1405, [%rd6+1404];
	st.global.u8 	[%rd7+1404], %rs1405;
	ld.global.u8 	%rs1406, [%rd6+1405];
	st.global.u8 	[%rd7+1405], %rs1406;
	ld.global.u8 	%rs1407, [%rd6+1406];
	st.global.u8 	[%rd7+1406], %rs1407;
	ld.global.u8 	%rs1408, [%rd6+1407];
	st.global.u8 	[%rd7+1407], %rs1408;
	ld.global.u8 	%rs1409, [%rd6+1408];
	st.global.u8 	[%rd7+1408], %rs1409;
	ld.global.u8 	%rs1410, [%rd6+1409];
	st.global.u8 	[%rd7+1409], %rs1410;
	ld.global.u8 	%rs1411, [%rd6+1410];
	st.global.u8 	[%rd7+1410], %rs1411;
	ld.global.u8 	%rs1412, [%rd6+1411];
	st.global.u8 	[%rd7+1411], %rs1412;
	ld.global.u8 	%rs1413, [%rd6+1412];
	st.global.u8 	[%rd7+1412], %rs1413;
	ld.global.u8 	%rs1414, [%rd6+1413];
	st.global.u8 	[%rd7+1413], %rs1414;
	ld.global.u8 	%rs1415, [%rd6+1414];
	st.global.u8 	[%rd7+1414], %rs1415;
	ld.global.u8 	%rs1416, [%rd6+1415];
	st.global.u8 	[%rd7+1415], %rs1416;
	ld.global.u8 	%rs1417, [%rd6+1416];
	st.global.u8 	[%rd7+1416], %rs1417;
	ld.global.u8 	%rs1418, [%rd6+1417];
	st.global.u8 	[%rd7+1417], %rs1418;
	ld.global.u8 	%rs1419, [%rd6+1418];
	st.global.u8 	[%rd7+1418], %rs1419;
	ld.global.u8 	%rs1420, [%rd6+1419];
	st.global.u8 	[%rd7+1419], %rs1420;
	ld.global.u8 	%rs1421, [%rd6+1420];
	st.global.u8 	[%rd7+1420], %rs1421;
	ld.global.u8 	%rs1422, [%rd6+1421];
	st.global.u8 	[%rd7+1421], %rs1422;
	ld.global.u8 	%rs1423, [%rd6+1422];
	st.global.u8 	[%rd7+1422], %rs1423;
	ld.global.u8 	%rs1424, [%rd6+1423];
	st.global.u8 	[%rd7+1423], %rs1424;
	ld.global.u8 	%rs1425, [%rd6+1424];
	st.global.u8 	[%rd7+1424], %rs1425;
	ld.global.u8 	%rs1426, [%rd6+1425];
	st.global.u8 	[%rd7+1425], %rs1426;
	ld.global.u8 	%rs1427, [%rd6+1426];
	st.global.u8 	[%rd7+1426], %rs1427;
	ld.global.u8 	%rs1428, [%rd6+1427];
	st.global.u8 	[%rd7+1427], %rs1428;
	ld.global.u8 	%rs1429, [%rd6+1428];
	st.global.u8 	[%rd7+1428], %rs1429;
	ld.global.u8 	%rs1430, [%rd6+1429];
	st.global.u8 	[%rd7+1429], %rs1430;
	ld.global.u8 	%rs1431, [%rd6+1430];
	st.global.u8 	[%rd7+1430], %rs1431;
	ld.global.u8 	%rs1432, [%rd6+1431];
	st.global.u8 	[%rd7+1431], %rs1432;
	ld.global.u8 	%rs1433, [%rd6+1432];
	st.global.u8 	[%rd7+1432], %rs1433;
	ld.global.u8 	%rs1434, [%rd6+1433];
	st.global.u8 	[%rd7+1433], %rs1434;
	ld.global.u8 	%rs1435, [%rd6+1434];
	st.global.u8 	[%rd7+1434], %rs1435;
	ld.global.u8 	%rs1436, [%rd6+1435];
	st.global.u8 	[%rd7+1435], %rs1436;
	ld.global.u8 	%rs1437, [%rd6+1436];
	st.global.u8 	[%rd7+1436], %rs1437;
	ld.global.u8 	%rs1438, [%rd6+1437];
	st.global.u8 	[%rd7+1437], %rs1438;
	ld.global.u8 	%rs1439, [%rd6+1438];
	st.global.u8 	[%rd7+1438], %rs1439;
	ld.global.u8 	%rs1440, [%rd6+1439];
	st.global.u8 	[%rd7+1439], %rs1440;
	ld.global.u8 	%rs1441, [%rd6+1440];
	st.global.u8 	[%rd7+1440], %rs1441;
	ld.global.u8 	%rs1442, [%rd6+1441];
	st.global.u8 	[%rd7+1441], %rs1442;
	ld.global.u8 	%rs1443, [%rd6+1442];
	st.global.u8 	[%rd7+1442], %rs1443;
	ld.global.u8 	%rs1444, [%rd6+1443];
	st.global.u8 	[%rd7+1443], %rs1444;
	ld.global.u8 	%rs1445, [%rd6+1444];
	st.global.u8 	[%rd7+1444], %rs1445;
	ld.global.u8 	%rs1446, [%rd6+1445];
	st.global.u8 	[%rd7+1445], %rs1446;
	ld.global.u8 	%rs1447, [%rd6+1446];
	st.global.u8 	[%rd7+1446], %rs1447;
	ld.global.u8 	%rs1448, [%rd6+1447];
	st.global.u8 	[%rd7+1447], %rs1448;
	ld.global.u8 	%rs1449, [%rd6+1448];
	st.global.u8 	[%rd7+1448], %rs1449;
	ld.global.u8 	%rs1450, [%rd6+1449];
	st.global.u8 	[%rd7+1449], %rs1450;
	ld.global.u8 	%rs1451, [%rd6+1450];
	st.global.u8 	[%rd7+1450], %rs1451;
	ld.global.u8 	%rs1452, [%rd6+1451];
	st.global.u8 	[%rd7+1451], %rs1452;
	ld.global.u8 	%rs1453, [%rd6+1452];
	st.global.u8 	[%rd7+1452], %rs1453;
	ld.global.u8 	%rs1454, [%rd6+1453];
	st.global.u8 	[%rd7+1453], %rs1454;
	ld.global.u8 	%rs1455, [%rd6+1454];
	st.global.u8 	[%rd7+1454], %rs1455;
	ld.global.u8 	%rs1456, [%rd6+1455];
	st.global.u8 	[%rd7+1455], %rs1456;
	ld.global.u8 	%rs1457, [%rd6+1456];
	st.global.u8 	[%rd7+1456], %rs1457;
	ld.global.u8 	%rs1458, [%rd6+1457];
	st.global.u8 	[%rd7+1457], %rs1458;
	ld.global.u8 	%rs1459, [%rd6+1458];
	st.global.u8 	[%rd7+1458], %rs1459;
	ld.global.u8 	%rs1460, [%rd6+1459];
	st.global.u8 	[%rd7+1459], %rs1460;
	ld.global.u8 	%rs1461, [%rd6+1460];
	st.global.u8 	[%rd7+1460], %rs1461;
	ld.global.u8 	%rs1462, [%rd6+1461];
	st.global.u8 	[%rd7+1461], %rs1462;
	ld.global.u8 	%rs1463, [%rd6+1462];
	st.global.u8 	[%rd7+1462], %rs1463;
	ld.global.u8 	%rs1464, [%rd6+1463];
	st.global.u8 	[%rd7+1463], %rs1464;
	ld.global.u8 	%rs1465, [%rd6+1464];
	st.global.u8 	[%rd7+1464], %rs1465;
	ld.global.u8 	%rs1466, [%rd6+1465];
	st.global.u8 	[%rd7+1465], %rs1466;
	ld.global.u8 	%rs1467, [%rd6+1466];
	st.global.u8 	[%rd7+1466], %rs1467;
	ld.global.u8 	%rs1468, [%rd6+1467];
	st.global.u8 	[%rd7+1467], %rs1468;
	ld.global.u8 	%rs1469, [%rd6+1468];
	st.global.u8 	[%rd7+1468], %rs1469;
	ld.global.u8 	%rs1470, [%rd6+1469];
	st.global.u8 	[%rd7+1469], %rs1470;
	ld.global.u8 	%rs1471, [%rd6+1470];
	st.global.u8 	[%rd7+1470], %rs1471;
	ld.global.u8 	%rs1472, [%rd6+1471];
	st.global.u8 	[%rd7+1471], %rs1472;
	ld.global.u8 	%rs1473, [%rd6+1472];
	st.global.u8 	[%rd7+1472], %rs1473;
	ld.global.u8 	%rs1474, [%rd6+1473];
	st.global.u8 	[%rd7+1473], %rs1474;
	ld.global.u8 	%rs1475, [%rd6+1474];
	st.global.u8 	[%rd7+1474], %rs1475;
	ld.global.u8 	%rs1476, [%rd6+1475];
	st.global.u8 	[%rd7+1475], %rs1476;
	ld.global.u8 	%rs1477, [%rd6+1476];
	st.global.u8 	[%rd7+1476], %rs1477;
	ld.global.u8 	%rs1478, [%rd6+1477];
	st.global.u8 	[%rd7+1477], %rs1478;
	ld.global.u8 	%rs1479, [%rd6+1478];
	st.global.u8 	[%rd7+1478], %rs1479;
	ld.global.u8 	%rs1480, [%rd6+1479];
	st.global.u8 	[%rd7+1479], %rs1480;
	ld.global.u8 	%rs1481, [%rd6+1480];
	st.global.u8 	[%rd7+1480], %rs1481;
	ld.global.u8 	%rs1482, [%rd6+1481];
	st.global.u8 	[%rd7+1481], %rs1482;
	ld.global.u8 	%rs1483, [%rd6+1482];
	st.global.u8 	[%rd7+1482], %rs1483;
	ld.global.u8 	%rs1484, [%rd6+1483];
	st.global.u8 	[%rd7+1483], %rs1484;
	ld.global.u8 	%rs1485, [%rd6+1484];
	st.global.u8 	[%rd7+1484], %rs1485;
	ld.global.u8 	%rs1486, [%rd6+1485];
	st.global.u8 	[%rd7+1485], %rs1486;
	ld.global.u8 	%rs1487, [%rd6+1486];
	st.global.u8 	[%rd7+1486], %rs1487;
	ld.global.u8 	%rs1488, [%rd6+1487];
	st.global.u8 	[%rd7+1487], %rs1488;
	ld.global.u8 	%rs1489, [%rd6+1488];
	st.global.u8 	[%rd7+1488], %rs1489;
	ld.global.u8 	%rs1490, [%rd6+1489];
	st.global.u8 	[%rd7+1489], %rs1490;
	ld.global.u8 	%rs1491, [%rd6+1490];
	st.global.u8 	[%rd7+1490], %rs1491;
	ld.global.u8 	%rs1492, [%rd6+1491];
	st.global.u8 	[%rd7+1491], %rs1492;
	ld.global.u8 	%rs1493, [%rd6+1492];
	st.global.u8 	[%rd7+1492], %rs1493;
	ld.global.u8 	%rs1494, [%rd6+1493];
	st.global.u8 	[%rd7+1493], %rs1494;
	ld.global.u8 	%rs1495, [%rd6+1494];
	st.global.u8 	[%rd7+1494], %rs1495;
	ld.global.u8 	%rs1496, [%rd6+1495];
	st.global.u8 	[%rd7+1495], %rs1496;
	ld.global.u8 	%rs1497, [%rd6+1496];
	st.global.u8 	[%rd7+1496], %rs1497;
	ld.global.u8 	%rs1498, [%rd6+1497];
	st.global.u8 	[%rd7+1497], %rs1498;
	ld.global.u8 	%rs1499, [%rd6+1498];
	st.global.u8 	[%rd7+1498], %rs1499;
	ld.global.u8 	%rs1500, [%rd6+1499];
	st.global.u8 	[%rd7+1499], %rs1500;
	ld.global.u8 	%rs1501, [%rd6+1500];
	st.global.u8 	[%rd7+1500], %rs1501;
	ld.global.u8 	%rs1502, [%rd6+1501];
	st.global.u8 	[%rd7+1501], %rs1502;
	ld.global.u8 	%rs1503, [%rd6+1502];
	st.global.u8 	[%rd7+1502], %rs1503;
	ld.global.u8 	%rs1504, [%rd6+1503];
	st.global.u8 	[%rd7+1503], %rs1504;
	ld.global.u8 	%rs1505, [%rd6+1504];
	st.global.u8 	[%rd7+1504], %rs1505;
	ld.global.u8 	%rs1506, [%rd6+1505];
	st.global.u8 	[%rd7+1505], %rs1506;
	ld.global.u8 	%rs1507, [%rd6+1506];
	st.global.u8 	[%rd7+1506], %rs1507;
	ld.global.u8 	%rs1508, [%rd6+1507];
	st.global.u8 	[%rd7+1507], %rs1508;
	ld.global.u8 	%rs1509, [%rd6+1508];
	st.global.u8 	[%rd7+1508], %rs1509;
	ld.global.u8 	%rs1510, [%rd6+1509];
	st.global.u8 	[%rd7+1509], %rs1510;
	ld.global.u8 	%rs1511, [%rd6+1510];
	st.global.u8 	[%rd7+1510], %rs1511;
	ld.global.u8 	%rs1512, [%rd6+1511];
	st.global.u8 	[%rd7+1511], %rs1512;
	ld.global.u8 	%rs1513, [%rd6+1512];
	st.global.u8 	[%rd7+1512], %rs1513;
	ld.global.u8 	%rs1514, [%rd6+1513];
	st.global.u8 	[%rd7+1513], %rs1514;
	ld.global.u8 	%rs1515, [%rd6+1514];
	st.global.u8 	[%rd7+1514], %rs1515;
	ld.global.u8 	%rs1516, [%rd6+1515];
	st.global.u8 	[%rd7+1515], %rs1516;
	ld.global.u8 	%rs1517, [%rd6+1516];
	st.global.u8 	[%rd7+1516], %rs1517;
	ld.global.u8 	%rs1518, [%rd6+1517];
	st.global.u8 	[%rd7+1517], %rs1518;
	ld.global.u8 	%rs1519, [%rd6+1518];
	st.global.u8 	[%rd7+1518], %rs1519;
	ld.global.u8 	%rs1520, [%rd6+1519];
	st.global.u8 	[%rd7+1519], %rs1520;
	ld.global.u8 	%rs1521, [%rd6+1520];
	st.global.u8 	[%rd7+1520], %rs1521;
	ld.global.u8 	%rs1522, [%rd6+1521];
	st.global.u8 	[%rd7+1521], %rs1522;
	ld.global.u8 	%rs1523, [%rd6+1522];
	st.global.u8 	[%rd7+1522], %rs1523;
	ld.global.u8 	%rs1524, [%rd6+1523];
	st.global.u8 	[%rd7+1523], %rs1524;
	ld.global.u8 	%rs1525, [%rd6+1524];
	st.global.u8 	[%rd7+1524], %rs1525;
	ld.global.u8 	%rs1526, [%rd6+1525];
	st.global.u8 	[%rd7+1525], %rs1526;
	ld.global.u8 	%rs1527, [%rd6+1526];
	st.global.u8 	[%rd7+1526], %rs1527;
	ld.global.u8 	%rs1528, [%rd6+1527];
	st.global.u8 	[%rd7+1527], %rs1528;
	ld.global.u8 	%rs1529, [%rd6+1528];
	st.global.u8 	[%rd7+1528], %rs1529;
	ld.global.u8 	%rs1530, [%rd6+1529];
	st.global.u8 	[%rd7+1529], %rs1530;
	ld.global.u8 	%rs1531, [%rd6+1530];
	st.global.u8 	[%rd7+1530], %rs1531;
	ld.global.u8 	%rs1532, [%rd6+1531];
	st.global.u8 	[%rd7+1531], %rs1532;
	ld.global.u8 	%rs1533, [%rd6+1532];
	st.global.u8 	[%rd7+1532], %rs1533;
	ld.global.u8 	%rs1534, [%rd6+1533];
	st.global.u8 	[%rd7+1533], %rs1534;
	ld.global.u8 	%rs1535, [%rd6+1534];
	st.global.u8 	[%rd7+1534], %rs1535;
	ld.global.u8 	%rs1536, [%rd6+1535];
	st.global.u8 	[%rd7+1535], %rs1536;
	ld.global.u8 	%rs1537, [%rd6+1536];
	st.global.u8 	[%rd7+1536], %rs1537;
	ld.global.u8 	%rs1538, [%rd6+1537];
	st.global.u8 	[%rd7+1537], %rs1538;
	ld.global.u8 	%rs1539, [%rd6+1538];
	st.global.u8 	[%rd7+1538], %rs1539;
	ld.global.u8 	%rs1540, [%rd6+1539];
	st.global.u8 	[%rd7+1539], %rs1540;
	ld.global.u8 	%rs1541, [%rd6+1540];
	st.global.u8 	[%rd7+1540], %rs1541;
	ld.global.u8 	%rs1542, [%rd6+1541];
	st.global.u8 	[%rd7+1541], %rs1542;
	ld.global.u8 	%rs1543, [%rd6+1542];
	st.global.u8 	[%rd7+1542], %rs1543;
	ld.global.u8 	%rs1544, [%rd6+1543];
	st.global.u8 	[%rd7+1543], %rs1544;
	ld.global.u8 	%rs1545, [%rd6+1544];
	st.global.u8 	[%rd7+1544], %rs1545;
	ld.global.u8 	%rs1546, [%rd6+1545];
	st.global.u8 	[%rd7+1545], %rs1546;
	ld.global.u8 	%rs1547, [%rd6+1546];
	st.global.u8 	[%rd7+1546], %rs1547;
	ld.global.u8 	%rs1548, [%rd6+1547];
	st.global.u8 	[%rd7+1547], %rs1548;
	ld.global.u8 	%rs1549, [%rd6+1548];
	st.global.u8 	[%rd7+1548], %rs1549;
	ld.global.u8 	%rs1550, [%rd6+1549];
	st.global.u8 	[%rd7+1549], %rs1550;
	ld.global.u8 	%rs1551, [%rd6+1550];
	st.global.u8 	[%rd7+1550], %rs1551;
	ld.global.u8 	%rs1552, [%rd6+1551];
	st.global.u8 	[%rd7+1551], %rs1552;
	ld.global.u8 	%rs1553, [%rd6+1552];
	st.global.u8 	[%rd7+1552], %rs1553;
	ld.global.u8 	%rs1554, [%rd6+1553];
	st.global.u8 	[%rd7+1553], %rs1554;
	ld.global.u8 	%rs1555, [%rd6+1554];
	st.global.u8 	[%rd7+1554], %rs1555;
	ld.global.u8 	%rs1556, [%rd6+1555];
	st.global.u8 	[%rd7+1555], %rs1556;
	ld.global.u8 	%rs1557, [%rd6+1556];
	st.global.u8 	[%rd7+1556], %rs1557;
	ld.global.u8 	%rs1558, [%rd6+1557];
	st.global.u8 	[%rd7+1557], %rs1558;
	ld.global.u8 	%rs1559, [%rd6+1558];
	st.global.u8 	[%rd7+1558], %rs1559;
	ld.global.u8 	%rs1560, [%rd6+1559];
	st.global.u8 	[%rd7+1559], %rs1560;
	ld.global.u8 	%rs1561, [%rd6+1560];
	st.global.u8 	[%rd7+1560], %rs1561;
	ld.global.u8 	%rs1562, [%rd6+1561];
	st.global.u8 	[%rd7+1561], %rs1562;
	ld.global.u8 	%rs1563, [%rd6+1562];
	st.global.u8 	[%rd7+1562], %rs1563;
	ld.global.u8 	%rs1564, [%rd6+1563];
	st.global.u8 	[%rd7+1563], %rs1564;
	ld.global.u8 	%rs1565, [%rd6+1564];
	st.global.u8 	[%rd7+1564], %rs1565;
	ld.global.u8 	%rs1566, [%rd6+1565];
	st.global.u8 	[%rd7+1565], %rs1566;
	ld.global.u8 	%rs1567, [%rd6+1566];
	st.global.u8 	[%rd7+1566], %rs1567;
	ld.global.u8 	%rs1568, [%rd6+1567];
	st.global.u8 	[%rd7+1567], %rs1568;
	ld.global.u8 	%rs1569, [%rd6+1568];
	st.global.u8 	[%rd7+1568], %rs1569;
	ld.global.u8 	%rs1570, [%rd6+1569];
	st.global.u8 	[%rd7+1569], %rs1570;
	ld.global.u8 	%rs1571, [%rd6+1570];
	st.global.u8 	[%rd7+1570], %rs1571;
	ld.global.u8 	%rs1572, [%rd6+1571];
	st.global.u8 	[%rd7+1571], %rs1572;
	ld.global.u8 	%rs1573, [%rd6+1572];
	st.global.u8 	[%rd7+1572], %rs1573;
	ld.global.u8 	%rs1574, [%rd6+1573];
	st.global.u8 	[%rd7+1573], %rs1574;
	ld.global.u8 	%rs1575, [%rd6+1574];
	st.global.u8 	[%rd7+1574], %rs1575;
	ld.global.u8 	%rs1576, [%rd6+1575];
	st.global.u8 	[%rd7+1575], %rs1576;
	ld.global.u8 	%rs1577, [%rd6+1576];
	st.global.u8 	[%rd7+1576], %rs1577;
	ld.global.u8 	%rs1578, [%rd6+1577];
	st.global.u8 	[%rd7+1577], %rs1578;
	ld.global.u8 	%rs1579, [%rd6+1578];
	st.global.u8 	[%rd7+1578], %rs1579;
	ld.global.u8 	%rs1580, [%rd6+1579];
	st.global.u8 	[%rd7+1579], %rs1580;
	ld.global.u8 	%rs1581, [%rd6+1580];
	st.global.u8 	[%rd7+1580], %rs1581;
	ld.global.u8 	%rs1582, [%rd6+1581];
	st.global.u8 	[%rd7+1581], %rs1582;
	ld.global.u8 	%rs1583, [%rd6+1582];
	st.global.u8 	[%rd7+1582], %rs1583;
	ld.global.u8 	%rs1584, [%rd6+1583];
	st.global.u8 	[%rd7+1583], %rs1584;
	ld.global.u8 	%rs1585, [%rd6+1584];
	st.global.u8 	[%rd7+1584], %rs1585;
	ld.global.u8 	%rs1586, [%rd6+1585];
	st.global.u8 	[%rd7+1585], %rs1586;
	ld.global.u8 	%rs1587, [%rd6+1586];
	st.global.u8 	[%rd7+1586], %rs1587;
	ld.global.u8 	%rs1588, [%rd6+1587];
	st.global.u8 	[%rd7+1587], %rs1588;
	ld.global.u8 	%rs1589, [%rd6+1588];
	st.global.u8 	[%rd7+1588], %rs1589;
	ld.global.u8 	%rs1590, [%rd6+1589];
	st.global.u8 	[%rd7+1589], %rs1590;
	ld.global.u8 	%rs1591, [%rd6+1590];
	st.global.u8 	[%rd7+1590], %rs1591;
	ld.global.u8 	%rs1592, [%rd6+1591];
	st.global.u8 	[%rd7+1591], %rs1592;
	ld.global.u8 	%rs1593, [%rd6+1592];
	st.global.u8 	[%rd7+1592], %rs1593;
	ld.global.u8 	%rs1594, [%rd6+1593];
	st.global.u8 	[%rd7+1593], %rs1594;
	ld.global.u8 	%rs1595, [%rd6+1594];
	st.global.u8 	[%rd7+1594], %rs1595;
	ld.global.u8 	%rs1596, [%rd6+1595];
	st.global.u8 	[%rd7+1595], %rs1596;
	ld.global.u8 	%rs1597, [%rd6+1596];
	st.global.u8 	[%rd7+1596], %rs1597;
	ld.global.u8 	%rs1598, [%rd6+1597];
	st.global.u8 	[%rd7+1597], %rs1598;
	ld.global.u8 	%rs1599, [%rd6+1598];
	st.global.u8 	[%rd7+1598], %rs1599;
	ld.global.u8 	%rs1600, [%rd6+1599];
	st.global.u8 	[%rd7+1599], %rs1600;
	ld.global.u8 	%rs1601, [%rd6+1600];
	st.global.u8 	[%rd7+1600], %rs1601;
	ld.global.u8 	%rs1602, [%rd6+1601];
	st.global.u8 	[%rd7+1601], %rs1602;
	ld.global.u8 	%rs1603, [%rd6+1602];
	st.global.u8 	[%rd7+1602], %rs1603;
	ld.global.u8 	%rs1604, [%rd6+1603];
	st.global.u8 	[%rd7+1603], %rs1604;
	ld.global.u8 	%rs1605, [%rd6+1604];
	st.global.u8 	[%rd7+1604], %rs1605;
	ld.global.u8 	%rs1606, [%rd6+1605];
	st.global.u8 	[%rd7+1605], %rs1606;
	ld.global.u8 	%rs1607, [%rd6+1606];
	st.global.u8 	[%rd7+1606], %rs1607;
	ld.global.u8 	%rs1608, [%rd6+1607];
	st.global.u8 	[%rd7+1607], %rs1608;
	ld.global.u8 	%rs1609, [%rd6+1608];
	st.global.u8 	[%rd7+1608], %rs1609;
	ld.global.u8 	%rs1610, [%rd6+1609];
	st.global.u8 	[%rd7+1609], %rs1610;
	ld.global.u8 	%rs1611, [%rd6+1610];
	st.global.u8 	[%rd7+1610], %rs1611;
	ld.global.u8 	%rs1612, [%rd6+1611];
	st.global.u8 	[%rd7+1611], %rs1612;
	ld.global.u8 	%rs1613, [%rd6+1612];
	st.global.u8 	[%rd7+1612], %rs1613;
	ld.global.u8 	%rs1614, [%rd6+1613];
	st.global.u8 	[%rd7+1613], %rs1614;
	ld.global.u8 	%rs1615, [%rd6+1614];
	st.global.u8 	[%rd7+1614], %rs1615;
	ld.global.u8 	%rs1616, [%rd6+1615];
	st.global.u8 	[%rd7+1615], %rs1616;
	ld.global.u8 	%rs1617, [%rd6+1616];
	st.global.u8 	[%rd7+1616], %rs1617;
	ld.global.u8 	%rs1618, [%rd6+1617];
	st.global.u8 	[%rd7+1617], %rs1618;
	ld.global.u8 	%rs1619, [%rd6+1618];
	st.global.u8 	[%rd7+1618], %rs1619;
	ld.global.u8 	%rs1620, [%rd6+1619];
	st.global.u8 	[%rd7+1619], %rs1620;
	ld.global.u8 	%rs1621, [%rd6+1620];
	st.global.u8 	[%rd7+1620], %rs1621;
	ld.global.u8 	%rs1622, [%rd6+1621];
	st.global.u8 	[%rd7+1621], %rs1622;
	ld.global.u8 	%rs1623, [%rd6+1622];
	st.global.u8 	[%rd7+1622], %rs1623;
	ld.global.u8 	%rs1624, [%rd6+1623];
	st.global.u8 	[%rd7+1623], %rs1624;
	ld.global.u8 	%rs1625, [%rd6+1624];
	st.global.u8 	[%rd7+1624], %rs1625;
	ld.global.u8 	%rs1626, [%rd6+1625];
	st.global.u8 	[%rd7+1625], %rs1626;
	ld.global.u8 	%rs1627, [%rd6+1626];
	st.global.u8 	[%rd7+1626], %rs1627;
	ld.global.u8 	%rs1628, [%rd6+1627];
	st.global.u8 	[%rd7+1627], %rs1628;
	ld.global.u8 	%rs1629, [%rd6+1628];
	st.global.u8 	[%rd7+1628], %rs1629;
	ld.global.u8 	%rs1630, [%rd6+1629];
	st.global.u8 	[%rd7+1629], %rs1630;
	ld.global.u8 	%rs1631, [%rd6+1630];
	st.global.u8 	[%rd7+1630], %rs1631;
	ld.global.u8 	%rs1632, [%rd6+1631];
	st.global.u8 	[%rd7+1631], %rs1632;
	ld.global.u8 	%rs1633, [%rd6+1632];
	st.global.u8 	[%rd7+1632], %rs1633;
	ld.global.u8 	%rs1634, [%rd6+1633];
	st.global.u8 	[%rd7+1633], %rs1634;
	ld.global.u8 	%rs1635, [%rd6+1634];
	st.global.u8 	[%rd7+1634], %rs1635;
	ld.global.u8 	%rs1636, [%rd6+1635];
	st.global.u8 	[%rd7+1635], %rs1636;
	ld.global.u8 	%rs1637, [%rd6+1636];
	st.global.u8 	[%rd7+1636], %rs1637;
	ld.global.u8 	%rs1638, [%rd6+1637];
	st.global.u8 	[%rd7+1637], %rs1638;
	ld.global.u8 	%rs1639, [%rd6+1638];
	st.global.u8 	[%rd7+1638], %rs1639;
	ld.global.u8 	%rs1640, [%rd6+1639];
	st.global.u8 	[%rd7+1639], %rs1640;
	ld.global.u8 	%rs1641, [%rd6+1640];
	st.global.u8 	[%rd7+1640], %rs1641;
	ld.global.u8 	%rs1642, [%rd6+1641];
	st.global.u8 	[%rd7+1641], %rs1642;
	ld.global.u8 	%rs1643, [%rd6+1642];
	st.global.u8 	[%rd7+1642], %rs1643;
	ld.global.u8 	%rs1644, [%rd6+1643];
	st.global.u8 	[%rd7+1643], %rs1644;
	ld.global.u8 	%rs1645, [%rd6+1644];
	st.global.u8 	[%rd7+1644], %rs1645;
	ld.global.u8 	%rs1646, [%rd6+1645];
	st.global.u8 	[%rd7+1645], %rs1646;
	ld.global.u8 	%rs1647, [%rd6+1646];
	st.global.u8 	[%rd7+1646], %rs1647;
	ld.global.u8 	%rs1648, [%rd6+1647];
	st.global.u8 	[%rd7+1647], %rs1648;
	ld.global.u8 	%rs1649, [%rd6+1648];
	st.global.u8 	[%rd7+1648], %rs1649;
	ld.global.u8 	%rs1650, [%rd6+1649];
	st.global.u8 	[%rd7+1649], %rs1650;
	ld.global.u8 	%rs1651, [%rd6+1650];
	st.global.u8 	[%rd7+1650], %rs1651;
	ld.global.u8 	%rs1652, [%rd6+1651];
	st.global.u8 	[%rd7+1651], %rs1652;
	ld.global.u8 	%rs1653, [%rd6+1652];
	st.global.u8 	[%rd7+1652], %rs1653;
	ld.global.u8 	%rs1654, [%rd6+1653];
	st.global.u8 	[%rd7+1653], %rs1654;
	ld.global.u8 	%rs1655, [%rd6+1654];
	st.global.u8 	[%rd7+1654], %rs1655;
	ld.global.u8 	%rs1656, [%rd6+1655];
	st.global.u8 	[%rd7+1655], %rs1656;
	ld.global.u8 	%rs1657, [%rd6+1656];
	st.global.u8 	[%rd7+1656], %rs1657;
	ld.global.u8 	%rs1658, [%rd6+1657];
	st.global.u8 	[%rd7+1657], %rs1658;
	ld.global.u8 	%rs1659, [%rd6+1658];
	st.global.u8 	[%rd7+1658], %rs1659;
	ld.global.u8 	%rs1660, [%rd6+1659];
	st.global.u8 	[%rd7+1659], %rs1660;
	ld.global.u8 	%rs1661, [%rd6+1660];
	st.global.u8 	[%rd7+1660], %rs1661;
	ld.global.u8 	%rs1662, [%rd6+1661];
	st.global.u8 	[%rd7+1661], %rs1662;
	ld.global.u8 	%rs1663, [%rd6+1662];
	st.global.u8 	[%rd7+1662], %rs1663;
	ld.global.u8 	%rs1664, [%rd6+1663];
	st.global.u8 	[%rd7+1663], %rs1664;
	ld.global.u8 	%rs1665, [%rd6+1664];
	st.global.u8 	[%rd7+1664], %rs1665;
	ld.global.u8 	%rs1666, [%rd6+1665];
	st.global.u8 	[%rd7+1665], %rs1666;
	ld.global.u8 	%rs1667, [%rd6+1666];
	st.global.u8 	[%rd7+1666], %rs1667;
	ld.global.u8 	%rs1668, [%rd6+1667];
	st.global.u8 	[%rd7+1667], %rs1668;
	ld.global.u8 	%rs1669, [%rd6+1668];
	st.global.u8 	[%rd7+1668], %rs1669;
	ld.global.u8 	%rs1670, [%rd6+1669];
	st.global.u8 	[%rd7+1669], %rs1670;
	ld.global.u8 	%rs1671, [%rd6+1670];
	st.global.u8 	[%rd7+1670], %rs1671;
	ld.global.u8 	%rs1672, [%rd6+1671];
	st.global.u8 	[%rd7+1671], %rs1672;
	ld.global.u8 	%rs1673, [%rd6+1672];
	st.global.u8 	[%rd7+1672], %rs1673;
	ld.global.u8 	%rs1674, [%rd6+1673];
	st.global.u8 	[%rd7+1673], %rs1674;
	ld.global.u8 	%rs1675, [%rd6+1674];
	st.global.u8 	[%rd7+1674], %rs1675;
	ld.global.u8 	%rs1676, [%rd6+1675];
	st.global.u8 	[%rd7+1675], %rs1676;
	ld.global.u8 	%rs1677, [%rd6+1676];
	st.global.u8 	[%rd7+1676], %rs1677;
	ld.global.u8 	%rs1678, [%rd6+1677];
	st.global.u8 	[%rd7+1677], %rs1678;
	ld.global.u8 	%rs1679, [%rd6+1678];
	st.global.u8 	[%rd7+1678], %rs1679;
	ld.global.u8 	%rs1680, [%rd6+1679];
	st.global.u8 	[%rd7+1679], %rs1680;
	ld.global.u8 	%rs1681, [%rd6+1680];
	st.global.u8 	[%rd7+1680], %rs1681;
	ld.global.u8 	%rs1682, [%rd6+1681];
	st.global.u8 	[%rd7+1681], %rs1682;
	ld.global.u8 	%rs1683, [%rd6+1682];
	st.global.u8 	[%rd7+1682], %rs1683;
	ld.global.u8 	%rs1684, [%rd6+1683];
	st.global.u8 	[%rd7+1683], %rs1684;
	ld.global.u8 	%rs1685, [%rd6+1684];
	st.global.u8 	[%rd7+1684], %rs1685;
	ld.global.u8 	%rs1686, [%rd6+1685];
	st.global.u8 	[%rd7+1685], %rs1686;
	ld.global.u8 	%rs1687, [%rd6+1686];
	st.global.u8 	[%rd7+1686], %rs1687;
	ld.global.u8 	%rs1688, [%rd6+1687];
	st.global.u8 	[%rd7+1687], %rs1688;
	ld.global.u8 	%rs1689, [%rd6+1688];
	st.global.u8 	[%rd7+1688], %rs1689;
	ld.global.u8 	%rs1690, [%rd6+1689];
	st.global.u8 	[%rd7+1689], %rs1690;
	ld.global.u8 	%rs1691, [%rd6+1690];
	st.global.u8 	[%rd7+1690], %rs1691;
	ld.global.u8 	%rs1692, [%rd6+1691];
	st.global.u8 	[%rd7+1691], %rs1692;
	ld.global.u8 	%rs1693, [%rd6+1692];
	st.global.u8 	[%rd7+1692], %rs1693;
	ld.global.u8 	%rs1694, [%rd6+1693];
	st.global.u8 	[%rd7+1693], %rs1694;
	ld.global.u8 	%rs1695, [%rd6+1694];
	st.global.u8 	[%rd7+1694], %rs1695;
	ld.global.u8 	%rs1696, [%rd6+1695];
	st.global.u8 	[%rd7+1695], %rs1696;
	ld.global.u8 	%rs1697, [%rd6+1696];
	st.global.u8 	[%rd7+1696], %rs1697;
	ld.global.u8 	%rs1698, [%rd6+1697];
	st.global.u8 	[%rd7+1697], %rs1698;
	ld.global.u8 	%rs1699, [%rd6+1698];
	st.global.u8 	[%rd7+1698], %rs1699;
	ld.global.u8 	%rs1700, [%rd6+1699];
	st.global.u8 	[%rd7+1699], %rs1700;
	ld.global.u8 	%rs1701, [%rd6+1700];
	st.global.u8 	[%rd7+1700], %rs1701;
	ld.global.u8 	%rs1702, [%rd6+1701];
	st.global.u8 	[%rd7+1701], %rs1702;
	ld.global.u8 	%rs1703, [%rd6+1702];
	st.global.u8 	[%rd7+1702], %rs1703;
	ld.global.u8 	%rs1704, [%rd6+1703];
	st.global.u8 	[%rd7+1703], %rs1704;
	ld.global.u8 	%rs1705, [%rd6+1704];
	st.global.u8 	[%rd7+1704], %rs1705;
	ld.global.u8 	%rs1706, [%rd6+1705];
	st.global.u8 	[%rd7+1705], %rs1706;
	ld.global.u8 	%rs1707, [%rd6+1706];
	st.global.u8 	[%rd7+1706], %rs1707;
	ld.global.u8 	%rs1708, [%rd6+1707];
	st.global.u8 	[%rd7+1707], %rs1708;
	ld.global.u8 	%rs1709, [%rd6+1708];
	st.global.u8 	[%rd7+1708], %rs1709;
	ld.global.u8 	%rs1710, [%rd6+1709];
	st.global.u8 	[%rd7+1709], %rs1710;
	ld.global.u8 	%rs1711, [%rd6+1710];
	st.global.u8 	[%rd7+1710], %rs1711;
	ld.global.u8 	%rs1712, [%rd6+1711];
	st.global.u8 	[%rd7+1711], %rs1712;
	ld.global.u8 	%rs1713, [%rd6+1712];
	st.global.u8 	[%rd7+1712], %rs1713;
	ld.global.u8 	%rs1714, [%rd6+1713];
	st.global.u8 	[%rd7+1713], %rs1714;
	ld.global.u8 	%rs1715, [%rd6+1714];
	st.global.u8 	[%rd7+1714], %rs1715;
	ld.global.u8 	%rs1716, [%rd6+1715];
	st.global.u8 	[%rd7+1715], %rs1716;
	ld.global.u8 	%rs1717, [%rd6+1716];
	st.global.u8 	[%rd7+1716], %rs1717;
	ld.global.u8 	%rs1718, [%rd6+1717];
	st.global.u8 	[%rd7+1717], %rs1718;
	ld.global.u8 	%rs1719, [%rd6+1718];
	st.global.u8 	[%rd7+1718], %rs1719;
	ld.global.u8 	%rs1720, [%rd6+1719];
	st.global.u8 	[%rd7+1719], %rs1720;
	ld.global.u8 	%rs1721, [%rd6+1720];
	st.global.u8 	[%rd7+1720], %rs1721;
	ld.global.u8 	%rs1722, [%rd6+1721];
	st.global.u8 	[%rd7+1721], %rs1722;
	ld.global.u8 	%rs1723, [%rd6+1722];
	st.global.u8 	[%rd7+1722], %rs1723;
	ld.global.u8 	%rs1724, [%rd6+1723];
	st.global.u8 	[%rd7+1723], %rs1724;
	ld.global.u8 	%rs1725, [%rd6+1724];
	st.global.u8 	[%rd7+1724], %rs1725;
	ld.global.u8 	%rs1726, [%rd6+1725];
	st.global.u8 	[%rd7+1725], %rs1726;
	ld.global.u8 	%rs1727, [%rd6+1726];
	st.global.u8 	[%rd7+1726], %rs1727;
	ld.global.u8 	%rs1728, [%rd6+1727];
	st.global.u8 	[%rd7+1727], %rs1728;
	ld.global.u8 	%rs1729, [%rd6+1728];
	st.global.u8 	[%rd7+1728], %rs1729;
	ld.global.u8 	%rs1730, [%rd6+1729];
	st.global.u8 	[%rd7+1729], %rs1730;
	ld.global.u8 	%rs1731, [%rd6+1730];
	st.global.u8 	[%rd7+1730], %rs1731;
	ld.global.u8 	%rs1732, [%rd6+1731];
	st.global.u8 	[%rd7+1731], %rs1732;
	ld.global.u8 	%rs1733, [%rd6+1732];
	st.global.u8 	[%rd7+1732], %rs1733;
	ld.global.u8 	%rs1734, [%rd6+1733];
	st.global.u8 	[%rd7+1733], %rs1734;
	ld.global.u8 	%rs1735, [%rd6+1734];
	st.global.u8 	[%rd7+1734], %rs1735;
	ld.global.u8 	%rs1736, [%rd6+1735];
	st.global.u8 	[%rd7+1735], %rs1736;
	ld.global.u8 	%rs1737, [%rd6+1736];
	st.global.u8 	[%rd7+1736], %rs1737;
	ld.global.u8 	%rs1738, [%rd6+1737];
	st.global.u8 	[%rd7+1737], %rs1738;
	ld.global.u8 	%rs1739, [%rd6+1738];
	st.global.u8 	[%rd7+1738], %rs1739;
	ld.global.u8 	%rs1740, [%rd6+1739];
	st.global.u8 	[%rd7+1739], %rs1740;
	ld.global.u8 	%rs1741, [%rd6+1740];
	st.global.u8 	[%rd7+1740], %rs1741;
	ld.global.u8 	%rs1742, [%rd6+1741];
	st.global.u8 	[%rd7+1741], %rs1742;
	ld.global.u8 	%rs1743, [%rd6+1742];
	st.global.u8 	[%rd7+1742], %rs1743;
	ld.global.u8 	%rs1744, [%rd6+1743];
	st.global.u8 	[%rd7+1743], %rs1744;
	ld.global.u8 	%rs1745, [%rd6+1744];
	st.global.u8 	[%rd7+1744], %rs1745;
	ld.global.u8 	%rs1746, [%rd6+1745];
	st.global.u8 	[%rd7+1745], %rs1746;
	ld.global.u8 	%rs1747, [%rd6+1746];
	st.global.u8 	[%rd7+1746], %rs1747;
	ld.global.u8 	%rs1748, [%rd6+1747];
	st.global.u8 	[%rd7+1747], %rs1748;
	ld.global.u8 	%rs1749, [%rd6+1748];
	st.global.u8 	[%rd7+1748], %rs1749;
	ld.global.u8 	%rs1750, [%rd6+1749];
	st.global.u8 	[%rd7+1749], %rs1750;
	ld.global.u8 	%rs1751, [%rd6+1750];
	st.global.u8 	[%rd7+1750], %rs1751;
	ld.global.u8 	%rs1752, [%rd6+1751];
	st.global.u8 	[%rd7+1751], %rs1752;
	ld.global.u8 	%rs1753, [%rd6+1752];
	st.global.u8 	[%rd7+1752], %rs1753;
	ld.global.u8 	%rs1754, [%rd6+1753];
	st.global.u8 	[%rd7+1753], %rs1754;
	ld.global.u8 	%rs1755, [%rd6+1754];
	st.global.u8 	[%rd7+1754], %rs1755;
	ld.global.u8 	%rs1756, [%rd6+1755];
	st.global.u8 	[%rd7+1755], %rs1756;
	ld.global.u8 	%rs1757, [%rd6+1756];
	st.global.u8 	[%rd7+1756], %rs1757;
	ld.global.u8 	%rs1758, [%rd6+1757];
	st.global.u8 	[%rd7+1757], %rs1758;
	ld.global.u8 	%rs1759, [%rd6+1758];
	st.global.u8 	[%rd7+1758], %rs1759;
	ld.global.u8 	%rs1760, [%rd6+1759];
	st.global.u8 	[%rd7+1759], %rs1760;
	ld.global.u8 	%rs1761, [%rd6+1760];
	st.global.u8 	[%rd7+1760], %rs1761;
	ld.global.u8 	%rs1762, [%rd6+1761];
	st.global.u8 	[%rd7+1761], %rs1762;
	ld.global.u8 	%rs1763, [%rd6+1762];
	st.global.u8 	[%rd7+1762], %rs1763;
	ld.global.u8 	%rs1764, [%rd6+1763];
	st.global.u8 	[%rd7+1763], %rs1764;
	ld.global.u8 	%rs1765, [%rd6+1764];
	st.global.u8 	[%rd7+1764], %rs1765;
	ld.global.u8 	%rs1766, [%rd6+1765];
	st.global.u8 	[%rd7+1765], %rs1766;
	ld.global.u8 	%rs1767, [%rd6+1766];
	st.global.u8 	[%rd7+1766], %rs1767;
	ld.global.u8 	%rs1768, [%rd6+1767];
	st.global.u8 	[%rd7+1767], %rs1768;
	ld.global.u8 	%rs1769, [%rd6+1768];
	st.global.u8 	[%rd7+1768], %rs1769;
	ld.global.u8 	%rs1770, [%rd6+1769];
	st.global.u8 	[%rd7+1769], %rs1770;
	ld.global.u8 	%rs1771, [%rd6+1770];
	st.global.u8 	[%rd7+1770], %rs1771;
	ld.global.u8 	%rs1772, [%rd6+1771];
	st.global.u8 	[%rd7+1771], %rs1772;
	ld.global.u8 	%rs1773, [%rd6+1772];
	st.global.u8 	[%rd7+1772], %rs1773;
	ld.global.u8 	%rs1774, [%rd6+1773];
	st.global.u8 	[%rd7+1773], %rs1774;
	ld.global.u8 	%rs1775, [%rd6+1774];
	st.global.u8 	[%rd7+1774], %rs1775;
	ld.global.u8 	%rs1776, [%rd6+1775];
	st.global.u8 	[%rd7+1775], %rs1776;
	ld.global.u8 	%rs1777, [%rd6+1776];
	st.global.u8 	[%rd7+1776], %rs1777;
	ld.global.u8 	%rs1778, [%rd6+1777];
	st.global.u8 	[%rd7+1777], %rs1778;
	ld.global.u8 	%rs1779, [%rd6+1778];
	st.global.u8 	[%rd7+1778], %rs1779;
	ld.global.u8 	%rs1780, [%rd6+1779];
	st.global.u8 	[%rd7+1779], %rs1780;
	ld.global.u8 	%rs1781, [%rd6+1780];
	st.global.u8 	[%rd7+1780], %rs1781;
	ld.global.u8 	%rs1782, [%rd6+1781];
	st.global.u8 	[%rd7+1781], %rs1782;
	ld.global.u8 	%rs1783, [%rd6+1782];
	st.global.u8 	[%rd7+1782], %rs1783;
	ld.global.u8 	%rs1784, [%rd6+1783];
	st.global.u8 	[%rd7+1783], %rs1784;
	ld.global.u8 	%rs1785, [%rd6+1784];
	st.global.u8 	[%rd7+1784], %rs1785;
	ld.global.u8 	%rs1786, [%rd6+1785];
	st.global.u8 	[%rd7+1785], %rs1786;
	ld.global.u8 	%rs1787, [%rd6+1786];
	st.global.u8 	[%rd7+1786], %rs1787;
	ld.global.u8 	%rs1788, [%rd6+1787];
	st.global.u8 	[%rd7+1787], %rs1788;
	ld.global.u8 	%rs1789, [%rd6+1788];
	st.global.u8 	[%rd7+1788], %rs1789;
	ld.global.u8 	%rs1790, [%rd6+1789];
	st.global.u8 	[%rd7+1789], %rs1790;
	ld.global.u8 	%rs1791, [%rd6+1790];
	st.global.u8 	[%rd7+1790], %rs1791;
	ld.global.u8 	%rs1792, [%rd6+1791];
	st.global.u8 	[%rd7+1791], %rs1792;
	ld.global.u8 	%rs1793, [%rd6+1792];
	st.global.u8 	[%rd7+1792], %rs1793;
	ld.global.u8 	%rs1794, [%rd6+1793];
	st.global.u8 	[%rd7+1793], %rs1794;
	ld.global.u8 	%rs1795, [%rd6+1794];
	st.global.u8 	[%rd7+1794], %rs1795;
	ld.global.u8 	%rs1796, [%rd6+1795];
	st.global.u8 	[%rd7+1795], %rs1796;
	ld.global.u8 	%rs1797, [%rd6+1796];
	st.global.u8 	[%rd7+1796], %rs1797;
	ld.global.u8 	%rs1798, [%rd6+1797];
	st.global.u8 	[%rd7+1797], %rs1798;
	ld.global.u8 	%rs1799, [%rd6+1798];
	st.global.u8 	[%rd7+1798], %rs1799;
	ld.global.u8 	%rs1800, [%rd6+1799];
	st.global.u8 	[%rd7+1799], %rs1800;
	ld.global.u8 	%rs1801, [%rd6+1800];
	st.global.u8 	[%rd7+1800], %rs1801;
	ld.global.u8 	%rs1802, [%rd6+1801];
	st.global.u8 	[%rd7+1801], %rs1802;
	ld.global.u8 	%rs1803, [%rd6+1802];
	st.global.u8 	[%rd7+1802], %rs1803;
	ld.global.u8 	%rs1804, [%rd6+1803];
	st.global.u8 	[%rd7+1803], %rs1804;
	ld.global.u8 	%rs1805, [%rd6+1804];
	st.global.u8 	[%rd7+1804], %rs1805;
	ld.global.u8 	%rs1806, [%rd6+1805];
	st.global.u8 	[%rd7+1805], %rs1806;
	ld.global.u8 	%rs1807, [%rd6+1806];
	st.global.u8 	[%rd7+1806], %rs1807;
	ld.global.u8 	%rs1808, [%rd6+1807];
	st.global.u8 	[%rd7+1807], %rs1808;
	ld.global.u8 	%rs1809, [%rd6+1808];
	st.global.u8 	[%rd7+1808], %rs1809;
	ld.global.u8 	%rs1810, [%rd6+1809];
	st.global.u8 	[%rd7+1809], %rs1810;
	ld.global.u8 	%rs1811, [%rd6+1810];
	st.global.u8 	[%rd7+1810], %rs1811;
	ld.global.u8 	%rs1812, [%rd6+1811];
	st.global.u8 	[%rd7+1811], %rs1812;
	ld.global.u8 	%rs1813, [%rd6+1812];
	st.global.u8 	[%rd7+1812], %rs1813;
	ld.global.u8 	%rs1814, [%rd6+1813];
	st.global.u8 	[%rd7+1813], %rs1814;
	ld.global.u8 	%rs1815, [%rd6+1814];
	st.global.u8 	[%rd7+1814], %rs1815;
	ld.global.u8 	%rs1816, [%rd6+1815];
	st.global.u8 	[%rd7+1815], %rs1816;
	ld.global.u8 	%rs1817, [%rd6+1816];
	st.global.u8 	[%rd7+1816], %rs1817;
	ld.global.u8 	%rs1818, [%rd6+1817];
	st.global.u8 	[%rd7+1817], %rs1818;
	ld.global.u8 	%rs1819, [%rd6+1818];
	st.global.u8 	[%rd7+1818], %rs1819;
	ld.global.u8 	%rs1820, [%rd6+1819];
	st.global.u8 	[%rd7+1819], %rs1820;
	ld.global.u8 	%rs1821, [%rd6+1820];
	st.global.u8 	[%rd7+1820], %rs1821;
	ld.global.u8 	%rs1822, [%rd6+1821];
	st.global.u8 	[%rd7+1821], %rs1822;
	ld.global.u8 	%rs1823, [%rd6+1822];
	st.global.u8 	[%rd7+1822], %rs1823;
	ld.global.u8 	%rs1824, [%rd6+1823];
	st.global.u8 	[%rd7+1823], %rs1824;
	ld.global.u8 	%rs1825, [%rd6+1824];
	st.global.u8 	[%rd7+1824], %rs1825;
	ld.global.u8 	%rs1826, [%rd6+1825];
	st.global.u8 	[%rd7+1825], %rs1826;
	ld.global.u8 	%rs1827, [%rd6+1826];
	st.global.u8 	[%rd7+1826], %rs1827;
	ld.global.u8 	%rs1828, [%rd6+1827];
	st.global.u8 	[%rd7+1827], %rs1828;
	ld.global.u8 	%rs1829, [%rd6+1828];
	st.global.u8 	[%rd7+1828], %rs1829;
	ld.global.u8 	%rs1830, [%rd6+1829];
	st.global.u8 	[%rd7+1829], %rs1830;
	ld.global.u8 	%rs1831, [%rd6+1830];
	st.global.u8 	[%rd7+1830], %rs1831;
	ld.global.u8 	%rs1832, [%rd6+1831];
	st.global.u8 	[%rd7+1831], %rs1832;
	ld.global.u8 	%rs1833, [%rd6+1832];
	st.global.u8 	[%rd7+1832], %rs1833;
	ld.global.u8 	%rs1834, [%rd6+1833];
	st.global.u8 	[%rd7+1833], %rs1834;
	ld.global.u8 	%rs1835, [%rd6+1834];
	st.global.u8 	[%rd7+1834], %rs1835;
	ld.global.u8 	%rs1836, [%rd6+1835];
	st.global.u8 	[%rd7+1835], %rs1836;
	ld.global.u8 	%rs1837, [%rd6+1836];
	st.global.u8 	[%rd7+1836], %rs1837;
	ld.global.u8 	%rs1838, [%rd6+1837];
	st.global.u8 	[%rd7+1837], %rs1838;
	ld.global.u8 	%rs1839, [%rd6+1838];
	st.global.u8 	[%rd7+1838], %rs1839;
	ld.global.u8 	%rs1840, [%rd6+1839];
	st.global.u8 	[%rd7+1839], %rs1840;
	ld.global.u8 	%rs1841, [%rd6+1840];
	st.global.u8 	[%rd7+1840], %rs1841;
	ld.global.u8 	%rs1842, [%rd6+1841];
	st.global.u8 	[%rd7+1841], %rs1842;
	ld.global.u8 	%rs1843, [%rd6+1842];
	st.global.u8 	[%rd7+1842], %rs1843;
	ld.global.u8 	%rs1844, [%rd6+1843];
	st.global.u8 	[%rd7+1843], %rs1844;
	ld.global.u8 	%rs1845, [%rd6+1844];
	st.global.u8 	[%rd7+1844], %rs1845;
	ld.global.u8 	%rs1846, [%rd6+1845];
	st.global.u8 	[%rd7+1845], %rs1846;
	ld.global.u8 	%rs1847, [%rd6+1846];
	st.global.u8 	[%rd7+1846], %rs1847;
	ld.global.u8 	%rs1848, [%rd6+1847];
	st.global.u8 	[%rd7+1847], %rs1848;
	ld.global.u8 	%rs1849, [%rd6+1848];
	st.global.u8 	[%rd7+1848], %rs1849;
	ld.global.u8 	%rs1850, [%rd6+1849];
	st.global.u8 	[%rd7+1849], %rs1850;
	ld.global.u8 	%rs1851, [%rd6+1850];
	st.global.u8 	[%rd7+1850], %rs1851;
	ld.global.u8 	%rs1852, [%rd6+1851];
	st.global.u8 	[%rd7+1851], %rs1852;
	ld.global.u8 	%rs1853, [%rd6+1852];
	st.global.u8 	[%rd7+1852], %rs1853;
	ld.global.u8 	%rs1854, [%rd6+1853];
	st.global.u8 	[%rd7+1853], %rs1854;
	ld.global.u8 	%rs1855, [%rd6+1854];
	st.global.u8 	[%rd7+1854], %rs1855;
	ld.global.u8 	%rs1856, [%rd6+1855];
	st.global.u8 	[%rd7+1855], %rs1856;
	ld.global.u8 	%rs1857, [%rd6+1856];
	st.global.u8 	[%rd7+1856], %rs1857;
	ld.global.u8 	%rs1858, [%rd6+1857];
	st.global.u8 	[%rd7+1857], %rs1858;
	ld.global.u8 	%rs1859, [%rd6+1858];
	st.global.u8 	[%rd7+1858], %rs1859;
	ld.global.u8 	%rs1860, [%rd6+1859];
	st.global.u8 	[%rd7+1859], %rs1860;
	ld.global.u8 	%rs1861, [%rd6+1860];
	st.global.u8 	[%rd7+1860], %rs1861;
	ld.global.u8 	%rs1862, [%rd6+1861];
	st.global.u8 	[%rd7+1861], %rs1862;
	ld.global.u8 	%rs1863, [%rd6+1862];
	st.global.u8 	[%rd7+1862], %rs1863;
	ld.global.u8 	%rs1864, [%rd6+1863];
	st.global.u8 	[%rd7+1863], %rs1864;
	ld.global.u8 	%rs1865, [%rd6+1864];
	st.global.u8 	[%rd7+1864], %rs1865;
	ld.global.u8 	%rs1866, [%rd6+1865];
	st.global.u8 	[%rd7+1865], %rs1866;
	ld.global.u8 	%rs1867, [%rd6+1866];
	st.global.u8 	[%rd7+1866], %rs1867;
	ld.global.u8 	%rs1868, [%rd6+1867];
	st.global.u8 	[%rd7+1867], %rs1868;
	ld.global.u8 	%rs1869, [%rd6+1868];
	st.global.u8 	[%rd7+1868], %rs1869;
	ld.global.u8 	%rs1870, [%rd6+1869];
	st.global.u8 	[%rd7+1869], %rs1870;
	ld.global.u8 	%rs1871, [%rd6+1870];
	st.global.u8 	[%rd7+1870], %rs1871;
	ld.global.u8 	%rs1872, [%rd6+1871];
	st.global.u8 	[%rd7+1871], %rs1872;
	ld.global.u8 	%rs1873, [%rd6+1872];
	st.global.u8 	[%rd7+1872], %rs1873;
	ld.global.u8 	%rs1874, [%rd6+1873];
	st.global.u8 	[%rd7+1873], %rs1874;
	ld.global.u8 	%rs1875, [%rd6+1874];
	st.global.u8 	[%rd7+1874], %rs1875;
	ld.global.u8 	%rs1876, [%rd6+1875];
	st.global.u8 	[%rd7+1875], %rs1876;
	ld.global.u8 	%rs1877, [%rd6+1876];
	st.global.u8 	[%rd7+1876], %rs1877;
	ld.global.u8 	%rs1878, [%rd6+1877];
	st.global.u8 	[%rd7+1877], %rs1878;
	ld.global.u8 	%rs1879, [%rd6+1878];
	st.global.u8 	[%rd7+1878], %rs1879;
	ld.global.u8 	%rs1880, [%rd6+1879];
	st.global.u8 	[%rd7+1879], %rs1880;
	ld.global.u8 	%rs1881, [%rd6+1880];
	st.global.u8 	[%rd7+1880], %rs1881;
	ld.global.u8 	%rs1882, [%rd6+1881];
	st.global.u8 	[%rd7+1881], %rs1882;
	ld.global.u8 	%rs1883, [%rd6+1882];
	st.global.u8 	[%rd7+1882], %rs1883;
	ld.global.u8 	%rs1884, [%rd6+1883];
	st.global.u8 	[%rd7+1883], %rs1884;
	ld.global.u8 	%rs1885, [%rd6+1884];
	st.global.u8 	[%rd7+1884], %rs1885;
	ld.global.u8 	%rs1886, [%rd6+1885];
	st.global.u8 	[%rd7+1885], %rs1886;
	ld.global.u8 	%rs1887, [%rd6+1886];
	st.global.u8 	[%rd7+1886], %rs1887;
	ld.global.u8 	%rs1888, [%rd6+1887];
	st.global.u8 	[%rd7+1887], %rs1888;
	ld.global.u8 	%rs1889, [%rd6+1888];
	st.global.u8 	[%rd7+1888], %rs1889;
	ld.global.u8 	%rs1890, [%rd6+1889];
	st.global.u8 	[%rd7+1889], %rs1890;
	ld.global.u8 	%rs1891, [%rd6+1890];
	st.global.u8 	[%rd7+1890], %rs1891;
	ld.global.u8 	%rs1892, [%rd6+1891];
	st.global.u8 	[%rd7+1891], %rs1892;
	ld.global.u8 	%rs1893, [%rd6+1892];
	st.global.u8 	[%rd7+1892], %rs1893;
	ld.global.u8 	%rs1894, [%rd6+1893];
	st.global.u8 	[%rd7+1893], %rs1894;
	ld.global.u8 	%rs1895, [%rd6+1894];
	st.global.u8 	[%rd7+1894], %rs1895;
	ld.global.u8 	%rs1896, [%rd6+1895];
	st.global.u8 	[%rd7+1895], %rs1896;
	ld.global.u8 	%rs1897, [%rd6+1896];
	st.global.u8 	[%rd7+1896], %rs1897;
	ld.global.u8 	%rs1898, [%rd6+1897];
	st.global.u8 	[%rd7+1897], %rs1898;
	ld.global.u8 	%rs1899, [%rd6+1898];
	st.global.u8 	[%rd7+1898], %rs1899;
	ld.global.u8 	%rs1900, [%rd6+1899];
	st.global.u8 	[%rd7+1899], %rs1900;
	ld.global.u8 	%rs1901, [%rd6+1900];
	st.global.u8 	[%rd7+1900], %rs1901;
	ld.global.u8 	%rs1902, [%rd6+1901];
	st.global.u8 	[%rd7+1901], %rs1902;
	ld.global.u8 	%rs1903, [%rd6+1902];
	st.global.u8 	[%rd7+1902], %rs1903;
	ld.global.u8 	%rs1904, [%rd6+1903];
	st.global.u8 	[%rd7+1903], %rs1904;
	ld.global.u8 	%rs1905, [%rd6+1904];
	st.global.u8 	[%rd7+1904], %rs1905;
	ld.global.u8 	%rs1906, [%rd6+1905];
	st.global.u8 	[%rd7+1905], %rs1906;
	ld.global.u8 	%rs1907, [%rd6+1906];
	st.global.u8 	[%rd7+1906], %rs1907;
	ld.global.u8 	%rs1908, [%rd6+1907];
	st.global.u8 	[%rd7+1907], %rs1908;
	ld.global.u8 	%rs1909, [%rd6+1908];
	st.global.u8 	[%rd7+1908], %rs1909;
	ld.global.u8 	%rs1910, [%rd6+1909];
	st.global.u8 	[%rd7+1909], %rs1910;
	ld.global.u8 	%rs1911, [%rd6+1910];
	st.global.u8 	[%rd7+1910], %rs1911;
	ld.global.u8 	%rs1912, [%rd6+1911];
	st.global.u8 	[%rd7+1911], %rs1912;
	ld.global.u8 	%rs1913, [%rd6+1912];
	st.global.u8 	[%rd7+1912], %rs1913;
	ld.global.u8 	%rs1914, [%rd6+1913];
	st.global.u8 	[%rd7+1913], %rs1914;
	ld.global.u8 	%rs1915, [%rd6+1914];
	st.global.u8 	[%rd7+1914], %rs1915;
	ld.global.u8 	%rs1916, [%rd6+1915];
	st.global.u8 	[%rd7+1915], %rs1916;
	ld.global.u8 	%rs1917, [%rd6+1916];
	st.global.u8 	[%rd7+1916], %rs1917;
	ld.global.u8 	%rs1918, [%rd6+1917];
	st.global.u8 	[%rd7+1917], %rs1918;
	ld.global.u8 	%rs1919, [%rd6+1918];
	st.global.u8 	[%rd7+1918], %rs1919;
	ld.global.u8 	%rs1920, [%rd6+1919];
	st.global.u8 	[%rd7+1919], %rs1920;
	ld.global.u8 	%rs1921, [%rd6+1920];
	st.global.u8 	[%rd7+1920], %rs1921;
	ld.global.u8 	%rs1922, [%rd6+1921];
	st.global.u8 	[%rd7+1921], %rs1922;
	ld.global.u8 	%rs1923, [%rd6+1922];
	st.global.u8 	[%rd7+1922], %rs1923;
	ld.global.u8 	%rs1924, [%rd6+1923];
	st.global.u8 	[%rd7+1923], %rs1924;
	ld.global.u8 	%rs1925, [%rd6+1924];
	st.global.u8 	[%rd7+1924], %rs1925;
	ld.global.u8 	%rs1926, [%rd6+1925];
	st.global.u8 	[%rd7+1925], %rs1926;
	ld.global.u8 	%rs1927, [%rd6+1926];
	st.global.u8 	[%rd7+1926], %rs1927;
	ld.global.u8 	%rs1928, [%rd6+1927];
	st.global.u8 	[%rd7+1927], %rs1928;
	ld.global.u8 	%rs1929, [%rd6+1928];
	st.global.u8 	[%rd7+1928], %rs1929;
	ld.global.u8 	%rs1930, [%rd6+1929];
	st.global.u8 	[%rd7+1929], %rs1930;
	ld.global.u8 	%rs1931, [%rd6+1930];
	st.global.u8 	[%rd7+1930], %rs1931;
	ld.global.u8 	%rs1932, [%rd6+1931];
	st.global.u8 	[%rd7+1931], %rs1932;
	ld.global.u8 	%rs1933, [%rd6+1932];
	st.global.u8 	[%rd7+1932], %rs1933;
	ld.global.u8 	%rs1934, [%rd6+1933];
	st.global.u8 	[%rd7+1933], %rs1934;
	ld.global.u8 	%rs1935, [%rd6+1934];
	st.global.u8 	[%rd7+1934], %rs1935;
	ld.global.u8 	%rs1936, [%rd6+1935];
	st.global.u8 	[%rd7+1935], %rs1936;
	ld.global.u8 	%rs1937, [%rd6+1936];
	st.global.u8 	[%rd7+1936], %rs1937;
	ld.global.u8 	%rs1938, [%rd6+1937];
	st.global.u8 	[%rd7+1937], %rs1938;
	ld.global.u8 	%rs1939, [%rd6+1938];
	st.global.u8 	[%rd7+1938], %rs1939;
	ld.global.u8 	%rs1940, [%rd6+1939];
	st.global.u8 	[%rd7+1939], %rs1940;
	ld.global.u8 	%rs1941, [%rd6+1940];
	st.global.u8 	[%rd7+1940], %rs1941;
	ld.global.u8 	%rs1942, [%rd6+1941];
	st.global.u8 	[%rd7+1941], %rs1942;
	ld.global.u8 	%rs1943, [%rd6+1942];
	st.global.u8 	[%rd7+1942], %rs1943;
	ld.global.u8 	%rs1944, [%rd6+1943];
	st.global.u8 	[%rd7+1943], %rs1944;
	ld.global.u8 	%rs1945, [%rd6+1944];
	st.global.u8 	[%rd7+1944], %rs1945;
	ld.global.u8 	%rs1946, [%rd6+1945];
	st.global.u8 	[%rd7+1945], %rs1946;
	ld.global.u8 	%rs1947, [%rd6+1946];
	st.global.u8 	[%rd7+1946], %rs1947;
	ld.global.u8 	%rs1948, [%rd6+1947];
	st.global.u8 	[%rd7+1947], %rs1948;
	ld.global.u8 	%rs1949, [%rd6+1948];
	st.global.u8 	[%rd7+1948], %rs1949;
	ld.global.u8 	%rs1950, [%rd6+1949];
	st.global.u8 	[%rd7+1949], %rs1950;
	ld.global.u8 	%rs1951, [%rd6+1950];
	st.global.u8 	[%rd7+1950], %rs1951;
	ld.global.u8 	%rs1952, [%rd6+1951];
	st.global.u8 	[%rd7+1951], %rs1952;
	ld.global.u8 	%rs1953, [%rd6+1952];
	st.global.u8 	[%rd7+1952], %rs1953;
	ld.global.u8 	%rs1954, [%rd6+1953];
	st.global.u8 	[%rd7+1953], %rs1954;
	ld.global.u8 	%rs1955, [%rd6+1954];
	st.global.u8 	[%rd7+1954], %rs1955;
	ld.global.u8 	%rs1956, [%rd6+1955];
	st.global.u8 	[%rd7+1955], %rs1956;
	ld.global.u8 	%rs1957, [%rd6+1956];
	st.global.u8 	[%rd7+1956], %rs1957;
	ld.global.u8 	%rs1958, [%rd6+1957];
	st.global.u8 	[%rd7+1957], %rs1958;
	ld.global.u8 	%rs1959, [%rd6+1958];
	st.global.u8 	[%rd7+1958], %rs1959;
	ld.global.u8 	%rs1960, [%rd6+1959];
	st.global.u8 	[%rd7+1959], %rs1960;
	ld.global.u8 	%rs1961, [%rd6+1960];
	st.global.u8 	[%rd7+1960], %rs1961;
	ld.global.u8 	%rs1962, [%rd6+1961];
	st.global.u8 	[%rd7+1961], %rs1962;
	ld.global.u8 	%rs1963, [%rd6+1962];
	st.global.u8 	[%rd7+1962], %rs1963;
	ld.global.u8 	%rs1964, [%rd6+1963];
	st.global.u8 	[%rd7+1963], %rs1964;
	ld.global.u8 	%rs1965, [%rd6+1964];
	st.global.u8 	[%rd7+1964], %rs1965;
	ld.global.u8 	%rs1966, [%rd6+1965];
	st.global.u8 	[%rd7+1965], %rs1966;
	ld.global.u8 	%rs1967, [%rd6+1966];
	st.global.u8 	[%rd7+1966], %rs1967;
	ld.global.u8 	%rs1968, [%rd6+1967];
	st.global.u8 	[%rd7+1967], %rs1968;
	ld.global.u8 	%rs1969, [%rd6+1968];
	st.global.u8 	[%rd7+1968], %rs1969;
	ld.global.u8 	%rs1970, [%rd6+1969];
	st.global.u8 	[%rd7+1969], %rs1970;
	ld.global.u8 	%rs1971, [%rd6+1970];
	st.global.u8 	[%rd7+1970], %rs1971;
	ld.global.u8 	%rs1972, [%rd6+1971];
	st.global.u8 	[%rd7+1971], %rs1972;
	ld.global.u8 	%rs1973, [%rd6+1972];
	st.global.u8 	[%rd7+1972], %rs1973;
	ld.global.u8 	%rs1974, [%rd6+1973];
	st.global.u8 	[%rd7+1973], %rs1974;
	ld.global.u8 	%rs1975, [%rd6+1974];
	st.global.u8 	[%rd7+1974], %rs1975;
	ld.global.u8 	%rs1976, [%rd6+1975];
	st.global.u8 	[%rd7+1975], %rs1976;
	ld.global.u8 	%rs1977, [%rd6+1976];
	st.global.u8 	[%rd7+1976], %rs1977;
	ld.global.u8 	%rs1978, [%rd6+1977];
	st.global.u8 	[%rd7+1977], %rs1978;
	ld.global.u8 	%rs1979, [%rd6+1978];
	st.global.u8 	[%rd7+1978], %rs1979;
	ld.global.u8 	%rs1980, [%rd6+1979];
	st.global.u8 	[%rd7+1979], %rs1980;
	ld.global.u8 	%rs1981, [%rd6+1980];
	st.global.u8 	[%rd7+1980], %rs1981;
	ld.global.u8 	%rs1982, [%rd6+1981];
	st.global.u8 	[%rd7+1981], %rs1982;
	ld.global.u8 	%rs1983, [%rd6+1982];
	st.global.u8 	[%rd7+1982], %rs1983;
	ld.global.u8 	%rs1984, [%rd6+1983];
	st.global.u8 	[%rd7+1983], %rs1984;
	ld.global.u8 	%rs1985, [%rd6+1984];
	st.global.u8 	[%rd7+1984], %rs1985;
	ld.global.u8 	%rs1986, [%rd6+1985];
	st.global.u8 	[%rd7+1985], %rs1986;
	ld.global.u8 	%rs1987, [%rd6+1986];
	st.global.u8 	[%rd7+1986], %rs1987;
	ld.global.u8 	%rs1988, [%rd6+1987];
	st.global.u8 	[%rd7+1987], %rs1988;
	ld.global.u8 	%rs1989, [%rd6+1988];
	st.global.u8 	[%rd7+1988], %rs1989;
	ld.global.u8 	%rs1990, [%rd6+1989];
	st.global.u8 	[%rd7+1989], %rs1990;
	ld.global.u8 	%rs1991, [%rd6+1990];
	st.global.u8 	[%rd7+1990], %rs1991;
	ld.global.u8 	%rs1992, [%rd6+1991];
	st.global.u8 	[%rd7+1991], %rs1992;
	ld.global.u8 	%rs1993, [%rd6+1992];
	st.global.u8 	[%rd7+1992], %rs1993;
	ld.global.u8 	%rs1994, [%rd6+1993];
	st.global.u8 	[%rd7+1993], %rs1994;
	ld.global.u8 	%rs1995, [%rd6+1994];
	st.global.u8 	[%rd7+1994], %rs1995;
	ld.global.u8 	%rs1996, [%rd6+1995];
	st.global.u8 	[%rd7+1995], %rs1996;
	ld.global.u8 	%rs1997, [%rd6+1996];
	st.global.u8 	[%rd7+1996], %rs1997;
	ld.global.u8 	%rs1998, [%rd6+1997];
	st.global.u8 	[%rd7+1997], %rs1998;
	ld.global.u8 	%rs1999, [%rd6+1998];
	st.global.u8 	[%rd7+1998], %rs1999;
	ld.global.u8 	%rs2000, [%rd6+1999];
	st.global.u8 	[%rd7+1999], %rs2000;
	ret;

}
	// .globl	_Z21stall_reason_lg_worsePaS_
.visible .entry _Z21stall_reason_lg_worsePaS_(
	.param .u64 .ptr .align 1 _Z21stall_reason_lg_worsePaS__param_0,
	.param .u64 .ptr .align 1 _Z21stall_reason_lg_worsePaS__param_1
)
{
	.reg .b16 	%rs<2001>;
	.reg .b32 	%r<2>;
	.reg .b64 	%rd<8>;

	ld.param.u64 	%rd1, [_Z21stall_reason_lg_worsePaS__param_0];
	ld.param.u64 	%rd2, [_Z21stall_reason_lg_worsePaS__param_1];
	cvta.to.global.u64 	%rd3, %rd1;
	cvta.to.global.u64 	%rd4, %rd2;
	mov.u32 	%r1, %tid.x;
	cvt.u64.u32 	%rd5, %r1;
	add.s64 	%rd6, %rd4, %rd5;
	ld.global.u8 	%rs1, [%rd6];
	add.s64 	%rd7, %rd3, %rd5;
	st.global.u8 	[%rd7], %rs1;
	ld.global.u8 	%rs2, [%rd6+2048];
	st.global.u8 	[%rd7+2048], %rs2;
	ld.global.u8 	%rs3, [%rd6+4096];
	st.global.u8 	[%rd7+4096], %rs3;
	ld.global.u8 	%rs4, [%rd6+6144];
	st.global.u8 	[%rd7+6144], %rs4;
	ld.global.u8 	%rs5, [%rd6+8192];
	st.global.u8 	[%rd7+8192], %rs5;
	ld.global.u8 	%rs6, [%rd6+10240];
	st.global.u8 	[%rd7+10240], %rs6;
	ld.global.u8 	%rs7, [%rd6+12288];
	st.global.u8 	[%rd7+12288], %rs7;
	ld.global.u8 	%rs8, [%rd6+14336];
	st.global.u8 	[%rd7+14336], %rs8;
	ld.global.u8 	%rs9, [%rd6+16384];
	st.global.u8 	[%rd7+16384], %rs9;
	ld.global.u8 	%rs10, [%rd6+18432];
	st.global.u8 	[%rd7+18432], %rs10;
	ld.global.u8 	%rs11, [%rd6+20480];
	st.global.u8 	[%rd7+20480], %rs11;
	ld.global.u8 	%rs12, [%rd6+22528];
	st.global.u8 	[%rd7+22528], %rs12;
	ld.global.u8 	%rs13, [%rd6+24576];
	st.global.u8 	[%rd7+24576], %rs13;
	ld.global.u8 	%rs14, [%rd6+26624];
	st.global.u8 	[%rd7+26624], %rs14;
	ld.global.u8 	%rs15, [%rd6+28672];
	st.global.u8 	[%rd7+28672], %rs15;
	ld.global.u8 	%rs16, [%rd6+30720];
	st.global.u8 	[%rd7+30720], %rs16;
	ld.global.u8 	%rs17, [%rd6+32768];
	st.global.u8 	[%rd7+32768], %rs17;
	ld.global.u8 	%rs18, [%rd6+34816];
	st.global.u8 	[%rd7+34816], %rs18;
	ld.global.u8 	%rs19, [%rd6+36864];
	st.global.u8 	[%rd7+36864], %rs19;
	ld.global.u8 	%rs20, [%rd6+38912];
	st.global.u8 	[%rd7+38912], %rs20;
	ld.global.u8 	%rs21, [%rd6+40960];
	st.global.u8 	[%rd7+40960], %rs21;
	ld.global.u8 	%rs22, [%rd6+43008];
	st.global.u8 	[%rd7+43008], %rs22;
	ld.global.u8 	%rs23, [%rd6+45056];
	st.global.u8 	[%rd7+45056], %rs23;
	ld.global.u8 	%rs24, [%rd6+47104];
	st.global.u8 	[%rd7+47104], %rs24;
	ld.global.u8 	%rs25, [%rd6+49152];
	st.global.u8 	[%rd7+49152], %rs25;
	ld.global.u8 	%rs26, [%rd6+51200];
	st.global.u8 	[%rd7+51200], %rs26;
	ld.global.u8 	%rs27, [%rd6+53248];
	st.global.u8 	[%rd7+53248], %rs27;
	ld.global.u8 	%rs28, [%rd6+55296];
	st.global.u8 	[%rd7+55296], %rs28;
	ld.global.u8 	%rs29, [%rd6+57344];
	st.global.u8 	[%rd7+57344], %rs29;
	ld.global.u8 	%rs30, [%rd6+59392];
	st.global.u8 	[%rd7+59392], %rs30;
	ld.global.u8 	%rs31, [%rd6+61440];
	st.global.u8 	[%rd7+61440], %rs31;
	ld.global.u8 	%rs32, [%rd6+63488];
	st.global.u8 	[%rd7+63488], %rs32;
	ld.global.u8 	%rs33, [%rd6+65536];
	st.global.u8 	[%rd7+65536], %rs33;
	ld.global.u8 	%rs34, [%rd6+67584];
	st.global.u8 	[%rd7+67584], %rs34;
	ld.global.u8 	%rs35, [%rd6+69632];
	st.global.u8 	[%rd7+69632], %rs35;
	ld.global.u8 	%rs36, [%rd6+71680];
	st.global.u8 	[%rd7+71680], %rs36;
	ld.global.u8 	%rs37, [%rd6+73728];
	st.global.u8 	[%rd7+73728], %rs37;
	ld.global.u8 	%rs38, [%rd6+75776];
	st.global.u8 	[%rd7+75776], %rs38;
	ld.global.u8 	%rs39, [%rd6+77824];
	st.global.u8 	[%rd7+77824], %rs39;
	ld.global.u8 	%rs40, [%rd6+79872];
	st.global.u8 	[%rd7+79872], %rs40;
	ld.global.u8 	%rs41, [%rd6+81920];
	st.global.u8 	[%rd7+81920], %rs41;
	ld.global.u8 	%rs42, [%rd6+83968];
	st.global.u8 	[%rd7+83968], %rs42;
	ld.global.u8 	%rs43, [%rd6+86016];
	st.global.u8 	[%rd7+86016], %rs43;
	ld.global.u8 	%rs44, [%rd6+88064];
	st.global.u8 	[%rd7+88064], %rs44;
	ld.global.u8 	%rs45, [%rd6+90112];
	st.global.u8 	[%rd7+90112], %rs45;
	ld.global.u8 	%rs46, [%rd6+92160];
	st.global.u8 	[%rd7+92160], %rs46;
	ld.global.u8 	%rs47, [%rd6+94208];
	st.global.u8 	[%rd7+94208], %rs47;
	ld.global.u8 	%rs48, [%rd6+96256];
	st.global.u8 	[%rd7+96256], %rs48;
	ld.global.u8 	%rs49, [%rd6+98304];
	st.global.u8 	[%rd7+98304], %rs49;
	ld.global.u8 	%rs50, [%rd6+100352];
	st.global.u8 	[%rd7+100352], %rs50;
	ld.global.u8 	%rs51, [%rd6+102400];
	st.global.u8 	[%rd7+102400], %rs51;
	ld.global.u8 	%rs52, [%rd6+104448];
	st.global.u8 	[%rd7+104448], %rs52;
	ld.global.u8 	%rs53, [%rd6+106496];
	st.global.u8 	[%rd7+106496], %rs53;
	ld.global.u8 	%rs54, [%rd6+108544];
	st.global.u8 	[%rd7+108544], %rs54;
	ld.global.u8 	%rs55, [%rd6+110592];
	st.global.u8 	[%rd7+110592], %rs55;
	ld.global.u8 	%rs56, [%rd6+112640];
	st.global.u8 	[%rd7+112640], %rs56;
	ld.global.u8 	%rs57, [%rd6+114688];
	st.global.u8 	[%rd7+114688], %rs57;
	ld.global.u8 	%rs58, [%rd6+116736];
	st.global.u8 	[%rd7+116736], %rs58;
	ld.global.u8 	%rs59, [%rd6+118784];
	st.global.u8 	[%rd7+118784], %rs59;
	ld.global.u8 	%rs60, [%rd6+120832];
	st.global.u8 	[%rd7+120832], %rs60;
	ld.global.u8 	%rs61, [%rd6+122880];
	st.global.u8 	[%rd7+122880], %rs61;
	ld.global.u8 	%rs62, [%rd6+124928];
	st.global.u8 	[%rd7+124928], %rs62;
	ld.global.u8 	%rs63, [%rd6+126976];
	st.global.u8 	[%rd7+126976], %rs63;
	ld.global.u8 	%rs64, [%rd6+129024];
	st.global.u8 	[%rd7+129024], %rs64;
	ld.global.u8 	%rs65, [%rd6+131072];
	st.global.u8 	[%rd7+131072], %rs65;
	ld.global.u8 	%rs66, [%rd6+133120];
	st.global.u8 	[%rd7+133120], %rs66;
	ld.global.u8 	%rs67, [%rd6+135168];
	st.global.u8 	[%rd7+135168], %rs67;
	ld.global.u8 	%rs68, [%rd6+137216];
	st.global.u8 	[%rd7+137216], %rs68;
	ld.global.u8 	%rs69, [%rd6+139264];
	st.global.u8 	[%rd7+139264], %rs69;
	ld.global.u8 	%rs70, [%rd6+141312];
	st.global.u8 	[%rd7+141312], %rs70;
	ld.global.u8 	%rs71, [%rd6+143360];
	st.global.u8 	[%rd7+143360], %rs71;
	ld.global.u8 	%rs72, [%rd6+145408];
	st.global.u8 	[%rd7+145408], %rs72;
	ld.global.u8 	%rs73, [%rd6+147456];
	st.global.u8 	[%rd7+147456], %rs73;
	ld.global.u8 	%rs74, [%rd6+149504];
	st.global.u8 	[%rd7+149504], %rs74;
	ld.global.u8 	%rs75, [%rd6+151552];
	st.global.u8 	[%rd7+151552], %rs75;
	ld.global.u8 	%rs76, [%rd6+153600];
	st.global.u8 	[%rd7+153600], %rs76;
	ld.global.u8 	%rs77, [%rd6+155648];
	st.global.u8 	[%rd7+155648], %rs77;
	ld.global.u8 	%rs78, [%rd6+157696];
	st.global.u8 	[%rd7+157696], %rs78;
	ld.global.u8 	%rs79, [%rd6+159744];
	st.global.u8 	[%rd7+159744], %rs79;
	ld.global.u8 	%rs80, [%rd6+161792];
	st.global.u8 	[%rd7+161792], %rs80;
	ld.global.u8 	%rs81, [%rd6+163840];
	st.global.u8 	[%rd7+163840], %rs81;
	ld.global.u8 	%rs82, [%rd6+165888];
	st.global.u8 	[%rd7+165888], %rs82;
	ld.global.u8 	%rs83, [%rd6+167936];
	st.global.u8 	[%rd7+167936], %rs83;
	ld.global.u8 	%rs84, [%rd6+169984];
	st.global.u8 	[%rd7+169984], %rs84;
	ld.global.u8 	%rs85, [%rd6+172032];
	st.global.u8 	[%rd7+172032], %rs85;
	ld.global.u8 	%rs86, [%rd6+174080];
	st.global.u8 	[%rd7+174080], %rs86;
	ld.global.u8 	%rs87, [%rd6+176128];
	st.global.u8 	[%rd7+176128], %rs87;
	ld.global.u8 	%rs88, [%rd6+178176];
	st.global.u8 	[%rd7+178176], %rs88;
	ld.global.u8 	%rs89, [%rd6+180224];
	st.global.u8 	[%rd7+180224], %rs89;
	ld.global.u8 	%rs90, [%rd6+182272];
	st.global.u8 	[%rd7+182272], %rs90;
	ld.global.u8 	%rs91, [%rd6+184320];
	st.global.u8 	[%rd7+184320], %rs91;
	ld.global.u8 	%rs92, [%rd6+186368];
	st.global.u8 	[%rd7+186368], %rs92;
	ld.global.u8 	%rs93, [%rd6+188416];
	st.global.u8 	[%rd7+188416], %rs93;
	ld.global.u8 	%rs94, [%rd6+190464];
	st.global.u8 	[%rd7+190464], %rs94;
	ld.global.u8 	%rs95, [%rd6+192512];
	st.global.u8 	[%rd7+192512], %rs95;
	ld.global.u8 	%rs96, [%rd6+194560];
	st.global.u8 	[%rd7+194560], %rs96;
	ld.global.u8 	%rs97, [%rd6+196608];
	st.global.u8 	[%rd7+196608], %rs97;
	ld.global.u8 	%rs98, [%rd6+198656];
	st.global.u8 	[%rd7+198656], %rs98;
	ld.global.u8 	%rs99, [%rd6+200704];
	st.global.u8 	[%rd7+200704], %rs99;
	ld.global.u8 	%rs100, [%rd6+202752];
	st.global.u8 	[%rd7+202752], %rs100;
	ld.global.u8 	%rs101, [%rd6+204800];
	st.global.u8 	[%rd7+204800], %rs101;
	ld.global.u8 	%rs102, [%rd6+206848];
	st.global.u8 	[%rd7+206848], %rs102;
	ld.global.u8 	%rs103, [%rd6+208896];
	st.global.u8 	[%rd7+208896], %rs103;
	ld.global.u8 	%rs104, [%rd6+210944];
	st.global.u8 	[%rd7+210944], %rs104;
	ld.global.u8 	%rs105, [%rd6+212992];
	st.global.u8 	[%rd7+212992], %rs105;
	ld.global.u8 	%rs106, [%rd6+215040];
	st.global.u8 	[%rd7+215040], %rs106;
	ld.global.u8 	%rs107, [%rd6+217088];
	st.global.u8 	[%rd7+217088], %rs107;
	ld.global.u8 	%rs108, [%rd6+219136];
	st.global.u8 	[%rd7+219136], %rs108;
	ld.global.u8 	%rs109, [%rd6+221184];
	st.global.u8 	[%rd7+221184], %rs109;
	ld.global.u8 	%rs110, [%rd6+223232];
	st.global.u8 	[%rd7+223232], %rs110;
	ld.global.u8 	%rs111, [%rd6+225280];
	st.global.u8 	[%rd7+225280], %rs111;
	ld.global.u8 	%rs112, [%rd6+227328];
	st.global.u8 	[%rd7+227328], %rs112;
	ld.global.u8 	%rs113, [%rd6+229376];
	st.global.u8 	[%rd7+229376], %rs113;
	ld.global.u8 	%rs114, [%rd6+231424];
	st.global.u8 	[%rd7+231424], %rs114;
	ld.global.u8 	%rs115, [%rd6+233472];
	st.global.u8 	[%rd7+233472], %rs115;
	ld.global.u8 	%rs116, [%rd6+235520];
	st.global.u8 	[%rd7+235520], %rs116;
	ld.global.u8 	%rs117, [%rd6+237568];
	st.global.u8 	[%rd7+237568], %rs117;
	ld.global.u8 	%rs118, [%rd6+239616];
	st.global.u8 	[%rd7+239616], %rs118;
	ld.global.u8 	%rs119, [%rd6+241664];
	st.global.u8 	[%rd7+241664], %rs119;
	ld.global.u8 	%rs120, [%rd6+243712];
	st.global.u8 	[%rd7+243712], %rs120;
	ld.global.u8 	%rs121, [%rd6+245760];
	st.global.u8 	[%rd7+245760], %rs121;
	ld.global.u8 	%rs122, [%rd6+247808];
	st.global.u8 	[%rd7+247808], %rs122;
	ld.global.u8 	%rs123, [%rd6+249856];
	st.global.u8 	[%rd7+249856], %rs123;
	ld.global.u8 	%rs124, [%rd6+251904];
	st.global.u8 	[%rd7+251904], %rs124;
	ld.global.u8 	%rs125, [%rd6+253952];
	st.global.u8 	[%rd7+253952], %rs125;
	ld.global.u8 	%rs126, [%rd6+256000];
	st.global.u8 	[%rd7+256000], %rs126;
	ld.global.u8 	%rs127, [%rd6+258048];
	st.global.u8 	[%rd7+258048], %rs127;
	ld.global.u8 	%rs128, [%rd6+260096];
	st.global.u8 	[%rd7+260096], %rs128;
	ld.global.u8 	%rs129, [%rd6+262144];
	st.global.u8 	[%rd7+262144], %rs129;
	ld.global.u8 	%rs130, [%rd6+264192];
	st.global.u8 	[%rd7+264192], %rs130;
	ld.global.u8 	%rs131, [%rd6+266240];
	st.global.u8 	[%rd7+266240], %rs131;
	ld.global.u8 	%rs132, [%rd6+268288];
	st.global.u8 	[%rd7+268288], %rs132;
	ld.global.u8 	%rs133, [%rd6+270336];
	st.global.u8 	[%rd7+270336], %rs133;
	ld.global.u8 	%rs134, [%rd6+272384];
	st.global.u8 	[%rd7+272384], %rs134;
	ld.global.u8 	%rs135, [%rd6+274432];
	st.global.u8 	[%rd7+274432], %rs135;
	ld.global.u8 	%rs136, [%rd6+276480];
	st.global.u8 	[%rd7+276480], %rs136;
	ld.global.u8 	%rs137, [%rd6+278528];
	st.global.u8 	[%rd7+278528], %rs137;
	ld.global.u8 	%rs138, [%rd6+280576];
	st.global.u8 	[%rd7+280576], %rs138;
	ld.global.u8 	%rs139, [%rd6+282624];
	st.global.u8 	[%rd7+282624], %rs139;
	ld.global.u8 	%rs140, [%rd6+284672];
	st.global.u8 	[%rd7+284672], %rs140;
	ld.global.u8 	%rs141, [%rd6+286720];
	st.global.u8 	[%rd7+286720], %rs141;
	ld.global.u8 	%rs142, [%rd6+288768];
	st.global.u8 	[%rd7+288768], %rs142;
	ld.global.u8 	%rs143, [%rd6+290816];
	st.global.u8 	[%rd7+290816], %rs143;
	ld.global.u8 	%rs144, [%rd6+292864];
	st.global.u8 	[%rd7+292864], %rs144;
	ld.global.u8 	%rs145, [%rd6+294912];
	st.global.u8 	[%rd7+294912], %rs145;
	ld.global.u8 	%rs146, [%rd6+296960];
	st.global.u8 	[%rd7+296960], %rs146;
	ld.global.u8 	%rs147, [%rd6+299008];
	st.global.u8 	[%rd7+299008], %rs147;
	ld.global.u8 	%rs148, [%rd6+301056];
	st.global.u8 	[%rd7+301056], %rs148;
	ld.global.u8 	%rs149, [%rd6+303104];
	st.global.u8 	[%rd7+303104], %rs149;
	ld.global.u8 	%rs150, [%rd6+305152];
	st.global.u8 	[%rd7+305152], %rs150;
	ld.global.u8 	%rs151, [%rd6+307200];
	st.global.u8 	[%rd7+307200], %rs151;
	ld.global.u8 	%rs152, [%rd6+309248];
	st.global.u8 	[%rd7+309248], %rs152;
	ld.global.u8 	%rs153, [%rd6+311296];
	st.global.u8 	[%rd7+311296], %rs153;
	ld.global.u8 	%rs154, [%rd6+313344];
	st.global.u8 	[%rd7+313344], %rs154;
	ld.global.u8 	%rs155, [%rd6+315392];
	st.global.u8 	[%rd7+315392], %rs155;
	ld.global.u8 	%rs156, [%rd6+317440];
	st.global.u8 	[%rd7+317440], %rs156;
	ld.global.u8 	%rs157, [%rd6+319488];
	st.global.u8 	[%rd7+319488], %rs157;
	ld.global.u8 	%rs158, [%rd6+321536];
	st.global.u8 	[%rd7+321536], %rs158;
	ld.global.u8 	%rs159, [%rd6+323584];
	st.global.u8 	[%rd7+323584], %rs159;
	ld.global.u8 	%rs160, [%rd6+325632];
	st.global.u8 	[%rd7+325632], %rs160;
	ld.global.u8 	%rs161, [%rd6+327680];
	st.global.u8 	[%rd7+327680], %rs161;
	ld.global.u8 	%rs162, [%rd6+329728];
	st.global.u8 	[%rd7+329728], %rs162;
	ld.global.u8 	%rs163, [%rd6+331776];
	st.global.u8 	[%rd7+331776], %rs163;
	ld.global.u8 	%rs164, [%rd6+333824];
	st.global.u8 	[%rd7+333824], %rs164;
	ld.global.u8 	%rs165, [%rd6+335872];
	st.global.u8 	[%rd7+335872], %rs165;
	ld.global.u8 	%rs166, [%rd6+337920];
	st.global.u8 	[%rd7+337920], %rs166;
	ld.global.u8 	%rs167, [%rd6+339968];
	st.global.u8 	[%rd7+339968], %rs167;
	ld.global.u8 	%rs168, [%rd6+342016];
	st.global.u8 	[%rd7+342016], %rs168;
	ld.global.u8 	%rs169, [%rd6+344064];
	st.global.u8 	[%rd7+344064], %rs169;
	ld.global.u8 	%rs170, [%rd6+346112];
	st.global.u8 	[%rd7+346112], %rs170;
	ld.global.u8 	%rs171, [%rd6+348160];
	st.global.u8 	[%rd7+348160], %rs171;
	ld.global.u8 	%rs172, [%rd6+350208];
	st.global.u8 	[%rd7+350208], %rs172;
	ld.global.u8 	%rs173, [%rd6+352256];
	st.global.u8 	[%rd7+352256], %rs173;
	ld.global.u8 	%rs174, [%rd6+354304];
	st.global.u8 	[%rd7+354304], %rs174;
	ld.global.u8 	%rs175, [%rd6+356352];
	st.global.u8 	[%rd7+356352], %rs175;
	ld.global.u8 	%rs176, [%rd6+358400];
	st.global.u8 	[%rd7+358400], %rs176;
	ld.global.u8 	%rs177, [%rd6+360448];
	st.global.u8 	[%rd7+360448], %rs177;
	ld.global.u8 	%rs178, [%rd6+362496];
	st.global.u8 	[%rd7+362496], %rs178;
	ld.global.u8 	%rs179, [%rd6+364544];
	st.global.u8 	[%rd7+364544], %rs179;
	ld.global.u8 	%rs180, [%rd6+366592];
	st.global.u8 	[%rd7+366592], %rs180;
	ld.global.u8 	%rs181, [%rd6+368640];
	st.global.u8 	[%rd7+368640], %rs181;
	ld.global.u8 	%rs182, [%rd6+370688];
	st.global.u8 	[%rd7+370688], %rs182;
	ld.global.u8 	%rs183, [%rd6+372736];
	st.global.u8 	[%rd7+372736], %rs183;
	ld.global.u8 	%rs184, [%rd6+374784];
	st.global.u8 	[%rd7+374784], %rs184;
	ld.global.u8 	%rs185, [%rd6+376832];
	st.global.u8 	[%rd7+376832], %rs185;
	ld.global.u8 	%rs186, [%rd6+378880];
	st.global.u8 	[%rd7+378880], %rs186;
	ld.global.u8 	%rs187, [%rd6+380928];
	st.global.u8 	[%rd7+380928], %rs187;
	ld.global.u8 	%rs188, [%rd6+382976];
	st.global.u8 	[%rd7+382976], %rs188;
	ld.global.u8 	%rs189, [%rd6+385024];
	st.global.u8 	[%rd7+385024], %rs189;
	ld.global.u8 	%rs190, [%rd6+387072];
	st.global.u8 	[%rd7+387072], %rs190;
	ld.global.u8 	%rs191, [%rd6+389120];
	st.global.u8 	[%rd7+389120], %rs191;
	ld.global.u8 	%rs192, [%rd6+391168];
	st.global.u8 	[%rd7+391168], %rs192;
	ld.global.u8 	%rs193, [%rd6+393216];
	st.global.u8 	[%rd7+393216], %rs193;
	ld.global.u8 	%rs194, [%rd6+395264];
	st.global.u8 	[%rd7+395264], %rs194;
	ld.global.u8 	%rs195, [%rd6+397312];
	st.global.u8 	[%rd7+397312], %rs195;
	ld.global.u8 	%rs196, [%rd6+399360];
	st.global.u8 	[%rd7+399360], %rs196;
	ld.global.u8 	%rs197, [%rd6+401408];
	st.global.u8 	[%rd7+401408], %rs197;
	ld.global.u8 	%rs198, [%rd6+403456];
	st.global.u8 	[%rd7+403456], %rs198;
	ld.global.u8 	%rs199, [%rd6+405504];
	st.global.u8 	[%rd7+405504], %rs199;
	ld.global.u8 	%rs200, [%rd6+407552];
	st.global.u8 	[%rd7+407552], %rs200;
	ld.global.u8 	%rs201, [%rd6+409600];
	st.global.u8 	[%rd7+409600], %rs201;
	ld.global.u8 	%rs202, [%rd6+411648];
	st.global.u8 	[%rd7+411648], %rs202;
	ld.global.u8 	%rs203, [%rd6+413696];
	st.global.u8 	[%rd7+413696], %rs203;
	ld.global.u8 	%rs204, [%rd6+415744];
	st.global.u8 	[%rd7+415744], %rs204;
	ld.global.u8 	%rs205, [%rd6+417792];
	st.global.u8 	[%rd7+417792], %rs205;
	ld.global.u8 	%rs206, [%rd6+419840];
	st.global.u8 	[%rd7+419840], %rs206;
	ld.global.u8 	%rs207, [%rd6+421888];
	st.global.u8 	[%rd7+421888], %rs207;
	ld.global.u8 	%rs208, [%rd6+423936];
	st.global.u8 	[%rd7+423936], %rs208;
	ld.global.u8 	%rs209, [%rd6+425984];
	st.global.u8 	[%rd7+425984], %rs209;
	ld.global.u8 	%rs210, [%rd6+428032];
	st.global.u8 	[%rd7+428032], %rs210;
	ld.global.u8 	%rs211, [%rd6+430080];
	st.global.u8 	[%rd7+430080], %rs211;
	ld.global.u8 	%rs212, [%rd6+432128];
	st.global.u8 	[%rd7+432128], %rs212;
	ld.global.u8 	%rs213, [%rd6+434176];
	st.global.u8 	[%rd7+434176], %rs213;
	ld.global.u8 	%rs214, [%rd6+436224];
	st.global.u8 	[%rd7+436224], %rs214;
	ld.global.u8 	%rs215, [%rd6+438272];
	st.global.u8 	[%rd7+438272], %rs215;
	ld.global.u8 	%rs216, [%rd6+440320];
	st.global.u8 	[%rd7+440320], %rs216;
	ld.global.u8 	%rs217, [%rd6+442368];
	st.global.u8 	[%rd7+442368], %rs217;
	ld.global.u8 	%rs218, [%rd6+444416];
	st.global.u8 	[%rd7+444416], %rs218;
	ld.global.u8 	%rs219, [%rd6+446464];
	st.global.u8 	[%rd7+446464], %rs219;
	ld.global.u8 	%rs220, [%rd6+448512];
	st.global.u8 	[%rd7+448512], %rs220;
	ld.global.u8 	%rs221, [%rd6+450560];
	st.global.u8 	[%rd7+450560], %rs221;
	ld.global.u8 	%rs222, [%rd6+452608];
	st.global.u8 	[%rd7+452608], %rs222;
	ld.global.u8 	%rs223, [%rd6+454656];
	st.global.u8 	[%rd7+454656], %rs223;
	ld.global.u8 	%rs224, [%rd6+456704];
	st.global.u8 	[%rd7+456704], %rs224;
	ld.global.u8 	%rs225, [%rd6+458752];
	st.global.u8 	[%rd7+458752], %rs225;
	ld.global.u8 	%rs226, [%rd6+460800];
	st.global.u8 	[%rd7+460800], %rs226;
	ld.global.u8 	%rs227, [%rd6+462848];
	st.global.u8 	[%rd7+462848], %rs227;
	ld.global.u8 	%rs228, [%rd6+464896];
	st.global.u8 	[%rd7+464896], %rs228;
	ld.global.u8 	%rs229, [%rd6+466944];
	st.global.u8 	[%rd7+466944], %rs229;
	ld.global.u8 	%rs230, [%rd6+468992];
	st.global.u8 	[%rd7+468992], %rs230;
	ld.global.u8 	%rs231, [%rd6+471040];
	st.global.u8 	[%rd7+471040], %rs231;
	ld.global.u8 	%rs232, [%rd6+473088];
	st.global.u8 	[%rd7+473088], %rs232;
	ld.global.u8 	%rs233, [%rd6+475136];
	st.global.u8 	[%rd7+475136], %rs233;
	ld.global.u8 	%rs234, [%rd6+477184];
	st.global.u8 	[%rd7+477184], %rs234;
	ld.global.u8 	%rs235, [%rd6+479232];
	st.global.u8 	[%rd7+479232], %rs235;
	ld.global.u8 	%rs236, [%rd6+481280];
	st.global.u8 	[%rd7+481280], %rs236;
	ld.global.u8 	%rs237, [%rd6+483328];
	st.global.u8 	[%rd7+483328], %rs237;
	ld.global.u8 	%rs238, [%rd6+485376];
	st.global.u8 	[%rd7+485376], %rs238;
	ld.global.u8 	%rs239, [%rd6+487424];
	st.global.u8 	[%rd7+487424], %rs239;
	ld.global.u8 	%rs240, [%rd6+489472];
	st.global.u8 	[%rd7+489472], %rs240;
	ld.global.u8 	%rs241, [%rd6+491520];
	st.global.u8 	[%rd7+491520], %rs241;
	ld.global.u8 	%rs242, [%rd6+493568];
	st.global.u8 	[%rd7+493568], %rs242;
	ld.global.u8 	%rs243, [%rd6+495616];
	st.global.u8 	[%rd7+495616], %rs243;
	ld.global.u8 	%rs244, [%rd6+497664];
	st.global.u8 	[%rd7+497664], %rs244;
	ld.global.u8 	%rs245, [%rd6+499712];
	st.global.u8 	[%rd7+499712], %rs245;
	ld.global.u8 	%rs246, [%rd6+501760];
	st.global.u8 	[%rd7+501760], %rs246;
	ld.global.u8 	%rs247, [%rd6+503808];
	st.global.u8 	[%rd7+503808], %rs247;
	ld.global.u8 	%rs248, [%rd6+505856];
	st.global.u8 	[%rd7+505856], %rs248;
	ld.global.u8 	%rs249, [%rd6+507904];
	st.global.u8 	[%rd7+507904], %rs249;
	ld.global.u8 	%rs250, [%rd6+509952];
	st.global.u8 	[%rd7+509952], %rs250;
	ld.global.u8 	%rs251, [%rd6+512000];
	st.global.u8 	[%rd7+512000], %rs251;
	ld.global.u8 	%rs252, [%rd6+514048];
	st.global.u8 	[%rd7+514048], %rs252;
	ld.global.u8 	%rs253, [%rd6+516096];
	st.global.u8 	[%rd7+516096], %rs253;
	ld.global.u8 	%rs254, [%rd6+518144];
	st.global.u8 	[%rd7+518144], %rs254;
	ld.global.u8 	%rs255, [%rd6+520192];
	st.global.u8 	[%rd7+520192], %rs255;
	ld.global.u8 	%rs256, [%rd6+522240];
	st.global.u8 	[%rd7+522240], %rs256;
	ld.global.u8 	%rs257, [%rd6+524288];
	st.global.u8 	[%rd7+524288], %rs257;
	ld.global.u8 	%rs258, [%rd6+526336];
	st.global.u8 	[%rd7+526336], %rs258;
	ld.global.u8 	%rs259, [%rd6+528384];
	st.global.u8 	[%rd7+528384], %rs259;
	ld.global.u8 	%rs260, [%rd6+530432];
	st.global.u8 	[%rd7+530432], %rs260;
	ld.global.u8 	%rs261, [%rd6+532480];
	st.global.u8 	[%rd7+532480], %rs261;
	ld.global.u8 	%rs262, [%rd6+534528];
	st.global.u8 	[%rd7+534528], %rs262;
	ld.global.u8 	%rs263, [%rd6+536576];
	st.global.u8 	[%rd7+536576], %rs263;
	ld.global.u8 	%rs264, [%rd6+538624];
	st.global.u8 	[%rd7+538624], %rs264;
	ld.global.u8 	%rs265, [%rd6+540672];
	st.global.u8 	[%rd7+540672], %rs265;
	ld.global.u8 	%rs266, [%rd6+542720];
	st.global.u8 	[%rd7+542720], %rs266;
	ld.global.u8 	%rs267, [%rd6+544768];
	st.global.u8 	[%rd7+544768], %rs267;
	ld.global.u8 	%rs268, [%rd6+546816];
	st.global.u8 	[%rd7+546816], %rs268;
	ld.global.u8 	%rs269, [%rd6+548864];
	st.global.u8 	[%rd7+548864], %rs269;
	ld.global.u8 	%rs270, [%rd6+550912];
	st.global.u8 	[%rd7+550912], %rs270;
	ld.global.u8 	%rs271, [%rd6+552960];
	st.global.u8 	[%rd7+552960], %rs271;
	ld.global.u8 	%rs272, [%rd6+555008];
	st.global.u8 	[%rd7+555008], %rs272;
	ld.global.u8 	%rs273, [%rd6+557056];
	st.global.u8 	[%rd7+557056], %rs273;
	ld.global.u8 	%rs274, [%rd6+559104];
	st.global.u8 	[%rd7+559104], %rs274;
	ld.global.u8 	%rs275, [%rd6+561152];
	st.global.u8 	[%rd7+561152], %rs275;
	ld.global.u8 	%rs276, [%rd6+563200];
	st.global.u8 	[%rd7+563200], %rs276;
	ld.global.u8 	%rs277, [%rd6+565248];
	st.global.u8 	[%rd7+565248], %rs277;
	ld.global.u8 	%rs278, [%rd6+567296];
	st.global.u8 	[%rd7+567296], %rs278;
	ld.global.u8 	%rs279, [%rd6+569344];
	st.global.u8 	[%rd7+569344], %rs279;
	ld.global.u8 	%rs280, [%rd6+571392];
	st.global.u8 	[%rd7+571392], %rs280;
	ld.global.u8 	%rs281, [%rd6+573440];
	st.global.u8 	[%rd7+573440], %rs281;
	ld.global.u8 	%rs282, [%rd6+575488];
	st.global.u8 	[%rd7+575488], %rs282;
	ld.global.u8 	%rs283, [%rd6+577536];
	st.global.u8 	[%rd7+577536], %rs283;
	ld.global.u8 	%rs284, [%rd6+579584];
	st.global.u8 	[%rd7+579584], %rs284;
	ld.global.u8 	%rs285, [%rd6+581632];
	st.global.u8 	[%rd7+581632], %rs285;
	ld.global.u8 	%rs286, [%rd6+583680];
	st.global.u8 	[%rd7+583680], %rs286;
	ld.global.u8 	%rs287, [%rd6+585728];
	st.global.u8 	[%rd7+585728], %rs287;
	ld.global.u8 	%rs288, [%rd6+587776];
	st.global.u8 	[%rd7+587776], %rs288;
	ld.global.u8 	%rs289, [%rd6+589824];
	st.global.u8 	[%rd7+589824], %rs289;
	ld.global.u8 	%rs290, [%rd6+591872];
	st.global.u8 	[%rd7+591872], %rs290;
	ld.global.u8 	%rs291, [%rd6+593920];
	st.global.u8 	[%rd7+593920], %rs291;
	ld.global.u8 	%rs292, [%rd6+595968];
	st.global.u8 	[%rd7+595968], %rs292;
	ld.global.u8 	%rs293, [%rd6+598016];
	st.global.u8 	[%rd7+598016], %rs293;
	ld.global.u8 	%rs294, [%rd6+600064];
	st.global.u8 	[%rd7+600064], %rs294;
	ld.global.u8 	%rs295, [%rd6+602112];
	st.global.u8 	[%rd7+602112], %rs295;
	ld.global.u8 	%rs296, [%rd6+604160];
	st.global.u8 	[%rd7+604160], %rs296;
	ld.global.u8 	%rs297, [%rd6+606208];
	st.global.u8 	[%rd7+606208], %rs297;
	ld.global.u8 	%rs298, [%rd6+608256];
	st.global.u8 	[%rd7+608256], %rs298;
	ld.global.u8 	%rs299, [%rd6+610304];
	st.global.u8 	[%rd7+610304], %rs299;
	ld.global.u8 	%rs300, [%rd6+612352];
	st.global.u8 	[%rd7+612352], %rs300;
	ld.global.u8 	%rs301, [%rd6+614400];
	st.global.u8 	[%rd7+614400], %rs301;
	ld.global.u8 	%rs302, [%rd6+616448];
	st.global.u8 	[%rd7+616448], %rs302;
	ld.global.u8 	%rs303, [%rd6+618496];
	st.global.u8 	[%rd7+618496], %rs303;
	ld.global.u8 	%rs304, [%rd6+620544];
	st.global.u8 	[%rd7+620544], %rs304;
	ld.global.u8 	%rs305, [%rd6+622592];
	st.global.u8 	[%rd7+622592], %rs305;
	ld.global.u8 	%rs306, [%rd6+624640];
	st.global.u8 	[%rd7+624640], %rs306;
	ld.global.u8 	%rs307, [%rd6+626688];
	st.global.u8 	[%rd7+626688], %rs307;
	ld.global.u8 	%rs308, [%rd6+628736];
	st.global.u8 	[%rd7+628736], %rs308;
	ld.global.u8 	%rs309, [%rd6+630784];
	st.global.u8 	[%rd7+630784], %rs309;
	ld.global.u8 	%rs310, [%rd6+632832];
	st.global.u8 	[%rd7+632832], %rs310;
	ld.global.u8 	%rs311, [%rd6+634880];
	st.global.u8 	[%rd7+634880], %rs311;
	ld.global.u8 	%rs312, [%rd6+636928];
	st.global.u8 	[%rd7+636928], %rs312;
	ld.global.u8 	%rs313, [%rd6+638976];
	st.global.u8 	[%rd7+638976], %rs313;
	ld.global.u8 	%rs314, [%rd6+641024];
	st.global.u8 	[%rd7+641024], %rs314;
	ld.global.u8 	%rs315, [%rd6+643072];
	st.global.u8 	[%rd7+643072], %rs315;
	ld.global.u8 	%rs316, [%rd6+645120];
	st.global.u8 	[%rd7+645120], %rs316;
	ld.global.u8 	%rs317, [%rd6+647168];
	st.global.u8 	[%rd7+647168], %rs317;
	ld.global.u8 	%rs318, [%rd6+649216];
	st.global.u8 	[%rd7+649216], %rs318;
	ld.global.u8 	%rs319, [%rd6+651264];
	st.global.u8 	[%rd7+651264], %rs319;
	ld.global.u8 	%rs320, [%rd6+653312];
	st.global.u8 	[%rd7+653312], %rs320;
	ld.global.u8 	%rs321, [%rd6+655360];
	st.global.u8 	[%rd7+655360], %rs321;
	ld.global.u8 	%rs322, [%rd6+657408];
	st.global.u8 	[%rd7+657408], %rs322;
	ld.global.u8 	%rs323, [%rd6+659456];
	st.global.u8 	[%rd7+659456], %rs323;
	ld.global.u8 	%rs324, [%rd6+661504];
	st.global.u8 	[%rd7+661504], %rs324;
	ld.global.u8 	%rs325, [%rd6+663552];
	st.global.u8 	[%rd7+663552], %rs325;
	ld.global.u8 	%rs326, [%rd6+665600];
	st.global.u8 	[%rd7+665600], %rs326;
	ld.global.u8 	%rs327, [%rd6+667648];
	st.global.u8 	[%rd7+667648], %rs327;
	ld.global.u8 	%rs328, [%rd6+669696];
	st.global.u8 	[%rd7+669696], %rs328;
	ld.global.u8 	%rs329, [%rd6+671744];
	st.global.u8 	[%rd7+671744], %rs329;
	ld.global.u8 	%rs330, [%rd6+673792];
	st.global.u8 	[%rd7+673792], %rs330;
	ld.global.u8 	%rs331, [%rd6+675840];
	st.global.u8 	[%rd7+675840], %rs331;
	ld.global.u8 	%rs332, [%rd6+677888];
	st.global.u8 	[%rd7+677888], %rs332;
	ld.global.u8 	%rs333, [%rd6+679936];
	st.global.u8 	[%rd7+679936], %rs333;
	ld.global.u8 	%rs334, [%rd6+681984];
	st.global.u8 	[%rd7+681984], %rs334;
	ld.global.u8 	%rs335, [%rd6+684032];
	st.global.u8 	[%rd7+684032], %rs335;
	ld.global.u8 	%rs336, [%rd6+686080];
	st.global.u8 	[%rd7+686080], %rs336;
	ld.global.u8 	%rs337, [%rd6+688128];
	st.global.u8 	[%rd7+688128], %rs337;
	ld.global.u8 	%rs338, [%rd6+690176];
	st.global.u8 	[%rd7+690176], %rs338;
	ld.global.u8 	%rs339, [%rd6+692224];
	st.global.u8 	[%rd7+692224], %rs339;
	ld.global.u8 	%rs340, [%rd6+694272];
	st.global.u8 	[%rd7+694272], %rs340;
	ld.global.u8 	%rs341, [%rd6+696320];
	st.global.u8 	[%rd7+696320], %rs341;
	ld.global.u8 	%rs342, [%rd6+698368];
	st.global.u8 	[%rd7+698368], %rs342;
	ld.global.u8 	%rs343, [%rd6+700416];
	st.global.u8 	[%rd7+700416], %rs343;
	ld.global.u8 	%rs344, [%rd6+702464];
	st.global.u8 	[%rd7+702464], %rs344;
	ld.global.u8 	%rs345, [%rd6+704512];
	st.global.u8 	[%rd7+704512], %rs345;
	ld.global.u8 	%rs346, [%rd6+706560];
	st.global.u8 	[%rd7+706560], %rs346;
	ld.global.u8 	%rs347, [%rd6+708608];
	st.global.u8 	[%rd7+708608], %rs347;
	ld.global.u8 	%rs348, [%rd6+710656];
	st.global.u8 	[%rd7+710656], %rs348;
	ld.global.u8 	%rs349, [%rd6+712704];
	st.global.u8 	[%rd7+712704], %rs349;
	ld.global.u8 	%rs350, [%rd6+714752];
	st.global.u8 	[%rd7+714752], %rs350;
	ld.global.u8 	%rs351, [%rd6+716800];
	st.global.u8 	[%rd7+716800], %rs351;
	ld.global.u8 	%rs352, [%rd6+718848];
	st.global.u8 	[%rd7+718848], %rs352;
	ld.global.u8 	%rs353, [%rd6+720896];
	st.global.u8 	[%rd7+720896], %rs353;
	ld.global.u8 	%rs354, [%rd6+722944];
	st.global.u8 	[%rd7+722944], %rs354;
	ld.global.u8 	%rs355, [%rd6+724992];
	st.global.u8 	[%rd7+724992], %rs355;
	ld.global.u8 	%rs356, [%rd6+727040];
	st.global.u8 	[%rd7+727040], %rs356;
	ld.global.u8 	%rs357, [%rd6+729088];
	st.global.u8 	[%rd7+729088], %rs357;
	ld.global.u8 	%rs358, [%rd6+731136];
	st.global.u8 	[%rd7+731136], %rs358;
	ld.global.u8 	%rs359, [%rd6+733184];
	st.global.u8 	[%rd7+733184], %rs359;
	ld.global.u8 	%rs360, [%rd6+735232];
	st.global.u8 	[%rd7+735232], %rs360;
	ld.global.u8 	%rs361, [%rd6+737280];
	st.global.u8 	[%rd7+737280], %rs361;
	ld.global.u8 	%rs362, [%rd6+739328];
	st.global.u8 	[%rd7+739328], %rs362;
	ld.global.u8 	%rs363, [%rd6+741376];
	st.global.u8 	[%rd7+741376], %rs363;
	ld.global.u8 	%rs364, [%rd6+743424];
	st.global.u8 	[%rd7+743424], %rs364;
	ld.global.u8 	%rs365, [%rd6+745472];
	st.global.u8 	[%rd7+745472], %rs365;
	ld.global.u8 	%rs366, [%rd6+747520];
	st.global.u8 	[%rd7+747520], %rs366;
	ld.global.u8 	%rs367, [%rd6+749568];
	st.global.u8 	[%rd7+749568], %rs367;
	ld.global.u8 	%rs368, [%rd6+751616];
	st.global.u8 	[%rd7+751616], %rs368;
	ld.global.u8 	%rs369, [%rd6+753664];
	st.global.u8 	[%rd7+753664], %rs369;
	ld.global.u8 	%rs370, [%rd6+755712];
	st.global.u8 	[%rd7+755712], %rs370;
	ld.global.u8 	%rs371, [%rd6+757760];
	st.global.u8 	[%rd7+757760], %rs371;
	ld.global.u8 	%rs372, [%rd6+759808];
	st.global.u8 	[%rd7+759808], %rs372;
	ld.global.u8 	%rs373, [%rd6+761856];
	st.global.u8 	[%rd7+761856], %rs373;
	ld.global.u8 	%rs374, [%rd6+763904];
	st.global.u8 	[%rd7+763904], %rs374;
	ld.global.u8 	%rs375, [%rd6+765952];
	st.global.u8 	[%rd7+765952], %rs375;
	ld.global.u8 	%rs376, [%rd6+768000];
	st.global.u8 	[%rd7+768000], %rs376;
	ld.global.u8 	%rs377, [%rd6+770048];
	st.global.u8 	[%rd7+770048], %rs377;
	ld.global.u8 	%rs378, [%rd6+772096];
	st.global.u8 	[%rd7+772096], %rs378;
	ld.global.u8 	%rs379, [%rd6+774144];
	st.global.u8 	[%rd7+774144], %rs379;
	ld.global.u8 	%rs380, [%rd6+776192];
	st.global.u8 	[%rd7+776192], %rs380;
	ld.global.u8 	%rs381, [%rd6+778240];
	st.global.u8 	[%rd7+778240], %rs381;
	ld.global.u8 	%rs382, [%rd6+780288];
	st.global.u8 	[%rd7+780288], %rs382;
	ld.global.u8 	%rs383, [%rd6+782336];
	st.global.u8 	[%rd7+782336], %rs383;
	ld.global.u8 	%rs384, [%rd6+784384];
	st.global.u8 	[%rd7+784384], %rs384;
	ld.global.u8 	%rs385, [%rd6+786432];
	st.global.u8 	[%rd7+786432], %rs385;
	ld.global.u8 	%rs386, [%rd6+788480];
	st.global.u8 	[%rd7+788480], %rs386;
	ld.global.u8 	%rs387, [%rd6+790528];
	st.global.u8 	[%rd7+790528], %rs387;
	ld.global.u8 	%rs388, [%rd6+792576];
	st.global.u8 	[%rd7+792576], %rs388;
	ld.global.u8 	%rs389, [%rd6+794624];
	st.global.u8 	[%rd7+794624], %rs389;
	ld.global.u8 	%rs390, [%rd6+796672];
	st.global.u8 	[%rd7+796672], %rs390;
	ld.global.u8 	%rs391, [%rd6+798720];
	st.global.u8 	[%rd7+798720], %rs391;
	ld.global.u8 	%rs392, [%rd6+800768];
	st.global.u8 	[%rd7+800768], %rs392;
	ld.global.u8 	%rs393, [%rd6+802816];
	st.global.u8 	[%rd7+802816], %rs393;
	ld.global.u8 	%rs394, [%rd6+804864];
	st.global.u8 	[%rd7+804864], %rs394;
	ld.global.u8 	%rs395, [%rd6+806912];
	st.global.u8 	[%rd7+806912], %rs395;
	ld.global.u8 	%rs396, [%rd6+808960];
	st.global.u8 	[%rd7+808960], %rs396;
	ld.global.u8 	%rs397, [%rd6+811008];
	st.global.u8 	[%rd7+811008], %rs397;
	ld.global.u8 	%rs398, [%rd6+813056];
	st.global.u8 	[%rd7+813056], %rs398;
	ld.global.u8 	%rs399, [%rd6+815104];
	st.global.u8 	[%rd7+815104], %rs399;
	ld.global.u8 	%rs400, [%rd6+817152];
	st.global.u8 	[%rd7+817152], %rs400;
	ld.global.u8 	%rs401, [%rd6+819200];
	st.global.u8 	[%rd7+819200], %rs401;
	ld.global.u8 	%rs402, [%rd6+821248];
	st.global.u8 	[%rd7+821248], %rs402;
	ld.global.u8 	%rs403, [%rd6+823296];
	st.global.u8 	[%rd7+823296], %rs403;
	ld.global.u8 	%rs404, [%rd6+825344];
	st.global.u8 	[%rd7+825344], %rs404;
	ld.global.u8 	%rs405, [%rd6+827392];
	st.global.u8 	[%rd7+827392], %rs405;
	ld.global.u8 	%rs406, [%rd6+829440];
	st.global.u8 	[%rd7+829440], %rs406;
	ld.global.u8 	%rs407, [%rd6+831488];
	st.global.u8 	[%rd7+831488], %rs407;
	ld.global.u8 	%rs408, [%rd6+833536];
	st.global.u8 	[%rd7+833536], %rs408;
	ld.global.u8 	%rs409, [%rd6+835584];
	st.global.u8 	[%rd7+835584], %rs409;
	ld.global.u8 	%rs410, [%rd6+837632];
	st.global.u8 	[%rd7+837632], %rs410;
	ld.global.u8 	%rs411, [%rd6+839680];
	st.global.u8 	[%rd7+839680], %rs411;
	ld.global.u8 	%rs412, [%rd6+841728];
	st.global.u8 	[%rd7+841728], %rs412;
	ld.global.u8 	%rs413, [%rd6+843776];
	st.global.u8 	[%rd7+843776], %rs413;
	ld.global.u8 	%rs414, [%rd6+845824];
	st.global.u8 	[%rd7+845824], %rs414;
	ld.global.u8 	%rs415, [%rd6+847872];
	st.global.u8 	[%rd7+847872], %rs415;
	ld.global.u8 	%rs416, [%rd6+849920];
	st.global.u8 	[%rd7+849920], %rs416;
	ld.global.u8 	%rs417, [%rd6+851968];
	st.global.u8 	[%rd7+851968], %rs417;
	ld.global.u8 	%rs418, [%rd6+854016];
	st.global.u8 	[%rd7+854016], %rs418;
	ld.global.u8 	%rs419, [%rd6+856064];
	st.global.u8 	[%rd7+856064], %rs419;
	ld.global.u8 	%rs420, [%rd6+858112];
	st.global.u8 	[%rd7+858112], %rs420;
	ld.global.u8 	%rs421, [%rd6+860160];
	st.global.u8 	[%rd7+860160], %rs421;
	ld.global.u8 	%rs422, [%rd6+862208];
	st.global.u8 	[%rd7+862208], %rs422;
	ld.global.u8 	%rs423, [%rd6+864256];
	st.global.u8 	[%rd7+864256], %rs423;
	ld.global.u8 	%rs424, [%rd6+866304];
	st.global.u8 	[%rd7+866304], %rs424;
	ld.global.u8 	%rs425, [%rd6+868352];
	st.global.u8 	[%rd7+868352], %rs425;
	ld.global.u8 	%rs426, [%rd6+870400];
	st.global.u8 	[%rd7+870400], %rs426;
	ld.global.u8 	%rs427, [%rd6+872448];
	st.global.u8 	[%rd7+872448], %rs427;
	ld.global.u8 	%rs428, [%rd6+874496];
	st.global.u8 	[%rd7+874496], %rs428;
	ld.global.u8 	%rs429, [%rd6+876544];
	st.global.u8 	[%rd7+876544], %rs429;
	ld.global.u8 	%rs430, [%rd6+878592];
	st.global.u8 	[%rd7+878592], %rs430;
	ld.global.u8 	%rs431, [%rd6+880640];
	st.global.u8 	[%rd7+880640], %rs431;
	ld.global.u8 	%rs432, [%rd6+882688];
	st.global.u8 	[%rd7+882688], %rs432;
	ld.global.u8 	%rs433, [%rd6+884736];
	st.global.u8 	[%rd7+884736], %rs433;
	ld.global.u8 	%rs434, [%rd6+886784];
	st.global.u8 	[%rd7+886784], %rs434;
	ld.global.u8 	%rs435, [%rd6+888832];
	st.global.u8 	[%rd7+888832], %rs435;
	ld.global.u8 	%rs436, [%rd6+890880];
	st.global.u8 	[%rd7+890880], %rs436;
	ld.global.u8 	%rs437, [%rd6+892928];
	st.global.u8 	[%rd7+892928], %rs437;
	ld.global.u8 	%rs438, [%rd6+894976];
	st.global.u8 	[%rd7+894976], %rs438;
	ld.global.u8 	%rs439, [%rd6+897024];
	st.global.u8 	[%rd7+897024], %rs439;
	ld.global.u8 	%rs440, [%rd6+899072];
	st.global.u8 	[%rd7+899072], %rs440;
	ld.global.u8 	%rs441, [%rd6+901120];
	st.global.u8 	[%rd7+901120], %rs441;
	ld.global.u8 	%rs442, [%rd6+903168];
	st.global.u8 	[%rd7+903168], %rs442;
	ld.global.u8 	%rs443, [%rd6+905216];
	st.global.u8 	[%rd7+905216], %rs443;
	ld.global.u8 	%rs444, [%rd6+907264];
	st.global.u8 	[%rd7+907264], %rs444;
	ld.global.u8 	%rs445, [%rd6+909312];
	st.global.u8 	[%rd7+909312], %rs445;
	ld.global.u8 	%rs446, [%rd6+911360];
	st.global.u8 	[%rd7+911360], %rs446;
	ld.global.u8 	%rs447, [%rd6+913408];
	st.global.u8 	[%rd7+913408], %rs447;
	ld.global.u8 	%rs448, [%rd6+915456];
	st.global.u8 	[%rd7+915456], %rs448;
	ld.global.u8 	%rs449, [%rd6+917504];
	st.global.u8 	[%rd7+917504], %rs449;
	ld.global.u8 	%rs450, [%rd6+919552];
	st.global.u8 	[%rd7+919552], %rs450;
	ld.global.u8 	%rs451, [%rd6+921600];
	st.global.u8 	[%rd7+921600], %rs451;
	ld.global.u8 	%rs452, [%rd6+923648];
	st.global.u8 	[%rd7+923648], %rs452;
	ld.global.u8 	%rs453, [%rd6+925696];
	st.global.u8 	[%rd7+925696], %rs453;
	ld.global.u8 	%rs454, [%rd6+927744];
	st.global.u8 	[%rd7+927744], %rs454;
	ld.global.u8 	%rs455, [%rd6+929792];
	st.global.u8 	[%rd7+929792], %rs455;
	ld.global.u8 	%rs456, [%rd6+931840];
	st.global.u8 	[%rd7+931840], %rs456;
	ld.global.u8 	%rs457, [%rd6+933888];
	st.global.u8 	[%rd7+933888], %rs457;
	ld.global.u8 	%rs458, [%rd6+935936];
	st.global.u8 	[%rd7+935936], %rs458;
	ld.global.u8 	%rs459, [%rd6+937984];
	st.global.u8 	[%rd7+937984], %rs459;
	ld.global.u8 	%rs460, [%rd6+940032];
	st.global.u8 	[%rd7+940032], %rs460;
	ld.global.u8 	%rs461, [%rd6+942080];
	st.global.u8 	[%rd7+942080], %rs461;
	ld.global.u8 	%rs462, [%rd6+944128];
	st.global.u8 	[%rd7+944128], %rs462;
	ld.global.u8 	%rs463, [%rd6+946176];
	st.global.u8 	[%rd7+946176], %rs463;
	ld.global.u8 	%rs464, [%rd6+948224];
	st.global.u8 	[%rd7+948224], %rs464;
	ld.global.u8 	%rs465, [%rd6+950272];
	st.global.u8 	[%rd7+950272], %rs465;
	ld.global.u8 	%rs466, [%rd6+952320];
	st.global.u8 	[%rd7+952320], %rs466;
	ld.global.u8 	%rs467, [%rd6+954368];
	st.global.u8 	[%rd7+954368], %rs467;
	ld.global.u8 	%rs468, [%rd6+956416];
	st.global.u8 	[%rd7+956416], %rs468;
	ld.global.u8 	%rs469, [%rd6+958464];
	st.global.u8 	[%rd7+958464], %rs469;
	ld.global.u8 	%rs470, [%rd6+960512];
	st.global.u8 	[%rd7+960512], %rs470;
	ld.global.u8 	%rs471, [%rd6+962560];
	st.global.u8 	[%rd7+962560], %rs471;
	ld.global.u8 	%rs472, [%rd6+964608];
	st.global.u8 	[%rd7+964608], %rs472;
	ld.global.u8 	%rs473, [%rd6+966656];
	st.global.u8 	[%rd7+966656], %rs473;
	ld.global.u8 	%rs474, [%rd6+968704];
	st.global.u8 	[%rd7+968704], %rs474;
	ld.global.u8 	%rs475, [%rd6+970752];
	st.global.u8 	[%rd7+970752], %rs475;
	ld.global.u8 	%rs476, [%rd6+972800];
	st.global.u8 	[%rd7+972800], %rs476;
	ld.global.u8 	%rs477, [%rd6+974848];
	st.global.u8 	[%rd7+974848], %rs477;
	ld.global.u8 	%rs478, [%rd6+976896];
	st.global.u8 	[%rd7+976896], %rs478;
	ld.global.u8 	%rs479, [%rd6+978944];
	st.global.u8 	[%rd7+978944], %rs479;
	ld.global.u8 	%rs480, [%rd6+980992];
	st.global.u8 	[%rd7+980992], %rs480;
	ld.global.u8 	%rs481, [%rd6+983040];
	st.global.u8 	[%rd7+983040], %rs481;
	ld.global.u8 	%rs482, [%rd6+985088];
	st.global.u8 	[%rd7+985088], %rs482;
	ld.global.u8 	%rs483, [%rd6+987136];
	st.global.u8 	[%rd7+987136], %rs483;
	ld.global.u8 	%rs484, [%rd6+989184];
	st.global.u8 	[%rd7+989184], %rs484;
	ld.global.u8 	%rs485, [%rd6+991232];
	st.global.u8 	[%rd7+991232], %rs485;
	ld.global.u8 	%rs486, [%rd6+993280];
	st.global.u8 	[%rd7+993280], %rs486;
	ld.global.u8 	%rs487, [%rd6+995328];
	st.global.u8 	[%rd7+995328], %rs487;
	ld.global.u8 	%rs488, [%rd6+997376];
	st.global.u8 	[%rd7+997376], %rs488;
	ld.global.u8 	%rs489, [%rd6+999424];
	st.global.u8 	[%rd7+999424], %rs489;
	ld.global.u8 	%rs490, [%rd6+1001472];
	st.global.u8 	[%rd7+1001472], %rs490;
	ld.global.u8 	%rs491, [%rd6+1003520];
	st.global.u8 	[%rd7+1003520], %rs491;
	ld.global.u8 	%rs492, [%rd6+1005568];
	st.global.u8 	[%rd7+1005568], %rs492;
	ld.global.u8 	%rs493, [%rd6+1007616];
	st.global.u8 	[%rd7+1007616], %rs493;
	ld.global.u8 	%rs494, [%rd6+1009664];
	st.global.u8 	[%rd7+1009664], %rs494;
	ld.global.u8 	%rs495, [%rd6+1011712];
	st.global.u8 	[%rd7+1011712], %rs495;
	ld.global.u8 	%rs496, [%rd6+1013760];
	st.global.u8 	[%rd7+1013760], %rs496;
	ld.global.u8 	%rs497, [%rd6+1015808];
	st.global.u8 	[%rd7+1015808], %rs497;
	ld.global.u8 	%rs498, [%rd6+1017856];
	st.global.u8 	[%rd7+1017856], %rs498;
	ld.global.u8 	%rs499, [%rd6+1019904];
	st.global.u8 	[%rd7+1019904], %rs499;
	ld.global.u8 	%rs500, [%rd6+1021952];
	st.global.u8 	[%rd7+1021952], %rs500;
	ld.global.u8 	%rs501, [%rd6+1024000];
	st.global.u8 	[%rd7+1024000], %rs501;
	ld.global.u8 	%rs502, [%rd6+1026048];
	st.global.u8 	[%rd7+1026048], %rs502;
	ld.global.u8 	%rs503, [%rd6+1028096];
	st.global.u8 	[%rd7+1028096], %rs503;
	ld.global.u8 	%rs504, [%rd6+1030144];
	st.global.u8 	[%rd7+1030144], %rs504;
	ld.global.u8 	%rs505, [%rd6+1032192];
	st.global.u8 	[%rd7+1032192], %rs505;
	ld.global.u8 	%rs506, [%rd6+1034240];
	st.global.u8 	[%rd7+1034240], %rs506;
	ld.global.u8 	%rs507, [%rd6+1036288];
	st.global.u8 	[%rd7+1036288], %rs507;
	ld.global.u8 	%rs508, [%rd6+1038336];
	st.global.u8 	[%rd7+1038336], %rs508;
	ld.global.u8 	%rs509, [%rd6+1040384];
	st.global.u8 	[%rd7+1040384], %rs509;
	ld.global.u8 	%rs510, [%rd6+1042432];
	st.global.u8 	[%rd7+1042432], %rs510;
	ld.global.u8 	%rs511, [%rd6+1044480];
	st.global.u8 	[%rd7+1044480], %rs511;
	ld.global.u8 	%rs512, [%rd6+1046528];
	st.global.u8 	[%rd7+1046528], %rs512;
	ld.global.u8 	%rs513, [%rd6+1048576];
	st.global.u8 	[%rd7+1048576], %rs513;
	ld.global.u8 	%rs514, [%rd6+1050624];
	st.global.u8 	[%rd7+1050624], %rs514;
	ld.global.u8 	%rs515, [%rd6+1052672];
	st.global.u8 	[%rd7+1052672], %rs515;
	ld.global.u8 	%rs516, [%rd6+1054720];
	st.global.u8 	[%rd7+1054720], %rs516;
	ld.global.u8 	%rs517, [%rd6+1056768];
	st.global.u8 	[%rd7+1056768], %rs517;
	ld.global.u8 	%rs518, [%rd6+1058816];
	st.global.u8 	[%rd7+1058816], %rs518;
	ld.global.u8 	%rs519, [%rd6+1060864];
	st.global.u8 	[%rd7+1060864], %rs519;
	ld.global.u8 	%rs520, [%rd6+1062912];
	st.global.u8 	[%rd7+1062912], %rs520;
	ld.global.u8 	%rs521, [%rd6+1064960];
	st.global.u8 	[%rd7+1064960], %rs521;
	ld.global.u8 	%rs522, [%rd6+1067008];
	st.global.u8 	[%rd7+1067008], %rs522;
	ld.global.u8 	%rs523, [%rd6+1069056];
	st.global.u8 	[%rd7+1069056], %rs523;
	ld.global.u8 	%rs524, [%rd6+1071104];
	st.global.u8 	[%rd7+1071104], %rs524;
	ld.global.u8 	%rs525, [%rd6+1073152];
	st.global.u8 	[%rd7+1073152], %rs525;
	ld.global.u8 	%rs526, [%rd6+1075200];
	st.global.u8 	[%rd7+1075200], %rs526;
	ld.global.u8 	%rs527, [%rd6+1077248];
	st.global.u8 	[%rd7+1077248], %rs527;
	ld.global.u8 	%rs528, [%rd6+1079296];
	st.global.u8 	[%rd7+1079296], %rs528;
	ld.global.u8 	%rs529, [%rd6+1081344];
	st.global.u8 	[%rd7+1081344], %rs529;
	ld.global.u8 	%rs530, [%rd6+1083392];
	st.global.u8 	[%rd7+1083392], %rs530;
	ld.global.u8 	%rs531, [%rd6+1085440];
	st.global.u8 	[%rd7+1085440], %rs531;
	ld.global.u8 	%rs532, [%rd6+1087488];
	st.global.u8 	[%rd7+1087488], %rs532;
	ld.global.u8 	%rs533, [%rd6+1089536];
	st.global.u8 	[%rd7+1089536], %rs533;
	ld.global.u8 	%rs534, [%rd6+1091584];
	st.global.u8 	[%rd7+1091584], %rs534;
	ld.global.u8 	%rs535, [%rd6+1093632];
	st.global.u8 	[%rd7+1093632], %rs535;
	ld.global.u8 	%rs536, [%rd6+1095680];
	st.global.u8 	[%rd7+1095680], %rs536;
	ld.global.u8 	%rs537, [%rd6+1097728];
	st.global.u8 	[%rd7+1097728], %rs537;
	ld.global.u8 	%rs538, [%rd6+1099776];
	st.global.u8 	[%rd7+1099776], %rs538;
	ld.global.u8 	%rs539, [%rd6+1101824];
	st.global.u8 	[%rd7+1101824], %rs539;
	ld.global.u8 	%rs540, [%rd6+1103872];
	st.global.u8 	[%rd7+1103872], %rs540;
	ld.global.u8 	%rs541, [%rd6+1105920];
	st.global.u8 	[%rd7+1105920], %rs541;
	ld.global.u8 	%rs542, [%rd6+1107968];
	st.global.u8 	[%rd7+1107968], %rs542;
	ld.global.u8 	%rs543, [%rd6+1110016];
	st.global.u8 	[%rd7+1110016], %rs543;
	ld.global.u8 	%rs544, [%rd6+1112064];
	st.global.u8 	[%rd7+1112064], %rs544;
	ld.global.u8 	%rs545, [%rd6+1114112];
	st.global.u8 	[%rd7+1114112], %rs545;
	ld.global.u8 	%rs546, [%rd6+1116160];
	st.global.u8 	[%rd7+1116160], %rs546;
	ld.global.u8 	%rs547, [%rd6+1118208];
	st.global.u8 	[%rd7+1118208], %rs547;
	ld.global.u8 	%rs548, [%rd6+1120256];
	st.global.u8 	[%rd7+1120256], %rs548;
	ld.global.u8 	%rs549, [%rd6+1122304];
	st.global.u8 	[%rd7+1122304], %rs549;
	ld.global.u8 	%rs550, [%rd6+1124352];
	st.global.u8 	[%rd7+1124352], %rs550;
	ld.global.u8 	%rs551, [%rd6+1126400];
	st.global.u8 	[%rd7+1126400], %rs551;
	ld.global.u8 	%rs552, [%rd6+1128448];
	st.global.u8 	[%rd7+1128448], %rs552;
	ld.global.u8 	%rs553, [%rd6+1130496];
	st.global.u8 	[%rd7+1130496], %rs553;
	ld.global.u8 	%rs554, [%rd6+1132544];
	st.global.u8 	[%rd7+1132544], %rs554;
	ld.global.u8 	%rs555, [%rd6+1134592];
	st.global.u8 	[%rd7+1134592], %rs555;
	ld.global.u8 	%rs556, [%rd6+1136640];
	st.global.u8 	[%rd7+1136640], %rs556;
	ld.global.u8 	%rs557, [%rd6+1138688];
	st.global.u8 	[%rd7+1138688], %rs557;
	ld.global.u8 	%rs558, [%rd6+1140736];
	st.global.u8 	[%rd7+1140736], %rs558;
	ld.global.u8 	%rs559, [%rd6+1142784];
	st.global.u8 	[%rd7+1142784], %rs559;
	ld.global.u8 	%rs560, [%rd6+1144832];
	st.global.u8 	[%rd7+1144832], %rs560;
	ld.global.u8 	%rs561, [%rd6+1146880];
	st.global.u8 	[%rd7+1146880], %rs561;
	ld.global.u8 	%rs562, [%rd6+1148928];
	st.global.u8 	[%rd7+1148928], %rs562;
	ld.global.u8 	%rs563, [%rd6+1150976];
	st.global.u8 	[%rd7+1150976], %rs563;
	ld.global.u8 	%rs564, [%rd6+1153024];
	st.global.u8 	[%rd7+1153024], %rs564;
	ld.global.u8 	%rs565, [%rd6+1155072];
	st.global.u8 	[%rd7+1155072], %rs565;
	ld.global.u8 	%rs566, [%rd6+1157120];
	st.global.u8 	[%rd7+1157120], %rs566;
	ld.global.u8 	%rs567, [%rd6+1159168];
	st.global.u8 	[%rd7+1159168], %rs567;
	ld.global.u8 	%rs568, [%rd6+1161216];
	st.global.u8 	[%rd7+1161216], %rs568;
	ld.global.u8 	%rs569, [%rd6+1163264];
	st.global.u8 	[%rd7+1163264], %rs569;
	ld.global.u8 	%rs570, [%rd6+1165312];
	st.global.u8 	[%rd7+1165312], %rs570;
	ld.global.u8 	%rs571, [%rd6+1167360];
	st.global.u8 	[%rd7+1167360], %rs571;
	ld.global.u8 	%rs572, [%rd6+1169408];
	st.global.u8 	[%rd7+1169408], %rs572;
	ld.global.u8 	%rs573, [%rd6+1171456];
	st.global.u8 	[%rd7+1171456], %rs573;
	ld.global.u8 	%rs574, [%rd6+1173504];
	st.global.u8 	[%rd7+1173504], %rs574;
	ld.global.u8 	%rs575, [%rd6+1175552];
	st.global.u8 	[%rd7+1175552], %rs575;
	ld.global.u8 	%rs576, [%rd6+1177600];
	st.global.u8 	[%rd7+1177600], %rs576;
	ld.global.u8 	%rs577, [%rd6+1179648];
	st.global.u8 	[%rd7+1179648], %rs577;
	ld.global.u8 	%rs578, [%rd6+1181696];
	st.global.u8 	[%rd7+1181696], %rs578;
	ld.global.u8 	%rs579, [%rd6+1183744];
	st.global.u8 	[%rd7+1183744], %rs579;
	ld.global.u8 	%rs580, [%rd6+1185792];
	st.global.u8 	[%rd7+1185792], %rs580;
	ld.global.u8 	%rs581, [%rd6+1187840];
	st.global.u8 	[%rd7+1187840], %rs581;
	ld.global.u8 	%rs582, [%rd6+1189888];
	st.global.u8 	[%rd7+1189888], %rs582;
	ld.global.u8 	%rs583, [%rd6+1191936];
	st.global.u8 	[%rd7+1191936], %rs583;
	ld.global.u8 	%rs584, [%rd6+1193984];
	st.global.u8 	[%rd7+1193984], %rs584;
	ld.global.u8 	%rs585, [%rd6+1196032];
	st.global.u8 	[%rd7+1196032], %rs585;
	ld.global.u8 	%rs586, [%rd6+1198080];
	st.global.u8 	[%rd7+1198080], %rs586;
	ld.global.u8 	%rs587, [%rd6+1200128];
	st.global.u8 	[%rd7+1200128], %rs587;
	ld.global.u8 	%rs588, [%rd6+1202176];
	st.global.u8 	[%rd7+1202176], %rs588;
	ld.global.u8 	%rs589, [%rd6+1204224];
	st.global.u8 	[%rd7+1204224], %rs589;
	ld.global.u8 	%rs590, [%rd6+1206272];
	st.global.u8 	[%rd7+1206272], %rs590;
	ld.global.u8 	%rs591, [%rd6+1208320];
	st.global.u8 	[%rd7+1208320], %rs591;
	ld.global.u8 	%rs592, [%rd6+1210368];
	st.global.u8 	[%rd7+1210368], %rs592;
	ld.global.u8 	%rs593, [%rd6+1212416];
	st.global.u8 	[%rd7+1212416], %rs593;
	ld.global.u8 	%rs594, [%rd6+1214464];
	st.global.u8 	[%rd7+1214464], %rs594;
	ld.global.u8 	%rs595, [%rd6+1216512];
	st.global.u8 	[%rd7+1216512], %rs595;
	ld.global.u8 	%rs596, [%rd6+1218560];
	st.global.u8 	[%rd7+1218560], %rs596;
	ld.global.u8 	%rs597, [%rd6+1220608];
	st.global.u8 	[%rd7+1220608], %rs597;
	ld.global.u8 	%rs598, [%rd6+1222656];
	st.global.u8 	[%rd7+1222656], %rs598;
	ld.global.u8 	%rs599, [%rd6+1224704];
	st.global.u8 	[%rd7+1224704], %rs599;
	ld.global.u8 	%rs600, [%rd6+1226752];
	st.global.u8 	[%rd7+1226752], %rs600;
	ld.global.u8 	%rs601, [%rd6+1228800];
	st.global.u8 	[%rd7+1228800], %rs601;
	ld.global.u8 	%rs602, [%rd6+1230848];
	st.global.u8 	[%rd7+1230848], %rs602;
	ld.global.u8 	%rs603, [%rd6+1232896];
	st.global.u8 	[%rd7+1232896], %rs603;
	ld.global.u8 	%rs604, [%rd6+1234944];
	st.global.u8 	[%rd7+1234944], %rs604;
	ld.global.u8 	%rs605, [%rd6+1236992];
	st.global.u8 	[%rd7+1236992], %rs605;
	ld.global.u8 	%rs606, [%rd6+1239040];
	st.global.u8 	[%rd7+1239040], %rs606;
	ld.global.u8 	%rs607, [%rd6+1241088];
	st.global.u8 	[%rd7+1241088], %rs607;
	ld.global.u8 	%rs608, [%rd6+1243136];
	st.global.u8 	[%rd7+1243136], %rs608;
	ld.global.u8 	%rs609, [%rd6+1245184];
	st.global.u8 	[%rd7+1245184], %rs609;
	ld.global.u8 	%rs610, [%rd6+1247232];
	st.global.u8 	[%rd7+1247232], %rs610;
	ld.global.u8 	%rs611, [%rd6+1249280];
	st.global.u8 	[%rd7+1249280], %rs611;
	ld.global.u8 	%rs612, [%rd6+1251328];
	st.global.u8 	[%rd7+1251328], %rs612;
	ld.global.u8 	%rs613, [%rd6+1253376];
	st.global.u8 	[%rd7+1253376], %rs613;
	ld.global.u8 	%rs614, [%rd6+1255424];
	st.global.u8 	[%rd7+1255424], %rs614;
	ld.global.u8 	%rs615, [%rd6+1257472];
	st.global.u8 	[%rd7+1257472], %rs615;
	ld.global.u8 	%rs616, [%rd6+1259520];
	st.global.u8 	[%rd7+1259520], %rs616;
	ld.global.u8 	%rs617, [%rd6+1261568];
	st.global.u8 	[%rd7+1261568], %rs617;
	ld.global.u8 	%rs618, [%rd6+1263616];
	st.global.u8 	[%rd7+1263616], %rs618;
	ld.global.u8 	%rs619, [%rd6+1265664];
	st.global.u8 	[%rd7+1265664], %rs619;
	ld.global.u8 	%rs620, [%rd6+1267712];
	st.global.u8 	[%rd7+1267712], %rs620;
	ld.global.u8 	%rs621, [%rd6+1269760];
	st.global.u8 	[%rd7+1269760], %rs621;
	ld.global.u8 	%rs622, [%rd6+1271808];
	st.global.u8 	[%rd7+1271808], %rs622;
	ld.global.u8 	%rs623, [%rd6+1273856];
	st.global.u8 	[%rd7+1273856], %rs623;
	ld.global.u8 	%rs624, [%rd6+1275904];
	st.global.u8 	[%rd7+1275904], %rs624;
	ld.global.u8 	%rs625, [%rd6+1277952];
	st.global.u8 	[%rd7+1277952], %rs625;
	ld.global.u8 	%rs626, [%rd6+1280000];
	st.global.u8 	[%rd7+1280000], %rs626;
	ld.global.u8 	%rs627, [%rd6+1282048];
	st.global.u8 	[%rd7+1282048], %rs627;
	ld.global.u8 	%rs628, [%rd6+1284096];
	st.global.u8 	[%rd7+1284096], %rs628;
	ld.global.u8 	%rs629, [%rd6+1286144];
	st.global.u8 	[%rd7+1286144], %rs629;
	ld.global.u8 	%rs630, [%rd6+1288192];
	st.global.u8 	[%rd7+1288192], %rs630;
	ld.global.u8 	%rs631, [%rd6+1290240];
	st.global.u8 	[%rd7+1290240], %rs631;
	ld.global.u8 	%rs632, [%rd6+1292288];
	st.global.u8 	[%rd7+1292288], %rs632;
	ld.global.u8 	%rs633, [%rd6+1294336];
	st.global.u8 	[%rd7+1294336], %rs633;
	ld.global.u8 	%rs634, [%rd6+1296384];
	st.global.u8 	[%rd7+1296384], %rs634;
	ld.global.u8 	%rs635, [%rd6+1298432];
	st.global.u8 	[%rd7+1298432], %rs635;
	ld.global.u8 	%rs636, [%rd6+1300480];
	st.global.u8 	[%rd7+1300480], %rs636;
	ld.global.u8 	%rs637, [%rd6+1302528];
	st.global.u8 	[%rd7+1302528], %rs637;
	ld.global.u8 	%rs638, [%rd6+1304576];
	st.global.u8 	[%rd7+1304576], %rs638;
	ld.global.u8 	%rs639, [%rd6+1306624];
	st.global.u8 	[%rd7+1306624], %rs639;
	ld.global.u8 	%rs640, [%rd6+1308672];
	st.global.u8 	[%rd7+1308672], %rs640;
	ld.global.u8 	%rs641, [%rd6+1310720];
	st.global.u8 	[%rd7+1310720], %rs641;
	ld.global.u8 	%rs642, [%rd6+1312768];
	st.global.u8 	[%rd7+1312768], %rs642;
	ld.global.u8 	%rs643, [%rd6+1314816];
	st.global.u8 	[%rd7+1314816], %rs643;
	ld.global.u8 	%rs644, [%rd6+1316864];
	st.global.u8 	[%rd7+1316864], %rs644;
	ld.global.u8 	%rs645, [%rd6+1318912];
	st.global.u8 	[%rd7+1318912], %rs645;
	ld.global.u8 	%rs646, [%rd6+1320960];
	st.global.u8 	[%rd7+1320960], %rs646;
	ld.global.u8 	%rs647, [%rd6+1323008];
	st.global.u8 	[%rd7+1323008], %rs647;
	ld.global.u8 	%rs648, [%rd6+1325056];
	st.global.u8 	[%rd7+1325056], %rs648;
	ld.global.u8 	%rs649, [%rd6+1327104];
	st.global.u8 	[%rd7+1327104], %rs649;
	ld.global.u8 	%rs650, [%rd6+1329152];
	st.global.u8 	[%rd7+1329152], %rs650;
	ld.global.u8 	%rs651, [%rd6+1331200];
	st.global.u8 	[%rd7+1331200], %rs651;
	ld.global.u8 	%rs652, [%rd6+1333248];
	st.global.u8 	[%rd7+1333248], %rs652;
	ld.global.u8 	%rs653, [%rd6+1335296];
	st.global.u8 	[%rd7+1335296], %rs653;
	ld.global.u8 	%rs654, [%rd6+1337344];
	st.global.u8 	[%rd7+1337344], %rs654;
	ld.global.u8 	%rs655, [%rd6+1339392];
	st.global.u8 	[%rd7+1339392], %rs655;
	ld.global.u8 	%rs656, [%rd6+1341440];
	st.global.u8 	[%rd7+1341440], %rs656;
	ld.global.u8 	%rs657, [%rd6+1343488];
	st.global.u8 	[%rd7+1343488], %rs657;
	ld.global.u8 	%rs658, [%rd6+1345536];
	st.global.u8 	[%rd7+1345536], %rs658;
	ld.global.u8 	%rs659, [%rd6+1347584];
	st.global.u8 	[%rd7+1347584], %rs659;
	ld.global.u8 	%rs660, [%rd6+1349632];
	st.global.u8 	[%rd7+1349632], %rs660;
	ld.global.u8 	%rs661, [%rd6+1351680];
	st.global.u8 	[%rd7+1351680], %rs661;
	ld.global.u8 	%rs662, [%rd6+1353728];
	st.global.u8 	[%rd7+1353728], %rs662;
	ld.global.u8 	%rs663, [%rd6+1355776];
	st.global.u8 	[%rd7+1355776], %rs663;
	ld.global.u8 	%rs664, [%rd6+1357824];
	st.global.u8 	[%rd7+1357824], %rs664;
	ld.global.u8 	%rs665, [%rd6+1359872];
	st.global.u8 	[%rd7+1359872], %rs665;
	ld.global.u8 	%rs666, [%rd6+1361920];
	st.global.u8 	[%rd7+1361920], %rs666;
	ld.global.u8 	%rs667, [%rd6+1363968];
	st.global.u8 	[%rd7+1363968], %rs667;
	ld.global.u8 	%rs668, [%rd6+1366016];
	st.global.u8 	[%rd7+1366016], %rs668;
	ld.global.u8 	%rs669, [%rd6+1368064];
	st.global.u8 	[%rd7+1368064], %rs669;
	ld.global.u8 	%rs670, [%rd6+1370112];
	st.global.u8 	[%rd7+1370112], %rs670;
	ld.global.u8 	%rs671, [%rd6+1372160];
	st.global.u8 	[%rd7+1372160], %rs671;
	ld.global.u8 	%rs672, [%rd6+1374208];
	st.global.u8 	[%rd7+1374208], %rs672;
	ld.global.u8 	%rs673, [%rd6+1376256];
	st.global.u8 	[%rd7+1376256], %rs673;
	ld.global.u8 	%rs674, [%rd6+1378304];
	st.global.u8 	[%rd7+1378304], %rs674;
	ld.global.u8 	%rs675, [%rd6+1380352];
	st.global.u8 	[%rd7+1380352], %rs675;
	ld.global.u8 	%rs676, [%rd6+1382400];
	st.global.u8 	[%rd7+1382400], %rs676;
	ld.global.u8 	%rs677, [%rd6+1384448];
	st.global.u8 	[%rd7+1384448], %rs677;
	ld.global.u8 	%rs678, [%rd6+1386496];
	st.global.u8 	[%rd7+1386496], %rs678;
	ld.global.u8 	%rs679, [%rd6+1388544];
	st.global.u8 	[%rd7+1388544], %rs679;
	ld.global.u8 	%rs680, [%rd6+1390592];
	st.global.u8 	[%rd7+1390592], %rs680;
	ld.global.u8 	%rs681, [%rd6+1392640];
	st.global.u8 	[%rd7+1392640], %rs681;
	ld.global.u8 	%rs682, [%rd6+1394688];
	st.global.u8 	[%rd7+1394688], %rs682;
	ld.global.u8 	%rs683, [%rd6+1396736];
	st.global.u8 	[%rd7+1396736], %rs683;
	ld.global.u8 	%rs684, [%rd6+1398784];
	st.global.u8 	[%rd7+1398784], %rs684;
	ld.global.u8 	%rs685, [%rd6+1400832];
	st.global.u8 	[%rd7+1400832], %rs685;
	ld.global.u8 	%rs686, [%rd6+1402880];
	st.global.u8 	[%rd7+1402880], %rs686;
	ld.global.u8 	%rs687, [%rd6+1404928];
	st.global.u8 	[%rd7+1404928], %rs687;
	ld.global.u8 	%rs688, [%rd6+1406976];
	st.global.u8 	[%rd7+1406976], %rs688;
	ld.global.u8 	%rs689, [%rd6+1409024];
	st.global.u8 	[%rd7+1409024], %rs689;
	ld.global.u8 	%rs690, [%rd6+1411072];
	st.global.u8 	[%rd7+1411072], %rs690;
	ld.global.u8 	%rs691, [%rd6+1413120];
	st.global.u8 	[%rd7+1413120], %rs691;
	ld.global.u8 	%rs692, [%rd6+1415168];
	st.global.u8 	[%rd7+1415168], %rs692;
	ld.global.u8 	%rs693, [%rd6+1417216];
	st.global.u8 	[%rd7+1417216], %rs693;
	ld.global.u8 	%rs694, [%rd6+1419264];
	st.global.u8 	[%rd7+1419264], %rs694;
	ld.global.u8 	%rs695, [%rd6+1421312];
	st.global.u8 	[%rd7+1421312], %rs695;
	ld.global.u8 	%rs696, [%rd6+1423360];
	st.global.u8 	[%rd7+1423360], %rs696;
	ld.global.u8 	%rs697, [%rd6+1425408];
	st.global.u8 	[%rd7+1425408], %rs697;
	ld.global.u8 	%rs698, [%rd6+1427456];
	st.global.u8 	[%rd7+1427456], %rs698;
	ld.global.u8 	%rs699, [%rd6+1429504];
	st.global.u8 	[%rd7+1429504], %rs699;
	ld.global.u8 	%rs700, [%rd6+1431552];
	st.global.u8 	[%rd7+1431552], %rs700;
	ld.global.u8 	%rs701, [%rd6+1433600];
	st.global.u8 	[%rd7+1433600], %rs701;
	ld.global.u8 	%rs702, [%rd6+1435648];
	st.global.u8 	[%rd7+1435648], %rs702;
	ld.global.u8 	%rs703, [%rd6+1437696];
	st.global.u8 	[%rd7+1437696], %rs703;
	ld.global.u8 	%rs704, [%rd6+1439744];
	st.global.u8 	[%rd7+1439744], %rs704;
	ld.global.u8 	%rs705, [%rd6+1441792];
	st.global.u8 	[%rd7+1441792], %rs705;
	ld.global.u8 	%rs706, [%rd6+1443840];
	st.global.u8 	[%rd7+1443840], %rs706;
	ld.global.u8 	%rs707, [%rd6+1445888];
	st.global.u8 	[%rd7+1445888], %rs707;
	ld.global.u8 	%rs708, [%rd6+1447936];
	st.global.u8 	[%rd7+1447936], %rs708;
	ld.global.u8 	%rs709, [%rd6+1449984];
	st.global.u8 	[%rd7+1449984], %rs709;
	ld.global.u8 	%rs710, [%rd6+1452032];
	st.global.u8 	[%rd7+1452032], %rs710;
	ld.global.u8 	%rs711, [%rd6+1454080];
	st.global.u8 	[%rd7+1454080], %rs711;
	ld.global.u8 	%rs712, [%rd6+1456128];
	st.global.u8 	[%rd7+1456128], %rs712;
	ld.global.u8 	%rs713, [%rd6+1458176];
	st.global.u8 	[%rd7+1458176], %rs713;
	ld.global.u8 	%rs714, [%rd6+1460224];
	st.global.u8 	[%rd7+1460224], %rs714;
	ld.global.u8 	%rs715, [%rd6+1462272];
	st.global.u8 	[%rd7+1462272], %rs715;
	ld.global.u8 	%rs716, [%rd6+1464320];
	st.global.u8 	[%rd7+1464320], %rs716;
	ld.global.u8 	%rs717, [%rd6+1466368];
	st.global.u8 	[%rd7+1466368], %rs717;
	ld.global.u8 	%rs718, [%rd6+1468416];
	st.global.u8 	[%rd7+1468416], %rs718;
	ld.global.u8 	%rs719, [%rd6+1470464];
	st.global.u8 	[%rd7+1470464], %rs719;
	ld.global.u8 	%rs720, [%rd6+1472512];
	st.global.u8 	[%rd7+1472512], %rs720;
	ld.global.u8 	%rs721, [%rd6+1474560];
	st.global.u8 	[%rd7+1474560], %rs721;
	ld.global.u8 	%rs722, [%rd6+1476608];
	st.global.u8 	[%rd7+1476608], %rs722;
	ld.global.u8 	%rs723, [%rd6+1478656];
	st.global.u8 	[%rd7+1478656], %rs723;
	ld.global.u8 	%rs724, [%rd6+1480704];
	st.global.u8 	[%rd7+1480704], %rs724;
	ld.global.u8 	%rs725, [%rd6+1482752];
	st.global.u8 	[%rd7+1482752], %rs725;
	ld.global.u8 	%rs726, [%rd6+1484800];
	st.global.u8 	[%rd7+1484800], %rs726;
	ld.global.u8 	%rs727, [%rd6+1486848];
	st.global.u8 	[%rd7+1486848], %rs727;
	ld.global.u8 	%rs728, [%rd6+1488896];
	st.global.u8 	[%rd7+1488896], %rs728;
	ld.global.u8 	%rs729, [%rd6+1490944];
	st.global.u8 	[%rd7+1490944], %rs729;
	ld.global.u8 	%rs730, [%rd6+1492992];
	st.global.u8 	[%rd7+1492992], %rs730;
	ld.global.u8 	%rs731, [%rd6+1495040];
	st.global.u8 	[%rd7+1495040], %rs731;
	ld.global.u8 	%rs732, [%rd6+1497088];
	st.global.u8 	[%rd7+1497088], %rs732;
	ld.global.u8 	%rs733, [%rd6+1499136];
	st.global.u8 	[%rd7+1499136], %rs733;
	ld.global.u8 	%rs734, [%rd6+1501184];
	st.global.u8 	[%rd7+1501184], %rs734;
	ld.global.u8 	%rs735, [%rd6+1503232];
	st.global.u8 	[%rd7+1503232], %rs735;
	ld.global.u8 	%rs736, [%rd6+1505280];
	st.global.u8 	[%rd7+1505280], %rs736;
	ld.global.u8 	%rs737, [%rd6+1507328];
	st.global.u8 	[%rd7+1507328], %rs737;
	ld.global.u8 	%rs738, [%rd6+1509376];
	st.global.u8 	[%rd7+1509376], %rs738;
	ld.global.u8 	%rs739, [%rd6+1511424];
	st.global.u8 	[%rd7+1511424], %rs739;
	ld.global.u8 	%rs740, [%rd6+1513472];
	st.global.u8 	[%rd7+1513472], %rs740;
	ld.global.u8 	%rs741, [%rd6+1515520];
	st.global.u8 	[%rd7+1515520], %rs741;
	ld.global.u8 	%rs742, [%rd6+1517568];
	st.global.u8 	[%rd7+1517568], %rs742;
	ld.global.u8 	%rs743, [%rd6+1519616];
	st.global.u8 	[%rd7+1519616], %rs743;
	ld.global.u8 	%rs744, [%rd6+1521664];
	st.global.u8 	[%rd7+1521664], %rs744;
	ld.global.u8 	%rs745, [%rd6+1523712];
	st.global.u8 	[%rd7+1523712], %rs745;
	ld.global.u8 	%rs746, [%rd6+1525760];
	st.global.u8 	[%rd7+1525760], %rs746;
	ld.global.u8 	%rs747, [%rd6+1527808];
	st.global.u8 	[%rd7+1527808], %rs747;
	ld.global.u8 	%rs748, [%rd6+1529856];
	st.global.u8 	[%rd7+1529856], %rs748;
	ld.global.u8 	%rs749, [%rd6+1531904];
	st.global.u8 	[%rd7+1531904], %rs749;
	ld.global.u8 	%rs750, [%rd6+1533952];
	st.global.u8 	[%rd7+1533952], %rs750;
	ld.global.u8 	%rs751, [%rd6+1536000];
	st.global.u8 	[%rd7+1536000], %rs751;
	ld.global.u8 	%rs752, [%rd6+1538048];
	st.global.u8 	[%rd7+1538048], %rs752;
	ld.global.u8 	%rs753, [%rd6+1540096];
	st.global.u8 	[%rd7+1540096], %rs753;
	ld.global.u8 	%rs754, [%rd6+1542144];
	st.global.u8 	[%rd7+1542144], %rs754;
	ld.global.u8 	%rs755, [%rd6+1544192];
	st.global.u8 	[%rd7+1544192], %rs755;
	ld.global.u8 	%rs756, [%rd6+1546240];
	st.global.u8 	[%rd7+1546240], %rs756;
	ld.global.u8 	%rs757, [%rd6+1548288];
	st.global.u8 	[%rd7+1548288], %rs757;
	ld.global.u8 	%rs758, [%rd6+1550336];
	st.global.u8 	[%rd7+1550336], %rs758;
	ld.global.u8 	%rs759, [%rd6+1552384];
	st.global.u8 	[%rd7+1552384], %rs759;
	ld.global.u8 	%rs760, [%rd6+1554432];
	st.global.u8 	[%rd7+1554432], %rs760;
	ld.global.u8 	%rs761, [%rd6+1556480];
	st.global.u8 	[%rd7+1556480], %rs761;
	ld.global.u8 	%rs762, [%rd6+1558528];
	st.global.u8 	[%rd7+1558528], %rs762;
	ld.global.u8 	%rs763, [%rd6+1560576];
	st.global.u8 	[%rd7+1560576], %rs763;
	ld.global.u8 	%rs764, [%rd6+1562624];
	st.global.u8 	[%rd7+1562624], %rs764;
	ld.global.u8 	%rs765, [%rd6+1564672];
	st.global.u8 	[%rd7+1564672], %rs765;
	ld.global.u8 	%rs766, [%rd6+1566720];
	st.global.u8 	[%rd7+1566720], %rs766;
	ld.global.u8 	%rs767, [%rd6+1568768];
	st.global.u8 	[%rd7+1568768], %rs767;
	ld.global.u8 	%rs768, [%rd6+1570816];
	st.global.u8 	[%rd7+1570816], %rs768;
	ld.global.u8 	%rs769, [%rd6+1572864];
	st.global.u8 	[%rd7+1572864], %rs769;
	ld.global.u8 	%rs770, [%rd6+1574912];
	st.global.u8 	[%rd7+1574912], %rs770;
	ld.global.u8 	%rs771, [%rd6+1576960];
	st.global.u8 	[%rd7+1576960], %rs771;
	ld.global.u8 	%rs772, [%rd6+1579008];
	st.global.u8 	[%rd7+1579008], %rs772;
	ld.global.u8 	%rs773, [%rd6+1581056];
	st.global.u8 	[%rd7+1581056], %rs773;
	ld.global.u8 	%rs774, [%rd6+1583104];
	st.global.u8 	[%rd7+1583104], %rs774;
	ld.global.u8 	%rs775, [%rd6+1585152];
	st.global.u8 	[%rd7+1585152], %rs775;
	ld.global.u8 	%rs776, [%rd6+1587200];
	st.global.u8 	[%rd7+1587200], %rs776;
	ld.global.u8 	%rs777, [%rd6+1589248];
	st.global.u8 	[%rd7+1589248], %rs777;
	ld.global.u8 	%rs778, [%rd6+1591296];
	st.global.u8 	[%rd7+1591296], %rs778;
	ld.global.u8 	%rs779, [%rd6+1593344];
	st.global.u8 	[%rd7+1593344], %rs779;
	ld.global.u8 	%rs780, [%rd6+1595392];
	st.global.u8 	[%rd7+1595392], %rs780;
	ld.global.u8 	%rs781, [%rd6+1597440];
	st.global.u8 	[%rd7+1597440], %rs781;
	ld.global.u8 	%rs782, [%rd6+1599488];
	st.global.u8 	[%rd7+1599488], %rs782;
	ld.global.u8 	%rs783, [%rd6+1601536];
	st.global.u8 	[%rd7+1601536], %rs783;
	ld.global.u8 	%rs784, [%rd6+1603584];
	st.global.u8 	[%rd7+1603584], %rs784;
	ld.global.u8 	%rs785, [%rd6+1605632];
	st.global.u8 	[%rd7+1605632], %rs785;
	ld.global.u8 	%rs786, [%rd6+1607680];
	st.global.u8 	[%rd7+1607680], %rs786;
	ld.global.u8 	%rs787, [%rd6+1609728];
	st.global.u8 	[%rd7+1609728], %rs787;
	ld.global.u8 	%rs788, [%rd6+1611776];
	st.global.u8 	[%rd7+1611776], %rs788;
	ld.global.u8 	%rs789, [%rd6+1613824];
	st.global.u8 	[%rd7+1613824], %rs789;
	ld.global.u8 	%rs790, [%rd6+1615872];
	st.global.u8 	[%rd7+1615872], %rs790;
	ld.global.u8 	%rs791, [%rd6+1617920];
	st.global.u8 	[%rd7+1617920], %rs791;
	ld.global.u8 	%rs792, [%rd6+1619968];
	st.global.u8 	[%rd7+1619968], %rs792;
	ld.global.u8 	%rs793, [%rd6+1622016];
	st.global.u8 	[%rd7+1622016], %rs793;
	ld.global.u8 	%rs794, [%rd6+1624064];
	st.global.u8 	[%rd7+1624064], %rs794;
	ld.global.u8 	%rs795, [%rd6+1626112];
	st.global.u8 	[%rd7+1626112], %rs795;
	ld.global.u8 	%rs796, [%rd6+1628160];
	st.global.u8 	[%rd7+1628160], %rs796;
	ld.global.u8 	%rs797, [%rd6+1630208];
	st.global.u8 	[%rd7+1630208], %rs797;
	ld.global.u8 	%rs798, [%rd6+1632256];
	st.global.u8 	[%rd7+1632256], %rs798;
	ld.global.u8 	%rs799, [%rd6+1634304];
	st.global.u8 	[%rd7+1634304], %rs799;
	ld.global.u8 	%rs800, [%rd6+1636352];
	st.global.u8 	[%rd7+1636352], %rs800;
	ld.global.u8 	%rs801, [%rd6+1638400];
	st.global.u8 	[%rd7+1638400], %rs801;
	ld.global.u8 	%rs802, [%rd6+1640448];
	st.global.u8 	[%rd7+1640448], %rs802;
	ld.global.u8 	%rs803, [%rd6+1642496];
	st.global.u8 	[%rd7+1642496], %rs803;
	ld.global.u8 	%rs804, [%rd6+1644544];
	st.global.u8 	[%rd7+1644544], %rs804;
	ld.global.u8 	%rs805, [%rd6+1646592];
	st.global.u8 	[%rd7+1646592], %rs805;
	ld.global.u8 	%rs806, [%rd6+1648640];
	st.global.u8 	[%rd7+1648640], %rs806;
	ld.global.u8 	%rs807, [%rd6+1650688];
	st.global.u8 	[%rd7+1650688], %rs807;
	ld.global.u8 	%rs808, [%rd6+1652736];
	st.global.u8 	[%rd7+1652736], %rs808;
	ld.global.u8 	%rs809, [%rd6+1654784];
	st.global.u8 	[%rd7+1654784], %rs809;
	ld.global.u8 	%rs810, [%rd6+1656832];
	st.global.u8 	[%rd7+1656832], %rs810;
	ld.global.u8 	%rs811, [%rd6+1658880];
	st.global.u8 	[%rd7+1658880], %rs811;
	ld.global.u8 	%rs812, [%rd6+1660928];
	st.global.u8 	[%rd7+1660928], %rs812;
	ld.global.u8 	%rs813, [%rd6+1662976];
	st.global.u8 	[%rd7+1662976], %rs813;
	ld.global.u8 	%rs814, [%rd6+1665024];
	st.global.u8 	[%rd7+1665024], %rs814;
	ld.global.u8 	%rs815, [%rd6+1667072];
	st.global.u8 	[%rd7+1667072], %rs815;
	ld.global.u8 	%rs816, [%rd6+1669120];
	st.global.u8 	[%rd7+1669120], %rs816;
	ld.global.u8 	%rs817, [%rd6+1671168];
	st.global.u8 	[%rd7+1671168], %rs817;
	ld.global.u8 	%rs818, [%rd6+1673216];
	st.global.u8 	[%rd7+1673216], %rs818;
	ld.global.u8 	%rs819, [%rd6+1675264];
	st.global.u8 	[%rd7+1675264], %rs819;
	ld.global.u8 	%rs820, [%rd6+1677312];
	st.global.u8 	[%rd7+1677312], %rs820;
	ld.global.u8 	%rs821, [%rd6+1679360];
	st.global.u8 	[%rd7+1679360], %rs821;
	ld.global.u8 	%rs822, [%rd6+1681408];
	st.global.u8 	[%rd7+1681408], %rs822;
	ld.global.u8 	%rs823, [%rd6+1683456];
	st.global.u8 	[%rd7+1683456], %rs823;
	ld.global.u8 	%rs824, [%rd6+1685504];
	st.global.u8 	[%rd7+1685504], %rs824;
	ld.global.u8 	%rs825, [%rd6+1687552];
	st.global.u8 	[%rd7+1687552], %rs825;
	ld.global.u8 	%rs826, [%rd6+1689600];
	st.global.u8 	[%rd7+1689600], %rs826;
	ld.global.u8 	%rs827, [%rd6+1691648];
	st.global.u8 	[%rd7+1691648], %rs827;
	ld.global.u8 	%rs828, [%rd6+1693696];
	st.global.u8 	[%rd7+1693696], %rs828;
	ld.global.u8 	%rs829, [%rd6+1695744];
	st.global.u8 	[%rd7+1695744], %rs829;
	ld.global.u8 	%rs830, [%rd6+1697792];
	st.global.u8 	[%rd7+1697792], %rs830;
	ld.global.u8 	%rs831, [%rd6+1699840];
	st.global.u8 	[%rd7+1699840], %rs831;
	ld.global.u8 	%rs832, [%rd6+1701888];
	st.global.u8 	[%rd7+1701888], %rs832;
	ld.global.u8 	%rs833, [%rd6+1703936];
	st.global.u8 	[%rd7+1703936], %rs833;
	ld.global.u8 	%rs834, [%rd6+1705984];
	st.global.u8 	[%rd7+1705984], %rs834;
	ld.global.u8 	%rs835, [%rd6+1708032];
	st.global.u8 	[%rd7+1708032], %rs835;
	ld.global.u8 	%rs836, [%rd6+1710080];
	st.global.u8 	[%rd7+1710080], %rs836;
	ld.global.u8 	%rs837, [%rd6+1712128];
	st.global.u8 	[%rd7+1712128], %rs837;
	ld.global.u8 	%rs838, [%rd6+1714176];
	st.global.u8 	[%rd7+1714176], %rs838;
	ld.global.u8 	%rs839, [%rd6+1716224];
	st.global.u8 	[%rd7+1716224], %rs839;
	ld.global.u8 	%rs840, [%rd6+1718272];
	st.global.u8 	[%rd7+1718272], %rs840;
	ld.global.u8 	%rs841, [%rd6+1720320];
	st.global.u8 	[%rd7+1720320], %rs841;
	ld.global.u8 	%rs842, [%rd6+1722368];
	st.global.u8 	[%rd7+1722368], %rs842;
	ld.global.u8 	%rs843, [%rd6+1724416];
	st.global.u8 	[%rd7+1724416], %rs843;
	ld.global.u8 	%rs844, [%rd6+1726464];
	st.global.u8 	[%rd7+1726464], %rs844;
	ld.global.u8 	%rs845, [%rd6+1728512];
	st.global.u8 	[%rd7+1728512], %rs845;
	ld.global.u8 	%rs846, [%rd6+1730560];
	st.global.u8 	[%rd7+1730560], %rs846;
	ld.global.u8 	%rs847, [%rd6+1732608];
	st.global.u8 	[%rd7+1732608], %rs847;
	ld.global.u8 	%rs848, [%rd6+1734656];
	st.global.u8 	[%rd7+1734656], %rs848;
	ld.global.u8 	%rs849, [%rd6+1736704];
	st.global.u8 	[%rd7+1736704], %rs849;
	ld.global.u8 	%rs850, [%rd6+1738752];
	st.global.u8 	[%rd7+1738752], %rs850;
	ld.global.u8 	%rs851, [%rd6+1740800];
	st.global.u8 	[%rd7+1740800], %rs851;
	ld.global.u8 	%rs852, [%rd6+1742848];
	st.global.u8 	[%rd7+1742848], %rs852;
	ld.global.u8 	%rs853, [%rd6+1744896];
	st.global.u8 	[%rd7+1744896], %rs853;
	ld.global.u8 	%rs854, [%rd6+1746944];
	st.global.u8 	[%rd7+1746944], %rs854;
	ld.global.u8 	%rs855, [%rd6+1748992];
	st.global.u8 	[%rd7+1748992], %rs855;
	ld.global.u8 	%rs856, [%rd6+1751040];
	st.global.u8 	[%rd7+1751040], %rs856;
	ld.global.u8 	%rs857, [%rd6+1753088];
	st.global.u8 	[%rd7+1753088], %rs857;
	ld.global.u8 	%rs858, [%rd6+1755136];
	st.global.u8 	[%rd7+1755136], %rs858;
	ld.global.u8 	%rs859, [%rd6+1757184];
	st.global.u8 	[%rd7+1757184], %rs859;
	ld.global.u8 	%rs860, [%rd6+1759232];
	st.global.u8 	[%rd7+1759232], %rs860;
	ld.global.u8 	%rs861, [%rd6+1761280];
	st.global.u8 	[%rd7+1761280], %rs861;
	ld.global.u8 	%rs862, [%rd6+1763328];
	st.global.u8 	[%rd7+1763328], %rs862;
	ld.global.u8 	%rs863, [%rd6+1765376];
	st.global.u8 	[%rd7+1765376], %rs863;
	ld.global.u8 	%rs864, [%rd6+1767424];
	st.global.u8 	[%rd7+1767424], %rs864;
	ld.global.u8 	%rs865, [%rd6+1769472];
	st.global.u8 	[%rd7+1769472], %rs865;
	ld.global.u8 	%rs866, [%rd6+1771520];
	st.global.u8 	[%rd7+1771520], %rs866;
	ld.global.u8 	%rs867, [%rd6+1773568];
	st.global.u8 	[%rd7+1773568], %rs867;
	ld.global.u8 	%rs868, [%rd6+1775616];
	st.global.u8 	[%rd7+1775616], %rs868;
	ld.global.u8 	%rs869, [%rd6+1777664];
	st.global.u8 	[%rd7+1777664], %rs869;
	ld.global.u8 	%rs870, [%rd6+1779712];
	st.global.u8 	[%rd7+1779712], %rs870;
	ld.global.u8 	%rs871, [%rd6+1781760];
	st.global.u8 	[%rd7+1781760], %rs871;
	ld.global.u8 	%rs872, [%rd6+1783808];
	st.global.u8 	[%rd7+1783808], %rs872;
	ld.global.u8 	%rs873, [%rd6+1785856];
	st.global.u8 	[%rd7+1785856], %rs873;
	ld.global.u8 	%rs874, [%rd6+1787904];
	st.global.u8 	[%rd7+1787904], %rs874;
	ld.global.u8 	%rs875, [%rd6+1789952];
	st.global.u8 	[%rd7+1789952], %rs875;
	ld.global.u8 	%rs876, [%rd6+1792000];
	st.global.u8 	[%rd7+1792000], %rs876;
	ld.global.u8 	%rs877, [%rd6+1794048];
	st.global.u8 	[%rd7+1794048], %rs877;
	ld.global.u8 	%rs878, [%rd6+1796096];
	st.global.u8 	[%rd7+1796096], %rs878;
	ld.global.u8 	%rs879, [%rd6+1798144];
	st.global.u8 	[%rd7+1798144], %rs879;
	ld.global.u8 	%rs880, [%rd6+1800192];
	st.global.u8 	[%rd7+1800192], %rs880;
	ld.global.u8 	%rs881, [%rd6+1802240];
	st.global.u8 	[%rd7+1802240], %rs881;
	ld.global.u8 	%rs882, [%rd6+1804288];
	st.global.u8 	[%rd7+1804288], %rs882;
	ld.global.u8 	%rs883, [%rd6+1806336];
	st.global.u8 	[%rd7+1806336], %rs883;
	ld.global.u8 	%rs884, [%rd6+1808384];
	st.global.u8 	[%rd7+1808384], %rs884;
	ld.global.u8 	%rs885, [%rd6+1810432];
	st.global.u8 	[%rd7+1810432], %rs885;
	ld.global.u8 	%rs886, [%rd6+1812480];
	st.global.u8 	[%rd7+1812480], %rs886;
	ld.global.u8 	%rs887, [%rd6+1814528];
	st.global.u8 	[%rd7+1814528], %rs887;
	ld.global.u8 	%rs888, [%rd6+1816576];
	st.global.u8 	[%rd7+1816576], %rs888;
	ld.global.u8 	%rs889, [%rd6+1818624];
	st.global.u8 	[%rd7+1818624], %rs889;
	ld.global.u8 	%rs890, [%rd6+1820672];
	st.global.u8 	[%rd7+1820672], %rs890;
	ld.global.u8 	%rs891, [%rd6+1822720];
	st.global.u8 	[%rd7+1822720], %rs891;
	ld.global.u8 	%rs892, [%rd6+1824768];
	st.global.u8 	[%rd7+1824768], %rs892;
	ld.global.u8 	%rs893, [%rd6+1826816];
	st.global.u8 	[%rd7+1826816], %rs893;
	ld.global.u8 	%rs894, [%rd6+1828864];
	st.global.u8 	[%rd7+1828864], %rs894;
	ld.global.u8 	%rs895, [%rd6+1830912];
	st.global.u8 	[%rd7+1830912], %rs895;
	ld.global.u8 	%rs896, [%rd6+1832960];
	st.global.u8 	[%rd7+1832960], %rs896;
	ld.global.u8 	%rs897, [%rd6+1835008];
	st.global.u8 	[%rd7+1835008], %rs897;
	ld.global.u8 	%rs898, [%rd6+1837056];
	st.global.u8 	[%rd7+1837056], %rs898;
	ld.global.u8 	%rs899, [%rd6+1839104];
	st.global.u8 	[%rd7+1839104], %rs899;
	ld.global.u8 	%rs900, [%rd6+1841152];
	st.global.u8 	[%rd7+1841152], %rs900;
	ld.global.u8 	%rs901, [%rd6+1843200];
	st.global.u8 	[%rd7+1843200], %rs901;
	ld.global.u8 	%rs902, [%rd6+1845248];
	st.global.u8 	[%rd7+1845248], %rs902;
	ld.global.u8 	%rs903, [%rd6+1847296];
	st.global.u8 	[%rd7+1847296], %rs903;
	ld.global.u8 	%rs904, [%rd6+1849344];
	st.global.u8 	[%rd7+1849344], %rs904;
	ld.global.u8 	%rs905, [%rd6+1851392];
	st.global.u8 	[%rd7+1851392], %rs905;
	ld.global.u8 	%rs906, [%rd6+1853440];
	st.global.u8 	[%rd7+1853440], %rs906;
	ld.global.u8 	%rs907, [%rd6+1855488];
	st.global.u8 	[%rd7+1855488], %rs907;
	ld.global.u8 	%rs908, [%rd6+1857536];
	st.global.u8 	[%rd7+1857536], %rs908;
	ld.global.u8 	%rs909, [%rd6+1859584];
	st.global.u8 	[%rd7+1859584], %rs909;
	ld.global.u8 	%rs910, [%rd6+1861632];
	st.global.u8 	[%rd7+1861632], %rs910;
	ld.global.u8 	%rs911, [%rd6+1863680];
	st.global.u8 	[%rd7+1863680], %rs911;
	ld.global.u8 	%rs912, [%rd6+1865728];
	st.global.u8 	[%rd7+1865728], %rs912;
	ld.global.u8 	%rs913, [%rd6+1867776];
	st.global.u8 	[%rd7+1867776], %rs913;
	ld.global.u8 	%rs914, [%rd6+1869824];
	st.global.u8 	[%rd7+1869824], %rs914;
	ld.global.u8 	%rs915, [%rd6+1871872];
	st.global.u8 	[%rd7+1871872], %rs915;
	ld.global.u8 	%rs916, [%rd6+1873920];
	st.global.u8 	[%rd7+1873920], %rs916;
	ld.global.u8 	%rs917, [%rd6+1875968];
	st.global.u8 	[%rd7+1875968], %rs917;
	ld.global.u8 	%rs918, [%rd6+1878016];
	st.global.u8 	[%rd7+1878016], %rs918;
	ld.global.u8 	%rs919, [%rd6+1880064];
	st.global.u8 	[%rd7+1880064], %rs919;
	ld.global.u8 	%rs920, [%rd6+1882112];
	st.global.u8 	[%rd7+1882112], %rs920;
	ld.global.u8 	%rs921, [%rd6+1884160];
	st.global.u8 	[%rd7+1884160], %rs921;
	ld.global.u8 	%rs922, [%rd6+1886208];
	st.global.u8 	[%rd7+1886208], %rs922;
	ld.global.u8 	%rs923, [%rd6+1888256];
	st.global.u8 	[%rd7+1888256], %rs923;
	ld.global.u8 	%rs924, [%rd6+1890304];
	st.global.u8 	[%rd7+1890304], %rs924;
	ld.global.u8 	%rs925, [%rd6+1892352];
	st.global.u8 	[%rd7+1892352], %rs925;
	ld.global.u8 	%rs926, [%rd6+1894400];
	st.global.u8 	[%rd7+1894400], %rs926;
	ld.global.u8 	%rs927, [%rd6+1896448];
	st.global.u8 	[%rd7+1896448], %rs927;
	ld.global.u8 	%rs928, [%rd6+1898496];
	st.global.u8 	[%rd7+1898496], %rs928;
	ld.global.u8 	%rs929, [%rd6+1900544];
	st.global.u8 	[%rd7+1900544], %rs929;
	ld.global.u8 	%rs930, [%rd6+1902592];
	st.global.u8 	[%rd7+1902592], %rs930;
	ld.global.u8 	%rs931, [%rd6+1904640];
	st.global.u8 	[%rd7+1904640], %rs931;
	ld.global.u8 	%rs932, [%rd6+1906688];
	st.global.u8 	[%rd7+1906688], %rs932;
	ld.global.u8 	%rs933, [%rd6+1908736];
	st.global.u8 	[%rd7+1908736], %rs933;
	ld.global.u8 	%rs934, [%rd6+1910784];
	st.global.u8 	[%rd7+1910784], %rs934;
	ld.global.u8 	%rs935, [%rd6+1912832];
	st.global.u8 	[%rd7+1912832], %rs935;
	ld.global.u8 	%rs936, [%rd6+1914880];
	st.global.u8 	[%rd7+1914880], %rs936;
	ld.global.u8 	%rs937, [%rd6+1916928];
	st.global.u8 	[%rd7+1916928], %rs937;
	ld.global.u8 	%rs938, [%rd6+1918976];
	st.global.u8 	[%rd7+1918976], %rs938;
	ld.global.u8 	%rs939, [%rd6+1921024];
	st.global.u8 	[%rd7+1921024], %rs939;
	ld.global.u8 	%rs940, [%rd6+1923072];
	st.global.u8 	[%rd7+1923072], %rs940;
	ld.global.u8 	%rs941, [%rd6+1925120];
	st.global.u8 	[%rd7+1925120], %rs941;
	ld.global.u8 	%rs942, [%rd6+1927168];
	st.global.u8 	[%rd7+1927168], %rs942;
	ld.global.u8 	%rs943, [%rd6+1929216];
	st.global.u8 	[%rd7+1929216], %rs943;
	ld.global.u8 	%rs944, [%rd6+1931264];
	st.global.u8 	[%rd7+1931264], %rs944;
	ld.global.u8 	%rs945, [%rd6+1933312];
	st.global.u8 	[%rd7+1933312], %rs945;
	ld.global.u8 	%rs946, [%rd6+1935360];
	st.global.u8 	[%rd7+1935360], %rs946;
	ld.global.u8 	%rs947, [%rd6+1937408];
	st.global.u8 	[%rd7+1937408], %rs947;
	ld.global.u8 	%rs948, [%rd6+1939456];
	st.global.u8 	[%rd7+1939456], %rs948;
	ld.global.u8 	%rs949, [%rd6+1941504];
	st.global.u8 	[%rd7+1941504], %rs949;
	ld.global.u8 	%rs950, [%rd6+1943552];
	st.global.u8 	[%rd7+1943552], %rs950;
	ld.global.u8 	%rs951, [%rd6+1945600];
	st.global.u8 	[%rd7+1945600], %rs951;
	ld.global.u8 	%rs952, [%rd6+1947648];
	st.global.u8 	[%rd7+1947648], %rs952;
	ld.global.u8 	%rs953, [%rd6+1949696];
	st.global.u8 	[%rd7+1949696], %rs953;
	ld.global.u8 	%rs954, [%rd6+1951744];
	st.global.u8 	[%rd7+1951744], %rs954;
	ld.global.u8 	%rs955, [%rd6+1953792];
	st.global.u8 	[%rd7+1953792], %rs955;
	ld.global.u8 	%rs956, [%rd6+1955840];
	st.global.u8 	[%rd7+1955840], %rs956;
	ld.global.u8 	%rs957, [%rd6+1957888];
	st.global.u8 	[%rd7+1957888], %rs957;
	ld.global.u8 	%rs958, [%rd6+1959936];
	st.global.u8 	[%rd7+1959936], %rs958;
	ld.global.u8 	%rs959, [%rd6+1961984];
	st.global.u8 	[%rd7+1961984], %rs959;
	ld.global.u8 	%rs960, [%rd6+1964032];
	st.global.u8 	[%rd7+1964032], %rs960;
	ld.global.u8 	%rs961, [%rd6+1966080];
	st.global.u8 	[%rd7+1966080], %rs961;
	ld.global.u8 	%rs962, [%rd6+1968128];
	st.global.u8 	[%rd7+1968128], %rs962;
	ld.global.u8 	%rs963, [%rd6+1970176];
	st.global.u8 	[%rd7+1970176], %rs963;
	ld.global.u8 	%rs964, [%rd6+1972224];
	st.global.u8 	[%rd7+1972224], %rs964;
	ld.global.u8 	%rs965, [%rd6+1974272];
	st.global.u8 	[%rd7+1974272], %rs965;
	ld.global.u8 	%rs966, [%rd6+1976320];
	st.global.u8 	[%rd7+1976320], %rs966;
	ld.global.u8 	%rs967, [%rd6+1978368];
	st.global.u8 	[%rd7+1978368], %rs967;
	ld.global.u8 	%rs968, [%rd6+1980416];
	st.global.u8 	[%rd7+1980416], %rs968;
	ld.global.u8 	%rs969, [%rd6+1982464];
	st.global.u8 	[%rd7+1982464], %rs969;
	ld.global.u8 	%rs970, [%rd6+1984512];
	st.global.u8 	[%rd7+1984512], %rs970;
	ld.global.u8 	%rs971, [%rd6+1986560];
	st.global.u8 	[%rd7+1986560], %rs971;
	ld.global.u8 	%rs972, [%rd6+1988608];
	st.global.u8 	[%rd7+1988608], %rs972;
	ld.global.u8 	%rs973, [%rd6+1990656];
	st.global.u8 	[%rd7+1990656], %rs973;
	ld.global.u8 	%rs974, [%rd6+1992704];
	st.global.u8 	[%rd7+1992704], %rs974;
	ld.global.u8 	%rs975, [%rd6+1994752];
	st.global.u8 	[%rd7+1994752], %rs975;
	ld.global.u8 	%rs976, [%rd6+1996800];
	st.global.u8 	[%rd7+1996800], %rs976;
	ld.global.u8 	%rs977, [%rd6+1998848];
	st.global.u8 	[%rd7+1998848], %rs977;
	ld.global.u8 	%rs978, [%rd6+2000896];
	st.global.u8 	[%rd7+2000896], %rs978;
	ld.global.u8 	%rs979, [%rd6+2002944];
	st.global.u8 	[%rd7+2002944], %rs979;
	ld.global.u8 	%rs980, [%rd6+2004992];
	st.global.u8 	[%rd7+2004992], %rs980;
	ld.global.u8 	%rs981, [%rd6+2007040];
	st.global.u8 	[%rd7+2007040], %rs981;
	ld.global.u8 	%rs982, [%rd6+2009088];
	st.global.u8 	[%rd7+2009088], %rs982;
	ld.global.u8 	%rs983, [%rd6+2011136];
	st.global.u8 	[%rd7+2011136], %rs983;
	ld.global.u8 	%rs984, [%rd6+2013184];
	st.global.u8 	[%rd7+2013184], %rs984;
	ld.global.u8 	%rs985, [%rd6+2015232];
	st.global.u8 	[%rd7+2015232], %rs985;
	ld.global.u8 	%rs986, [%rd6+2017280];
	st.global.u8 	[%rd7+2017280], %rs986;
	ld.global.u8 	%rs987, [%rd6+2019328];
	st.global.u8 	[%rd7+2019328], %rs987;
	ld.global.u8 	%rs988, [%rd6+2021376];
	st.global.u8 	[%rd7+2021376], %rs988;
	ld.global.u8 	%rs989, [%rd6+2023424];
	st.global.u8 	[%rd7+2023424], %rs989;
	ld.global.u8 	%rs990, [%rd6+2025472];
	st.global.u8 	[%rd7+2025472], %rs990;
	ld.global.u8 	%rs991, [%rd6+2027520];
	st.global.u8 	[%rd7+2027520], %rs991;
	ld.global.u8 	%rs992, [%rd6+2029568];
	st.global.u8 	[%rd7+2029568], %rs992;
	ld.global.u8 	%rs993, [%rd6+2031616];
	st.global.u8 	[%rd7+2031616], %rs993;
	ld.global.u8 	%rs994, [%rd6+2033664];
	st.global.u8 	[%rd7+2033664], %rs994;
	ld.global.u8 	%rs995, [%rd6+2035712];
	st.global.u8 	[%rd7+2035712], %rs995;
	ld.global.u8 	%rs996, [%rd6+2037760];
	st.global.u8 	[%rd7+2037760], %rs996;
	ld.global.u8 	%rs997, [%rd6+2039808];
	st.global.u8 	[%rd7+2039808], %rs997;
	ld.global.u8 	%rs998, [%rd6+2041856];
	st.global.u8 	[%rd7+2041856], %rs998;
	ld.global.u8 	%rs999, [%rd6+2043904];
	st.global.u8 	[%rd7+2043904], %rs999;
	ld.global.u8 	%rs1000, [%rd6+2045952];
	st.global.u8 	[%rd7+2045952], %rs1000;
	ld.global.u8 	%rs1001, [%rd6+2048000];
	st.global.u8 	[%rd7+2048000], %rs1001;
	ld.global.u8 	%rs1002, [%rd6+2050048];
	st.global.u8 	[%rd7+2050048], %rs1002;
	ld.global.u8 	%rs1003, [%rd6+2052096];
	st.global.u8 	[%rd7+2052096], %rs1003;
	ld.global.u8 	%rs1004, [%rd6+2054144];
	st.global.u8 	[%rd7+2054144], %rs1004;
	ld.global.u8 	%rs1005, [%rd6+2056192];
	st.global.u8 	[%rd7+2056192], %rs1005;
	ld.global.u8 	%rs1006, [%rd6+2058240];
	st.global.u8 	[%rd7+2058240], %rs1006;
	ld.global.u8 	%rs1007, [%rd6+2060288];
	st.global.u8 	[%rd7+2060288], %rs1007;
	ld.global.u8 	%rs1008, [%rd6+2062336];
	st.global.u8 	[%rd7+2062336], %rs1008;
	ld.global.u8 	%rs1009, [%rd6+2064384];
	st.global.u8 	[%rd7+2064384], %rs1009;
	ld.global.u8 	%rs1010, [%rd6+2066432];
	st.global.u8 	[%rd7+2066432], %rs1010;
	ld.global.u8 	%rs1011, [%rd6+2068480];
	st.global.u8 	[%rd7+2068480], %rs1011;
	ld.global.u8 	%rs1012, [%rd6+2070528];
	st.global.u8 	[%rd7+2070528], %rs1012;
	ld.global.u8 	%rs1013, [%rd6+2072576];
	st.global.u8 	[%rd7+2072576], %rs1013;
	ld.global.u8 	%rs1014, [%rd6+2074624];
	st.global.u8 	[%rd7+2074624], %rs1014;
	ld.global.u8 	%rs1015, [%rd6+2076672];
	st.global.u8 	[%rd7+2076672], %rs1015;
	ld.global.u8 	%rs1016, [%rd6+2078720];
	st.global.u8 	[%rd7+2078720], %rs1016;
	ld.global.u8 	%rs1017, [%rd6+2080768];
	st.global.u8 	[%rd7+2080768], %rs1017;
	ld.global.u8 	%rs1018, [%rd6+2082816];
	st.global.u8 	[%rd7+2082816], %rs1018;
	ld.global.u8 	%rs1019, [%rd6+2084864];
	st.global.u8 	[%rd7+2084864], %rs1019;
	ld.global.u8 	%rs1020, [%rd6+2086912];
	st.global.u8 	[%rd7+2086912], %rs1020;
	ld.global.u8 	%rs1021, [%rd6+2088960];
	st.global.u8 	[%rd7+2088960], %rs1021;
	ld.global.u8 	%rs1022, [%rd6+2091008];
	st.global.u8 	[%rd7+2091008], %rs1022;
	ld.global.u8 	%rs1023, [%rd6+2093056];
	st.global.u8 	[%rd7+2093056], %rs1023;
	ld.global.u8 	%rs1024, [%rd6+2095104];
	st.global.u8 	[%rd7+2095104], %rs1024;
	ld.global.u8 	%rs1025, [%rd6+2097152];
	st.global.u8 	[%rd7+2097152], %rs1025;
	ld.global.u8 	%rs1026, [%rd6+2099200];
	st.global.u8 	[%rd7+2099200], %rs1026;
	ld.global.u8 	%rs1027, [%rd6+2101248];
	st.global.u8 	[%rd7+2101248], %rs1027;
	ld.global.u8 	%rs1028, [%rd6+2103296];
	st.global.u8 	[%rd7+2103296], %rs1028;
	ld.global.u8 	%rs1029, [%rd6+2105344];
	st.global.u8 	[%rd7+2105344], %rs1029;
	ld.global.u8 	%rs1030, [%rd6+2107392];
	st.global.u8 	[%rd7+2107392], %rs1030;
	ld.global.u8 	%rs1031, [%rd6+2109440];
	st.global.u8 	[%rd7+2109440], %rs1031;
	ld.global.u8 	%rs1032, [%rd6+2111488];
	st.global.u8 	[%rd7+2111488], %rs1032;
	ld.global.u8 	%rs1033, [%rd6+2113536];
	st.global.u8 	[%rd7+2113536], %rs1033;
	ld.global.u8 	%rs1034, [%rd6+2115584];
	st.global.u8 	[%rd7+2115584], %rs1034;
	ld.global.u8 	%rs1035, [%rd6+2117632];
	st.global.u8 	[%rd7+2117632], %rs1035;
	ld.global.u8 	%rs1036, [%rd6+2119680];
	st.global.u8 	[%rd7+2119680], %rs1036;
	ld.global.u8 	%rs1037, [%rd6+2121728];
	st.global.u8 	[%rd7+2121728], %rs1037;
	ld.global.u8 	%rs1038, [%rd6+2123776];
	st.global.u8 	[%rd7+2123776], %rs1038;
	ld.global.u8 	%rs1039, [%rd6+2125824];
	st.global.u8 	[%rd7+2125824], %rs1039;
	ld.global.u8 	%rs1040, [%rd6+2127872];
	st.global.u8 	[%rd7+2127872], %rs1040;
	ld.global.u8 	%rs1041, [%rd6+2129920];
	st.global.u8 	[%rd7+2129920], %rs1041;
	ld.global.u8 	%rs1042, [%rd6+2131968];
	st.global.u8 	[%rd7+2131968], %rs1042;
	ld.global.u8 	%rs1043, [%rd6+2134016];
	st.global.u8 	[%rd7+2134016], %rs1043;
	ld.global.u8 	%rs1044, [%rd6+2136064];
	st.global.u8 	[%rd7+2136064], %rs1044;
	ld.global.u8 	%rs1045, [%rd6+2138112];
	st.global.u8 	[%rd7+2138112], %rs1045;
	ld.global.u8 	%rs1046, [%rd6+2140160];
	st.global.u8 	[%rd7+2140160], %rs1046;
	ld.global.u8 	%rs1047, [%rd6+2142208];
	st.global.u8 	[%rd7+2142208], %rs1047;
	ld.global.u8 	%rs1048, [%rd6+2144256];
	st.global.u8 	[%rd7+2144256], %rs1048;
	ld.global.u8 	%rs1049, [%rd6+2146304];
	st.global.u8 	[%rd7+2146304], %rs1049;
	ld.global.u8 	%rs1050, [%rd6+2148352];
	st.global.u8 	[%rd7+2148352], %rs1050;
	ld.global.u8 	%rs1051, [%rd6+2150400];
	st.global.u8 	[%rd7+2150400], %rs1051;
	ld.global.u8 	%rs1052, [%rd6+2152448];
	st.global.u8 	[%rd7+2152448], %rs1052;
	ld.global.u8 	%rs1053, [%rd6+2154496];
	st.global.u8 	[%rd7+2154496], %rs1053;
	ld.global.u8 	%rs1054, [%rd6+2156544];
	st.global.u8 	[%rd7+2156544], %rs1054;
	ld.global.u8 	%rs1055, [%rd6+2158592];
	st.global.u8 	[%rd7+2158592], %rs1055;
	ld.global.u8 	%rs1056, [%rd6+2160640];
	st.global.u8 	[%rd7+2160640], %rs1056;
	ld.global.u8 	%rs1057, [%rd6+2162688];
	st.global.u8 	[%rd7+2162688], %rs1057;
	ld.global.u8 	%rs1058, [%rd6+2164736];
	st.global.u8 	[%rd7+2164736], %rs1058;
	ld.global.u8 	%rs1059, [%rd6+2166784];
	st.global.u8 	[%rd7+2166784], %rs1059;
	ld.global.u8 	%rs1060, [%rd6+2168832];
	st.global.u8 	[%rd7+2168832], %rs1060;
	ld.global.u8 	%rs1061, [%rd6+2170880];
	st.global.u8 	[%rd7+2170880], %rs1061;
	ld.global.u8 	%rs1062, [%rd6+2172928];
	st.global.u8 	[%rd7+2172928], %rs1062;
	ld.global.u8 	%rs1063, [%rd6+2174976];
	st.global.u8 	[%rd7+2174976], %rs1063;
	ld.global.u8 	%rs1064, [%rd6+2177024];
	st.global.u8 	[%rd7+2177024], %rs1064;
	ld.global.u8 	%rs1065, [%rd6+2179072];
	st.global.u8 	[%rd7+2179072], %rs1065;
	ld.global.u8 	%rs1066, [%rd6+2181120];
	st.global.u8 	[%rd7+2181120], %rs1066;
	ld.global.u8 	%rs1067, [%rd6+2183168];
	st.global.u8 	[%rd7+2183168], %rs1067;
	ld.global.u8 	%rs1068, [%rd6+2185216];
	st.global.u8 	[%rd7+2185216], %rs1068;
	ld.global.u8 	%rs1069, [%rd6+2187264];
	st.global.u8 	[%rd7+2187264], %rs1069;
	ld.global.u8 	%rs1070, [%rd6+2189312];
	st.global.u8 	[%rd7+2189312], %rs1070;
	ld.global.u8 	%rs1071, [%rd6+2191360];
	st.global.u8 	[%rd7+2191360], %rs1071;
	ld.global.u8 	%rs1072, [%rd6+2193408];
	st.global.u8 	[%rd7+2193408], %rs1072;
	ld.global.u8 	%rs1073, [%rd6+2195456];
	st.global.u8 	[%rd7+2195456], %rs1073;
	ld.global.u8 	%rs1074, [%rd6+2197504];
	st.global.u8 	[%rd7+2197504], %rs1074;
	ld.global.u8 	%rs1075, [%rd6+2199552];
	st.global.u8 	[%rd7+2199552], %rs1075;
	ld.global.u8 	%rs1076, [%rd6+2201600];
	st.global.u8 	[%rd7+2201600], %rs1076;
	ld.global.u8 	%rs1077, [%rd6+2203648];
	st.global.u8 	[%rd7+2203648], %rs1077;
	ld.global.u8 	%rs1078, [%rd6+2205696];
	st.global.u8 	[%rd7+2205696], %rs1078;
	ld.global.u8 	%rs1079, [%rd6+2207744];
	st.global.u8 	[%rd7+2207744], %rs1079;
	ld.global.u8 	%rs1080, [%rd6+2209792];
	st.global.u8 	[%rd7+2209792], %rs1080;
	ld.global.u8 	%rs1081, [%rd6+2211840];
	st.global.u8 	[%rd7+2211840], %rs1081;
	ld.global.u8 	%rs1082, [%rd6+2213888];
	st.global.u8 	[%rd7+2213888], %rs1082;
	ld.global.u8 	%rs1083, [%rd6+2215936];
	st.global.u8 	[%rd7+2215936], %rs1083;
	ld.global.u8 	%rs1084, [%rd6+2217984];
	st.global.u8 	[%rd7+2217984], %rs1084;
	ld.global.u8 	%rs1085, [%rd6+2220032];
	st.global.u8 	[%rd7+2220032], %rs1085;
	ld.global.u8 	%rs1086, [%rd6+2222080];
	st.global.u8 	[%rd7+2222080], %rs1086;
	ld.global.u8 	%rs1087, [%rd6+2224128];
	st.global.u8 	[%rd7+2224128], %rs1087;
	ld.global.u8 	%rs1088, [%rd6+2226176];
	st.global.u8 	[%rd7+2226176], %rs1088;
	ld.global.u8 	%rs1089, [%rd6+2228224];
	st.global.u8 	[%rd7+2228224], %rs1089;
	ld.global.u8 	%rs1090, [%rd6+2230272];
	st.global.u8 	[%rd7+2230272], %rs1090;
	ld.global.u8 	%rs1091, [%rd6+2232320];
	st.global.u8 	[%rd7+2232320], %rs1091;
	ld.global.u8 	%rs1092, [%rd6+2234368];
	st.global.u8 	[%rd7+2234368], %rs1092;
	ld.global.u8 	%rs1093, [%rd6+2236416];
	st.global.u8 	[%rd7+2236416], %rs1093;
	ld.global.u8 	%rs1094, [%rd6+2238464];
	st.global.u8 	[%rd7+2238464], %rs1094;
	ld.global.u8 	%rs1095, [%rd6+2240512];
	st.global.u8 	[%rd7+2240512], %rs1095;
	ld.global.u8 	%rs1096, [%rd6+2242560];
	st.global.u8 	[%rd7+2242560], %rs1096;
	ld.global.u8 	%rs1097, [%rd6+2244608];
	st.global.u8 	[%rd7+2244608], %rs1097;
	ld.global.u8 	%rs1098, [%rd6+2246656];
	st.global.u8 	[%rd7+2246656], %rs1098;
	ld.global.u8 	%rs1099, [%rd6+2248704];
	st.global.u8 	[%rd7+2248704], %rs1099;
	ld.global.u8 	%rs1100, [%rd6+2250752];
	st.global.u8 	[%rd7+2250752], %rs1100;
	ld.global.u8 	%rs1101, [%rd6+2252800];
	st.global.u8 	[%rd7+2252800], %rs1101;
	ld.global.u8 	%rs1102, [%rd6+2254848];
	st.global.u8 	[%rd7+2254848], %rs1102;
	ld.global.u8 	%rs1103, [%rd6+2256896];
	st.global.u8 	[%rd7+2256896], %rs1103;
	ld.global.u8 	%rs1104, [%rd6+2258944];
	st.global.u8 	[%rd7+2258944], %rs1104;
	ld.global.u8 	%rs1105, [%rd6+2260992];
	st.global.u8 	[%rd7+2260992], %rs1105;
	ld.global.u8 	%rs1106, [%rd6+2263040];
	st.global.u8 	[%rd7+2263040], %rs1106;
	ld.global.u8 	%rs1107, [%rd6+2265088];
	st.global.u8 	[%rd7+2265088], %rs1107;
	ld.global.u8 	%rs1108, [%rd6+2267136];
	st.global.u8 	[%rd7+2267136], %rs1108;
	ld.global.u8 	%rs1109, [%rd6+2269184];
	st.global.u8 	[%rd7+2269184], %rs1109;
	ld.global.u8 	%rs1110, [%rd6+2271232];
	st.global.u8 	[%rd7+2271232], %rs1110;
	ld.global.u8 	%rs1111, [%rd6+2273280];
	st.global.u8 	[%rd7+2273280], %rs1111;
	ld.global.u8 	%rs1112, [%rd6+2275328];
	st.global.u8 	[%rd7+2275328], %rs1112;
	ld.global.u8 	%rs1113, [%rd6+2277376];
	st.global.u8 	[%rd7+2277376], %rs1113;
	ld.global.u8 	%rs1114, [%rd6+2279424];
	st.global.u8 	[%rd7+2279424], %rs1114;
	ld.global.u8 	%rs1115, [%rd6+2281472];
	st.global.u8 	[%rd7+2281472], %rs1115;
	ld.global.u8 	%rs1116, [%rd6+2283520];
	st.global.u8 	[%rd7+2283520], %rs1116;
	ld.global.u8 	%rs1117, [%rd6+2285568];
	st.global.u8 	[%rd7+2285568], %rs1117;
	ld.global.u8 	%rs1118, [%rd6+2287616];
	st.global.u8 	[%rd7+2287616], %rs1118;
	ld.global.u8 	%rs1119, [%rd6+2289664];
	st.global.u8 	[%rd7+2289664], %rs1119;
	ld.global.u8 	%rs1120, [%rd6+2291712];
	st.global.u8 	[%rd7+2291712], %rs1120;
	ld.global.u8 	%rs1121, [%rd6+2293760];
	st.global.u8 	[%rd7+2293760], %rs1121;
	ld.global.u8 	%rs1122, [%rd6+2295808];
	st.global.u8 	[%rd7+2295808], %rs1122;
	ld.global.u8 	%rs1123, [%rd6+2297856];
	st.global.u8 	[%rd7+2297856], %rs1123;
	ld.global.u8 	%rs1124, [%rd6+2299904];
	st.global.u8 	[%rd7+2299904], %rs1124;
	ld.global.u8 	%rs1125, [%rd6+2301952];
	st.global.u8 	[%rd7+2301952], %rs1125;
	ld.global.u8 	%rs1126, [%rd6+2304000];
	st.global.u8 	[%rd7+2304000], %rs1126;
	ld.global.u8 	%rs1127, [%rd6+2306048];
	st.global.u8 	[%rd7+2306048], %rs1127;
	ld.global.u8 	%rs1128, [%rd6+2308096];
	st.global.u8 	[%rd7+2308096], %rs1128;
	ld.global.u8 	%rs1129, [%rd6+2310144];
	st.global.u8 	[%rd7+2310144], %rs1129;
	ld.global.u8 	%rs1130, [%rd6+2312192];
	st.global.u8 	[%rd7+2312192], %rs1130;
	ld.global.u8 	%rs1131, [%rd6+2314240];
	st.global.u8 	[%rd7+2314240], %rs1131;
	ld.global.u8 	%rs1132, [%rd6+2316288];
	st.global.u8 	[%rd7+2316288], %rs1132;
	ld.global.u8 	%rs1133, [%rd6+2318336];
	st.global.u8 	[%rd7+2318336], %rs1133;
	ld.global.u8 	%rs1134, [%rd6+2320384];
	st.global.u8 	[%rd7+2320384], %rs1134;
	ld.global.u8 	%rs1135, [%rd6+2322432];
	st.global.u8 	[%rd7+2322432], %rs1135;
	ld.global.u8 	%rs1136, [%rd6+2324480];
	st.global.u8 	[%rd7+2324480], %rs1136;
	ld.global.u8 	%rs1137, [%rd6+2326528];
	st.global.u8 	[%rd7+2326528], %rs1137;
	ld.global.u8 	%rs1138, [%rd6+2328576];
	st.global.u8 	[%rd7+2328576], %rs1138;
	ld.global.u8 	%rs1139, [%rd6+2330624];
	st.global.u8 	[%rd7+2330624], %rs1139;
	ld.global.u8 	%rs1140, [%rd6+2332672];
	st.global.u8 	[%rd7+2332672], %rs1140;
	ld.global.u8 	%rs1141, [%rd6+2334720];
	st.global.u8 	[%rd7+2334720], %rs1141;
	ld.global.u8 	%rs1142, [%rd6+2336768];
	st.global.u8 	[%rd7+2336768], %rs1142;
	ld.global.u8 	%rs1143, [%rd6+2338816];
	st.global.u8 	[%rd7+2338816], %rs1143;
	ld.global.u8 	%rs1144, [%rd6+2340864];
	st.global.u8 	[%rd7+2340864], %rs1144;
	ld.global.u8 	%rs1145, [%rd6+2342912];
	st.global.u8 	[%rd7+2342912], %rs1145;
	ld.global.u8 	%rs1146, [%rd6+2344960];
	st.global.u8 	[%rd7+2344960], %rs1146;
	ld.global.u8 	%rs1147, [%rd6+2347008];
	st.global.u8 	[%rd7+2347008], %rs1147;
	ld.global.u8 	%rs1148, [%rd6+2349056];
	st.global.u8 	[%rd7+2349056], %rs1148;
	ld.global.u8 	%rs1149, [%rd6+2351104];
	st.global.u8 	[%rd7+2351104], %rs1149;
	ld.global.u8 	%rs1150, [%rd6+2353152];
	st.global.u8 	[%rd7+2353152], %rs1150;
	ld.global.u8 	%rs1151, [%rd6+2355200];
	st.global.u8 	[%rd7+2355200], %rs1151;
	ld.global.u8 	%rs1152, [%rd6+2357248];
	st.global.u8 	[%rd7+2357248], %rs1152;
	ld.global.u8 	%rs1153, [%rd6+2359296];
	st.global.u8 	[%rd7+2359296], %rs1153;
	ld.global.u8 	%rs1154, [%rd6+2361344];
	st.global.u8 	[%rd7+2361344], %rs1154;
	ld.global.u8 	%rs1155, [%rd6+2363392];
	st.global.u8 	[%rd7+2363392], %rs1155;
	ld.global.u8 	%rs1156, [%rd6+2365440];
	st.global.u8 	[%rd7+2365440], %rs1156;
	ld.global.u8 	%rs1157, [%rd6+2367488];
	st.global.u8 	[%rd7+2367488], %rs1157;
	ld.global.u8 	%rs1158, [%rd6+2369536];
	st.global.u8 	[%rd7+2369536], %rs1158;
	ld.global.u8 	%rs1159, [%rd6+2371584];
	st.global.u8 	[%rd7+2371584], %rs1159;
	ld.global.u8 	%rs1160, [%rd6+2373632];
	st.global.u8 	[%rd7+2373632], %rs1160;
	ld.global.u8 	%rs1161, [%rd6+2375680];
	st.global.u8 	[%rd7+2375680], %rs1161;
	ld.global.u8 	%rs1162, [%rd6+2377728];
	st.global.u8 	[%rd7+2377728], %rs1162;
	ld.global.u8 	%rs1163, [%rd6+2379776];
	st.global.u8 	[%rd7+2379776], %rs1163;
	ld.global.u8 	%rs1164, [%rd6+2381824];
	st.global.u8 	[%rd7+2381824], %rs1164;
	ld.global.u8 	%rs1165, [%rd6+2383872];
	st.global.u8 	[%rd7+2383872], %rs1165;
	ld.global.u8 	%rs1166, [%rd6+2385920];
	st.global.u8 	[%rd7+2385920], %rs1166;
	ld.global.u8 	%rs1167, [%rd6+2387968];
	st.global.u8 	[%rd7+2387968], %rs1167;
	ld.global.u8 	%rs1168, [%rd6+2390016];
	st.global.u8 	[%rd7+2390016], %rs1168;
	ld.global.u8 	%rs1169, [%rd6+2392064];
	st.global.u8 	[%rd7+2392064], %rs1169;
	ld.global.u8 	%rs1170, [%rd6+2394112];
	st.global.u8 	[%rd7+2394112], %rs1170;
	ld.global.u8 	%rs1171, [%rd6+2396160];
	st.global.u8 	[%rd7+2396160], %rs1171;
	ld.global.u8 	%rs1172, [%rd6+2398208];
	st.global.u8 	[%rd7+2398208], %rs1172;
	ld.global.u8 	%rs1173, [%rd6+2400256];
	st.global.u8 	[%rd7+2400256], %rs1173;
	ld.global.u8 	%rs1174, [%rd6+2402304];
	st.global.u8 	[%rd7+2402304], %rs1174;
	ld.global.u8 	%rs1175, [%rd6+2404352];
	st.global.u8 	[%rd7+2404352], %rs1175;
	ld.global.u8 	%rs1176, [%rd6+2406400];
	st.global.u8 	[%rd7+2406400], %rs1176;
	ld.global.u8 	%rs1177, [%rd6+2408448];
	st.global.u8 	[%rd7+2408448], %rs1177;
	ld.global.u8 	%rs1178, [%rd6+2410496];
	st.global.u8 	[%rd7+2410496], %rs1178;
	ld.global.u8 	%rs1179, [%rd6+2412544];
	st.global.u8 	[%rd7+2412544], %rs1179;
	ld.global.u8 	%rs1180, [%rd6+2414592];
	st.global.u8 	[%rd7+2414592], %rs1180;
	ld.global.u8 	%rs1181, [%rd6+2416640];
	st.global.u8 	[%rd7+2416640], %rs1181;
	ld.global.u8 	%rs1182, [%rd6+2418688];
	st.global.u8 	[%rd7+2418688], %rs1182;
	ld.global.u8 	%rs1183, [%rd6+2420736];
	st.global.u8 	[%rd7+2420736], %rs1183;
	ld.global.u8 	%rs1184, [%rd6+2422784];
	st.global.u8 	[%rd7+2422784], %rs1184;
	ld.global.u8 	%rs1185, [%rd6+2424832];
	st.global.u8 	[%rd7+2424832], %rs1185;
	ld.global.u8 	%rs1186, [%rd6+2426880];
	st.global.u8 	[%rd7+2426880], %rs1186;
	ld.global.u8 	%rs1187, [%rd6+2428928];
	st.global.u8 	[%rd7+2428928], %rs1187;
	ld.global.u8 	%rs1188, [%rd6+2430976];
	st.global.u8 	[%rd7+2430976], %rs1188;
	ld.global.u8 	%rs1189, [%rd6+2433024];
	st.global.u8 	[%rd7+2433024], %rs1189;
	ld.global.u8 	%rs1190, [%rd6+2435072];
	st.global.u8 	[%rd7+2435072], %rs1190;
	ld.global.u8 	%rs1191, [%rd6+2437120];
	st.global.u8 	[%rd7+2437120], %rs1191;
	ld.global.u8 	%rs1192, [%rd6+2439168];
	st.global.u8 	[%rd7+2439168], %rs1192;
	ld.global.u8 	%rs1193, [%rd6+2441216];
	st.global.u8 	[%rd7+2441216], %rs1193;
	ld.global.u8 	%rs1194, [%rd6+2443264];
	st.global.u8 	[%rd7+2443264], %rs1194;
	ld.global.u8 	%rs1195, [%rd6+2445312];
	st.global.u8 	[%rd7+2445312], %rs1195;
	ld.global.u8 	%rs1196, [%rd6+2447360];
	st.global.u8 	[%rd7+2447360], %rs1196;
	ld.global.u8 	%rs1197, [%rd6+2449408];
	st.global.u8 	[%rd7+2449408], %rs1197;
	ld.global.u8 	%rs1198, [%rd6+2451456];
	st.global.u8 	[%rd7+2451456], %rs1198;
	ld.global.u8 	%rs1199, [%rd6+2453504];
	st.global.u8 	[%rd7+2453504], %rs1199;
	ld.global.u8 	%rs1200, [%rd6+2455552];
	st.global.u8 	[%rd7+2455552], %rs1200;
	ld.global.u8 	%rs1201, [%rd6+2457600];
	st.global.u8 	[%rd7+2457600], %rs1201;
	ld.global.u8 	%rs1202, [%rd6+2459648];
	st.global.u8 	[%rd7+2459648], %rs1202;
	ld.global.u8 	%rs1203, [%rd6+2461696];
	st.global.u8 	[%rd7+2461696], %rs1203;
	ld.global.u8 	%rs1204, [%rd6+2463744];
	st.global.u8 	[%rd7+2463744], %rs1204;
	ld.global.u8 	%rs1205, [%rd6+2465792];
	st.global.u8 	[%rd7+2465792], %rs1205;
	ld.global.u8 	%rs1206, [%rd6+2467840];
	st.global.u8 	[%rd7+2467840], %rs1206;
	ld.global.u8 	%rs1207, [%rd6+2469888];
	st.global.u8 	[%rd7+2469888], %rs1207;
	ld.global.u8 	%rs1208, [%rd6+2471936];
	st.global.u8 	[%rd7+2471936], %rs1208;
	ld.global.u8 	%rs1209, [%rd6+2473984];
	st.global.u8 	[%rd7+2473984], %rs1209;
	ld.global.u8 	%rs1210, [%rd6+2476032];
	st.global.u8 	[%rd7+2476032], %rs1210;
	ld.global.u8 	%rs1211, [%rd6+2478080];
	st.global.u8 	[%rd7+2478080], %rs1211;
	ld.global.u8 	%rs1212, [%rd6+2480128];
	st.global.u8 	[%rd7+2480128], %rs1212;
	ld.global.u8 	%rs1213, [%rd6+2482176];
	st.global.u8 	[%rd7+2482176], %rs1213;
	ld.global.u8 	%rs1214, [%rd6+2484224];
	st.global.u8 	[%rd7+2484224], %rs1214;
	ld.global.u8 	%rs1215, [%rd6+2486272];
	st.global.u8 	[%rd7+2486272], %rs1215;
	ld.global.u8 	%rs1216, [%rd6+2488320];
	st.global.u8 	[%rd7+2488320], %rs1216;
	ld.global.u8 	%rs1217, [%rd6+2490368];
	st.global.u8 	[%rd7+2490368], %rs1217;
	ld.global.u8 	%rs1218, [%rd6+2492416];
	st.global.u8 	[%rd7+2492416], %rs1218;
	ld.global.u8 	%rs1219, [%rd6+2494464];
	st.global.u8 	[%rd7+2494464], %rs1219;
	ld.global.u8 	%rs1220, [%rd6+2496512];
	st.global.u8 	[%rd7+2496512], %rs1220;
	ld.global.u8 	%rs1221, [%rd6+2498560];
	st.global.u8 	[%rd7+2498560], %rs1221;
	ld.global.u8 	%rs1222, [%rd6+2500608];
	st.global.u8 	[%rd7+2500608], %rs1222;
	ld.global.u8 	%rs1223, [%rd6+2502656];
	st.global.u8 	[%rd7+2502656], %rs1223;
	ld.global.u8 	%rs1224, [%rd6+2504704];
	st.global.u8 	[%rd7+2504704], %rs1224;
	ld.global.u8 	%rs1225, [%rd6+2506752];
	st.global.u8 	[%rd7+2506752], %rs1225;
	ld.global.u8 	%rs1226, [%rd6+2508800];
	st.global.u8 	[%rd7+2508800], %rs1226;
	ld.global.u8 	%rs1227, [%rd6+2510848];
	st.global.u8 	[%rd7+2510848], %rs1227;
	ld.global.u8 	%rs1228, [%rd6+2512896];
	st.global.u8 	[%rd7+2512896], %rs1228;
	ld.global.u8 	%rs1229, [%rd6+2514944];
	st.global.u8 	[%rd7+2514944], %rs1229;
	ld.global.u8 	%rs1230, [%rd6+2516992];
	st.global.u8 	[%rd7+2516992], %rs1230;
	ld.global.u8 	%rs1231, [%rd6+2519040];
	st.global.u8 	[%rd7+2519040], %rs1231;
	ld.global.u8 	%rs1232, [%rd6+2521088];
	st.global.u8 	[%rd7+2521088], %rs1232;
	ld.global.u8 	%rs1233, [%rd6+2523136];
	st.global.u8 	[%rd7+2523136], %rs1233;
	ld.global.u8 	%rs1234, [%rd6+2525184];
	st.global.u8 	[%rd7+2525184], %rs1234;
	ld.global.u8 	%rs1235, [%rd6+2527232];
	st.global.u8 	[%rd7+2527232], %rs1235;
	ld.global.u8 	%rs1236, [%rd6+2529280];
	st.global.u8 	[%rd7+2529280], %rs1236;
	ld.global.u8 	%rs1237, [%rd6+2531328];
	st.global.u8 	[%rd7+2531328], %rs1237;
	ld.global.u8 	%rs1238, [%rd6+2533376];
	st.global.u8 	[%rd7+2533376], %rs1238;
	ld.global.u8 	%rs1239, [%rd6+2535424];
	st.global.u8 	[%rd7+2535424], %rs1239;
	ld.global.u8 	%rs1240, [%rd6+2537472];
	st.global.u8 	[%rd7+2537472], %rs1240;
	ld.global.u8 	%rs1241, [%rd6+2539520];
	st.global.u8 	[%rd7+2539520], %rs1241;
	ld.global.u8 	%rs1242, [%rd6+2541568];
	st.global.u8 	[%rd7+2541568], %rs1242;
	ld.global.u8 	%rs1243, [%rd6+2543616];
	st.global.u8 	[%rd7+2543616], %rs1243;
	ld.global.u8 	%rs1244, [%rd6+2545664];
	st.global.u8 	[%rd7+2545664], %rs1244;
	ld.global.u8 	%rs1245, [%rd6+2547712];
	st.global.u8 	[%rd7+2547712], %rs1245;
	ld.global.u8 	%rs1246, [%rd6+2549760];
	st.global.u8 	[%rd7+2549760], %rs1246;
	ld.global.u8 	%rs1247, [%rd6+2551808];
	st.global.u8 	[%rd7+2551808], %rs1247;
	ld.global.u8 	%rs1248, [%rd6+2553856];
	st.global.u8 	[%rd7+2553856], %rs1248;
	ld.global.u8 	%rs1249, [%rd6+2555904];
	st.global.u8 	[%rd7+2555904], %rs1249;
	ld.global.u8 	%rs1250, [%rd6+2557952];
	st.global.u8 	[%rd7+2557952], %rs1250;
	ld.global.u8 	%rs1251, [%rd6+2560000];
	st.global.u8 	[%rd7+2560000], %rs1251;
	ld.global.u8 	%rs1252, [%rd6+2562048];
	st.global.u8 	[%rd7+2562048], %rs1252;
	ld.global.u8 	%rs1253, [%rd6+2564096];
	st.global.u8 	[%rd7+2564096], %rs1253;
	ld.global.u8 	%rs1254, [%rd6+2566144];
	st.global.u8 	[%rd7+2566144], %rs1254;
	ld.global.u8 	%rs1255, [%rd6+2568192];
	st.global.u8 	[%rd7+2568192], %rs1255;
	ld.global.u8 	%rs1256, [%rd6+2570240];
	st.global.u8 	[%rd7+2570240], %rs1256;
	ld.global.u8 	%rs1257, [%rd6+2572288];
	st.global.u8 	[%rd7+2572288], %rs1257;
	ld.global.u8 	%rs1258, [%rd6+2574336];
	st.global.u8 	[%rd7+2574336], %rs1258;
	ld.global.u8 	%rs1259, [%rd6+2576384];
	st.global.u8 	[%rd7+2576384], %rs1259;
	ld.global.u8 	%rs1260, [%rd6+2578432];
	st.global.u8 	[%rd7+2578432], %rs1260;
	ld.global.u8 	%rs1261, [%rd6+2580480];
	st.global.u8 	[%rd7+2580480], %rs1261;
	ld.global.u8 	%rs1262, [%rd6+2582528];
	st.global.u8 	[%rd7+2582528], %rs1262;
	ld.global.u8 	%rs1263, [%rd6+2584576];
	st.global.u8 	[%rd7+2584576], %rs1263;
	ld.global.u8 	%rs1264, [%rd6+2586624];
	st.global.u8 	[%rd7+2586624], %rs1264;
	ld.global.u8 	%rs1265, [%rd6+2588672];
	st.global.u8 	[%rd7+2588672], %rs1265;
	ld.global.u8 	%rs1266, [%rd6+2590720];
	st.global.u8 	[%rd7+2590720], %rs1266;
	ld.global.u8 	%rs1267, [%rd6+2592768];
	st.global.u8 	[%rd7+2592768], %rs1267;
	ld.global.u8 	%rs1268, [%rd6+2594816];
	st.global.u8 	[%rd7+2594816], %rs1268;
	ld.global.u8 	%rs1269, [%rd6+2596864];
	st.global.u8 	[%rd7+2596864], %rs1269;
	ld.global.u8 	%rs1270, [%rd6+2598912];
	st.global.u8 	[%rd7+2598912], %rs1270;
	ld.global.u8 	%rs1271, [%rd6+2600960];
	st.global.u8 	[%rd7+2600960], %rs1271;
	ld.global.u8 	%rs1272, [%rd6+2603008];
	st.global.u8 	[%rd7+2603008], %rs1272;
	ld.global.u8 	%rs1273, [%rd6+2605056];
	st.global.u8 	[%rd7+2605056], %rs1273;
	ld.global.u8 	%rs1274, [%rd6+2607104];
	st.global.u8 	[%rd7+2607104], %rs1274;
	ld.global.u8 	%rs1275, [%rd6+2609152];
	st.global.u8 	[%rd7+2609152], %rs1275;
	ld.global.u8 	%rs1276, [%rd6+2611200];
	st.global.u8 	[%rd7+2611200], %rs1276;
	ld.global.u8 	%rs1277, [%rd6+2613248];
	st.global.u8 	[%rd7+2613248], %rs1277;
	ld.global.u8 	%rs1278, [%rd6+2615296];
	st.global.u8 	[%rd7+2615296], %rs1278;
	ld.global.u8 	%rs1279, [%rd6+2617344];
	st.global.u8 	[%rd7+2617344], %rs1279;
	ld.global.u8 	%rs1280, [%rd6+2619392];
	st.global.u8 	[%rd7+2619392], %rs1280;
	ld.global.u8 	%rs1281, [%rd6+2621440];
	st.global.u8 	[%rd7+2621440], %rs1281;
	ld.global.u8 	%rs1282, [%rd6+2623488];
	st.global.u8 	[%rd7+2623488], %rs1282;
	ld.global.u8 	%rs1283, [%rd6+2625536];
	st.global.u8 	[%rd7+2625536], %rs1283;
	ld.global.u8 	%rs1284, [%rd6+2627584];
	st.global.u8 	[%rd7+2627584], %rs1284;
	ld.global.u8 	%rs1285, [%rd6+2629632];
	st.global.u8 	[%rd7+2629632], %rs1285;
	ld.global.u8 	%rs1286, [%rd6+2631680];
	st.global.u8 	[%rd7+2631680], %rs1286;
	ld.global.u8 	%rs1287, [%rd6+2633728];
	st.global.u8 	[%rd7+2633728], %rs1287;
	ld.global.u8 	%rs1288, [%rd6+2635776];
	st.global.u8 	[%rd7+2635776], %rs1288;
	ld.global.u8 	%rs1289, [%rd6+2637824];
	st.global.u8 	[%rd7+2637824], %rs1289;
	ld.global.u8 	%rs1290, [%rd6+2639872];
	st.global.u8 	[%rd7+2639872], %rs1290;
	ld.global.u8 	%rs1291, [%rd6+2641920];
	st.global.u8 	[%rd7+2641920], %rs1291;
	ld.global.u8 	%rs1292, [%rd6+2643968];
	st.global.u8 	[%rd7+2643968], %rs1292;
	ld.global.u8 	%rs1293, [%rd6+2646016];
	st.global.u8 	[%rd7+2646016], %rs1293;
	ld.global.u8 	%rs1294, [%rd6+2648064];
	st.global.u8 	[%rd7+2648064], %rs1294;
	ld.global.u8 	%rs1295, [%rd6+2650112];
	st.global.u8 	[%rd7+2650112], %rs1295;
	ld.global.u8 	%rs1296, [%rd6+2652160];
	st.global.u8 	[%rd7+2652160], %rs1296;
	ld.global.u8 	%rs1297, [%rd6+2654208];
	st.global.u8 	[%rd7+2654208], %rs1297;
	ld.global.u8 	%rs1298, [%rd6+2656256];
	st.global.u8 	[%rd7+2656256], %rs1298;
	ld.global.u8 	%rs1299, [%rd6+2658304];
	st.global.u8 	[%rd7+2658304], %rs1299;
	ld.global.u8 	%rs1300, [%rd6+2660352];
	st.global.u8 	[%rd7+2660352], %rs1300;
	ld.global.u8 	%rs1301, [%rd6+2662400];
	st.global.u8 	[%rd7+2662400], %rs1301;
	ld.global.u8 	%rs1302, [%rd6+2664448];
	st.global.u8 	[%rd7+2664448], %rs1302;
	ld.global.u8 	%rs1303, [%rd6+2666496];
	st.global.u8 	[%rd7+2666496], %rs1303;
	ld.global.u8 	%rs1304, [%rd6+2668544];
	st.global.u8 	[%rd7+2668544], %rs1304;
	ld.global.u8 	%rs1305, [%rd6+2670592];
	st.global.u8 	[%rd7+2670592], %rs1305;
	ld.global.u8 	%rs1306, [%rd6+2672640];
	st.global.u8 	[%rd7+2672640], %rs1306;
	ld.global.u8 	%rs1307, [%rd6+2674688];
	st.global.u8 	[%rd7+2674688], %rs1307;
	ld.global.u8 	%rs1308, [%rd6+2676736];
	st.global.u8 	[%rd7+2676736], %rs1308;
	ld.global.u8 	%rs1309, [%rd6+2678784];
	st.global.u8 	[%rd7+2678784], %rs1309;
	ld.global.u8 	%rs1310, [%rd6+2680832];
	st.global.u8 	[%rd7+2680832], %rs1310;
	ld.global.u8 	%rs1311, [%rd6+2682880];
	st.global.u8 	[%rd7+2682880], %rs1311;
	ld.global.u8 	%rs1312, [%rd6+2684928];
	st.global.u8 	[%rd7+2684928], %rs1312;
	ld.global.u8 	%rs1313, [%rd6+2686976];
	st.global.u8 	[%rd7+2686976], %rs1313;
	ld.global.u8 	%rs1314, [%rd6+2689024];
	st.global.u8 	[%rd7+2689024], %rs1314;
	ld.global.u8 	%rs1315, [%rd6+2691072];
	st.global.u8 	[%rd7+2691072], %rs1315;
	ld.global.u8 	%rs1316, [%rd6+2693120];
	st.global.u8 	[%rd7+2693120], %rs1316;
	ld.global.u8 	%rs1317, [%rd6+2695168];
	st.global.u8 	[%rd7+2695168], %rs1317;
	ld.global.u8 	%rs1318, [%rd6+2697216];
	st.global.u8 	[%rd7+2697216], %rs1318;
	ld.global.u8 	%rs1319, [%rd6+2699264];
	st.global.u8 	[%rd7+2699264], %rs1319;
	ld.global.u8 	%rs1320, [%rd6+2701312];
	st.global.u8 	[%rd7+2701312], %rs1320;
	ld.global.u8 	%rs1321, [%rd6+2703360];
	st.global.u8 	[%rd7+2703360], %rs1321;
	ld.global.u8 	%rs1322, [%rd6+2705408];
	st.global.u8 	[%rd7+2705408], %rs1322;
	ld.global.u8 	%rs1323, [%rd6+2707456];
	st.global.u8 	[%rd7+2707456], %rs1323;
	ld.global.u8 	%rs1324, [%rd6+2709504];
	st.global.u8 	[%rd7+2709504], %rs1324;
	ld.global.u8 	%rs1325, [%rd6+2711552];
	st.global.u8 	[%rd7+2711552], %rs1325;
	ld.global.u8 	%rs1326, [%rd6+2713600];
	st.global.u8 	[%rd7+2713600], %rs1326;
	ld.global.u8 	%rs1327, [%rd6+2715648];
	st.global.u8 	[%rd7+2715648], %rs1327;
	ld.global.u8 	%rs1328, [%rd6+2717696];
	st.global.u8 	[%rd7+2717696], %rs1328;
	ld.global.u8 	%rs1329, [%rd6+2719744];
	st.global.u8 	[%rd7+2719744], %rs1329;
	ld.global.u8 	%rs1330, [%rd6+2721792];
	st.global.u8 	[%rd7+2721792], %rs1330;
	ld.global.u8 	%rs1331, [%rd6+2723840];
	st.global.u8 	[%rd7+2723840], %rs1331;
	ld.global.u8 	%rs1332, [%rd6+2725888];
	st.global.u8 	[%rd7+2725888], %rs1332;
	ld.global.u8 	%rs1333, [%rd6+2727936];
	st.global.u8 	[%rd7+2727936], %rs1333;
	ld.global.u8 	%rs1334, [%rd6+2729984];
	st.global.u8 	[%rd7+2729984], %rs1334;
	ld.global.u8 	%rs1335, [%rd6+2732032];
	st.global.u8 	[%rd7+2732032], %rs1335;
	ld.global.u8 	%rs1336, [%rd6+2734080];
	st.global.u8 	[%rd7+2734080], %rs1336;
	ld.global.u8 	%rs1337, [%rd6+2736128];
	st.global.u8 	[%rd7+2736128], %rs1337;
	ld.global.u8 	%rs1338, [%rd6+2738176];
	st.global.u8 	[%rd7+2738176], %rs1338;
	ld.global.u8 	%rs1339, [%rd6+2740224];
	st.global.u8 	[%rd7+2740224], %rs1339;
	ld.global.u8 	%rs1340, [%rd6+2742272];
	st.global.u8 	[%rd7+2742272], %rs1340;
	ld.global.u8 	%rs1341, [%rd6+2744320];
	st.global.u8 	[%rd7+2744320], %rs1341;
	ld.global.u8 	%rs1342, [%rd6+2746368];
	st.global.u8 	[%rd7+2746368], %rs1342;
	ld.global.u8 	%rs1343, [%rd6+2748416];
	st.global.u8 	[%rd7+2748416], %rs1343;
	ld.global.u8 	%rs1344, [%rd6+2750464];
	st.global.u8 	[%rd7+2750464], %rs1344;
	ld.global.u8 	%rs1345, [%rd6+2752512];
	st.global.u8 	[%rd7+2752512], %rs1345;
	ld.global.u8 	%rs1346, [%rd6+2754560];
	st.global.u8 	[%rd7+2754560], %rs1346;
	ld.global.u8 	%rs1347, [%rd6+2756608];
	st.global.u8 	[%rd7+2756608], %rs1347;
	ld.global.u8 	%rs1348, [%rd6+2758656];
	st.global.u8 	[%rd7+2758656], %rs1348;
	ld.global.u8 	%rs1349, [%rd6+2760704];
	st.global.u8 	[%rd7+2760704], %rs1349;
	ld.global.u8 	%rs1350, [%rd6+2762752];
	st.global.u8 	[%rd7+2762752], %rs1350;
	ld.global.u8 	%rs1351, [%rd6+2764800];
	st.global.u8 	[%rd7+2764800], %rs1351;
	ld.global.u8 	%rs1352, [%rd6+2766848];
	st.global.u8 	[%rd7+2766848], %rs1352;
	ld.global.u8 	%rs1353, [%rd6+2768896];
	st.global.u8 	[%rd7+2768896], %rs1353;
	ld.global.u8 	%rs1354, [%rd6+2770944];
	st.global.u8 	[%rd7+2770944], %rs1354;
	ld.global.u8 	%rs1355, [%rd6+2772992];
	st.global.u8 	[%rd7+2772992], %rs1355;
	ld.global.u8 	%rs1356, [%rd6+2775040];
	st.global.u8 	[%rd7+2775040], %rs1356;
	ld.global.u8 	%rs1357, [%rd6+2777088];
	st.global.u8 	[%rd7+2777088], %rs1357;
	ld.global.u8 	%rs1358, [%rd6+2779136];
	st.global.u8 	[%rd7+2779136], %rs1358;
	ld.global.u8 	%rs1359, [%rd6+2781184];
	st.global.u8 	[%rd7+2781184], %rs1359;
	ld.global.u8 	%rs1360, [%rd6+2783232];
	st.global.u8 	[%rd7+2783232], %rs1360;
	ld.global.u8 	%rs1361, [%rd6+2785280];
	st.global.u8 	[%rd7+2785280], %rs1361;
	ld.global.u8 	%rs1362, [%rd6+2787328];
	st.global.u8 	[%rd7+2787328], %rs1362;
	ld.global.u8 	%rs1363, [%rd6+2789376];
	st.global.u8 	[%rd7+2789376], %rs1363;
	ld.global.u8 	%rs1364, [%rd6+2791424];
	st.global.u8 	[%rd7+2791424], %rs1364;
	ld.global.u8 	%rs1365, [%rd6+2793472];
	st.global.u8 	[%rd7+2793472], %rs1365;
	ld.global.u8 	%rs1366, [%rd6+2795520];
	st.global.u8 	[%rd7+2795520], %rs1366;
	ld.global.u8 	%rs1367, [%rd6+2797568];
	st.global.u8 	[%rd7+2797568], %rs1367;
	ld.global.u8 	%rs1368, [%rd6+2799616];
	st.global.u8 	[%rd7+2799616], %rs1368;
	ld.global.u8 	%rs1369, [%rd6+2801664];
	st.global.u8 	[%rd7+2801664], %rs1369;
	ld.global.u8 	%rs1370, [%rd6+2803712];
	st.global.u8 	[%rd7+2803712], %rs1370;
	ld.global.u8 	%rs1371, [%rd6+2805760];
	st.global.u8 	[%rd7+2805760], %rs1371;
	ld.global.u8 	%rs1372, [%rd6+2807808];
	st.global.u8 	[%rd7+2807808], %rs1372;
	ld.global.u8 	%rs1373, [%rd6+2809856];
	st.global.u8 	[%rd7+2809856], %rs1373;
	ld.global.u8 	%rs1374, [%rd6+2811904];
	st.global.u8 	[%rd7+2811904], %rs1374;
	ld.global.u8 	%rs1375, [%rd6+2813952];
	st.global.u8 	[%rd7+2813952], %rs1375;
	ld.global.u8 	%rs1376, [%rd6+2816000];
	st.global.u8 	[%rd7+2816000], %rs1376;
	ld.global.u8 	%rs1377, [%rd6+2818048];
	st.global.u8 	[%rd7+2818048], %rs1377;
	ld.global.u8 	%rs1378, [%rd6+2820096];
	st.global.u8 	[%rd7+2820096], %rs1378;
	ld.global.u8 	%rs1379, [%rd6+2822144];
	st.global.u8 	[%rd7+2822144], %rs1379;
	ld.global.u8 	%rs1380, [%rd6+2824192];
	st.global.u8 	[%rd7+2824192], %rs1380;
	ld.global.u8 	%rs1381, [%rd6+2826240];
	st.global.u8 	[%rd7+2826240], %rs1381;
	ld.global.u8 	%rs1382, [%rd6+2828288];
	st.global.u8 	[%rd7+2828288], %rs1382;
	ld.global.u8 	%rs1383, [%rd6+2830336];
	st.global.u8 	[%rd7+2830336], %rs1383;
	ld.global.u8 	%rs1384, [%rd6+2832384];
	st.global.u8 	[%rd7+2832384], %rs1384;
	ld.global.u8 	%rs1385, [%rd6+2834432];
	st.global.u8 	[%rd7+2834432], %rs1385;
	ld.global.u8 	%rs1386, [%rd6+2836480];
	st.global.u8 	[%rd7+2836480], %rs1386;
	ld.global.u8 	%rs1387, [%rd6+2838528];
	st.global.u8 	[%rd7+2838528], %rs1387;
	ld.global.u8 	%rs1388, [%rd6+2840576];
	st.global.u8 	[%rd7+2840576], %rs1388;
	ld.global.u8 	%rs1389, [%rd6+2842624];
	st.global.u8 	[%rd7+2842624], %rs1389;
	ld.global.u8 	%rs1390, [%rd6+2844672];
	st.global.u8 	[%rd7+2844672], %rs1390;
	ld.global.u8 	%rs1391, [%rd6+2846720];
	st.global.u8 	[%rd7+2846720], %rs1391;
	ld.global.u8 	%rs1392, [%rd6+2848768];
	st.global.u8 	[%rd7+2848768], %rs1392;
	ld.global.u8 	%rs1393, [%rd6+2850816];
	st.global.u8 	[%rd7+2850816], %rs1393;
	ld.global.u8 	%rs1394, [%rd6+2852864];
	st.global.u8 	[%rd7+2852864], %rs1394;
	ld.global.u8 	%rs1395, [%rd6+2854912];
	st.global.u8 	[%rd7+2854912], %rs1395;
	ld.global.u8 	%rs1396, [%rd6+2856960];
	st.global.u8 	[%rd7+2856960], %rs1396;
	ld.global.u8 	%rs1397, [%rd6+2859008];
	st.global.u8 	[%rd7+2859008], %rs1397;
	ld.global.u8 	%rs1398, [%rd6+2861056];
	st.global.u8 	[%rd7+2861056], %rs1398;
	ld.global.u8 	%rs1399, [%rd6+2863104];
	st.global.u8 	[%rd7+2863104], %rs1399;
	ld.global.u8 	%rs1400, [%rd6+2865152];
	st.global.u8 	[%rd7+2865152], %rs1400;
	ld.global.u8 	%rs1401, [%rd6+2867200];
	st.global.u8 	[%rd7+2867200], %rs1401;
	ld.global.u8 	%rs1402, [%rd6+2869248];
	st.global.u8 	[%rd7+2869248], %rs1402;
	ld.global.u8 	%rs1403, [%rd6+2871296];
	st.global.u8 	[%rd7+2871296], %rs1403;
	ld.global.u8 	%rs1404, [%rd6+2873344];
	st.global.u8 	[%rd7+2873344], %rs1404;
	ld.global.u8 	%rs1405, [%rd6+2875392];
	st.global.u8 	[%rd7+2875392], %rs1405;
	ld.global.u8 	%rs1406, [%rd6+2877440];
	st.global.u8 	[%rd7+2877440], %rs1406;
	ld.global.u8 	%rs1407, [%rd6+2879488];
	st.global.u8 	[%rd7+2879488], %rs1407;
	ld.global.u8 	%rs1408, [%rd6+2881536];
	st.global.u8 	[%rd7+2881536], %rs1408;
	ld.global.u8 	%rs1409, [%rd6+2883584];
	st.global.u8 	[%rd7+2883584], %rs1409;
	ld.global.u8 	%rs1410, [%rd6+2885632];
	st.global.u8 	[%rd7+2885632], %rs1410;
	ld.global.u8 	%rs1411, [%rd6+2887680];
	st.global.u8 	[%rd7+2887680], %rs1411;
	ld.global.u8 	%rs1412, [%rd6+2889728];
	st.global.u8 	[%rd7+2889728], %rs1412;
	ld.global.u8 	%rs1413, [%rd6+2891776];
	st.global.u8 	[%rd7+2891776], %rs1413;
	ld.global.u8 	%rs1414, [%rd6+2893824];
	st.global.u8 	[%rd7+2893824], %rs1414;
	ld.global.u8 	%rs1415, [%rd6+2895872];
	st.global.u8 	[%rd7+2895872], %rs1415;
	ld.global.u8 	%rs1416, [%rd6+2897920];
	st.global.u8 	[%rd7+2897920], %rs1416;
	ld.global.u8 	%rs1417, [%rd6+2899968];
	st.global.u8 	[%rd7+2899968], %rs1417;
	ld.global.u8 	%rs1418, [%rd6+2902016];
	st.global.u8 	[%rd7+2902016], %rs1418;
	ld.global.u8 	%rs1419, [%rd6+2904064];
	st.global.u8 	[%rd7+2904064], %rs1419;
	ld.global.u8 	%rs1420, [%rd6+2906112];
	st.global.u8 	[%rd7+2906112], %rs1420;
	ld.global.u8 	%rs1421, [%rd6+2908160];
	st.global.u8 	[%rd7+2908160], %rs1421;
	ld.global.u8 	%rs1422, [%rd6+2910208];
	st.global.u8 	[%rd7+2910208], %rs1422;
	ld.global.u8 	%rs1423, [%rd6+2912256];
	st.global.u8 	[%rd7+2912256], %rs1423;
	ld.global.u8 	%rs1424, [%rd6+2914304];
	st.global.u8 	[%rd7+2914304], %rs1424;
	ld.global.u8 	%rs1425, [%rd6+2916352];
	st.global.u8 	[%rd7+2916352], %rs1425;
	ld.global.u8 	%rs1426, [%rd6+2918400];
	st.global.u8 	[%rd7+2918400], %rs1426;
	ld.global.u8 	%rs1427, [%rd6+2920448];
	st.global.u8 	[%rd7+2920448], %rs1427;
	ld.global.u8 	%rs1428, [%rd6+2922496];
	st.global.u8 	[%rd7+2922496], %rs1428;
	ld.global.u8 	%rs1429, [%rd6+2924544];
	st.global.u8 	[%rd7+2924544], %rs1429;
	ld.global.u8 	%rs1430, [%rd6+2926592];
	st.global.u8 	[%rd7+2926592], %rs1430;
	ld.global.u8 	%rs1431, [%rd6+2928640];
	st.global.u8 	[%rd7+2928640], %rs1431;
	ld.global.u8 	%rs1432, [%rd6+2930688];
	st.global.u8 	[%rd7+2930688], %rs1432;
	ld.global.u8 	%rs1433, [%rd6+2932736];
	st.global.u8 	[%rd7+2932736], %rs1433;
	ld.global.u8 	%rs1434, [%rd6+2934784];
	st.global.u8 	[%rd7+2934784], %rs1434;
	ld.global.u8 	%rs1435, [%rd6+2936832];
	st.global.u8 	[%rd7+2936832], %rs1435;
	ld.global.u8 	%rs1436, [%rd6+2938880];
	st.global.u8 	[%rd7+2938880], %rs1436;
	ld.global.u8 	%rs1437, [%rd6+2940928];
	st.global.u8 	[%rd7+2940928], %rs1437;
	ld.global.u8 	%rs1438, [%rd6+2942976];
	st.global.u8 	[%rd7+2942976], %rs1438;
	ld.global.u8 	%rs1439, [%rd6+2945024];
	st.global.u8 	[%rd7+2945024], %rs1439;
	ld.global.u8 	%rs1440, [%rd6+2947072];
	st.global.u8 	[%rd7+2947072], %rs1440;
	ld.global.u8 	%rs1441, [%rd6+2949120];
	st.global.u8 	[%rd7+2949120], %rs1441;
	ld.global.u8 	%rs1442, [%rd6+2951168];
	st.global.u8 	[%rd7+2951168], %rs1442;
	ld.global.u8 	%rs1443, [%rd6+2953216];
	st.global.u8 	[%rd7+2953216], %rs1443;
	ld.global.u8 	%rs1444, [%rd6+2955264];
	st.global.u8 	[%rd7+2955264], %rs1444;
	ld.global.u8 	%rs1445, [%rd6+2957312];
	st.global.u8 	[%rd7+2957312], %rs1445;
	ld.global.u8 	%rs1446, [%rd6+2959360];
	st.global.u8 	[%rd7+2959360], %rs1446;
	ld.global.u8 	%rs1447, [%rd6+2961408];
	st.global.u8 	[%rd7+2961408], %rs1447;
	ld.global.u8 	%rs1448, [%rd6+2963456];
	st.global.u8 	[%rd7+2963456], %rs1448;
	ld.global.u8 	%rs1449, [%rd6+2965504];
	st.global.u8 	[%rd7+2965504], %rs1449;
	ld.global.u8 	%rs1450, [%rd6+2967552];
	st.global.u8 	[%rd7+2967552], %rs1450;
	ld.global.u8 	%rs1451, [%rd6+2969600];
	st.global.u8 	[%rd7+2969600], %rs1451;
	ld.global.u8 	%rs1452, [%rd6+2971648];
	st.global.u8 	[%rd7+2971648], %rs1452;
	ld.global.u8 	%rs1453, [%rd6+2973696];
	st.global.u8 	[%rd7+2973696], %rs1453;
	ld.global.u8 	%rs1454, [%rd6+2975744];
	st.global.u8 	[%rd7+2975744], %rs1454;
	ld.global.u8 	%rs1455, [%rd6+2977792];
	st.global.u8 	[%rd7+2977792], %rs1455;
	ld.global.u8 	%rs1456, [%rd6+2979840];
	st.global.u8 	[%rd7+2979840], %rs1456;
	ld.global.u8 	%rs1457, [%rd6+2981888];
	st.global.u8 	[%rd7+2981888], %rs1457;
	ld.global.u8 	%rs1458, [%rd6+2983936];
	st.global.u8 	[%rd7+2983936], %rs1458;
	ld.global.u8 	%rs1459, [%rd6+2985984];
	st.global.u8 	[%rd7+2985984], %rs1459;
	ld.global.u8 	%rs1460, [%rd6+2988032];
	st.global.u8 	[%rd7+2988032], %rs1460;
	ld.global.u8 	%rs1461, [%rd6+2990080];
	st.global.u8 	[%rd7+2990080], %rs1461;
	ld.global.u8 	%rs1462, [%rd6+2992128];
	st.global.u8 	[%rd7+2992128], %rs1462;
	ld.global.u8 	%rs1463, [%rd6+2994176];
	st.global.u8 	[%rd7+2994176], %rs1463;
	ld.global.u8 	%rs1464, [%rd6+2996224];
	st.global.u8 	[%rd7+2996224], %rs1464;
	ld.global.u8 	%rs1465, [%rd6+2998272];
	st.global.u8 	[%rd7+2998272], %rs1465;
	ld.global.u8 	%rs1466, [%rd6+3000320];
	st.global.u8 	[%rd7+3000320], %rs1466;
	ld.global.u8 	%rs1467, [%rd6+3002368];
	st.global.u8 	[%rd7+3002368], %rs1467;
	ld.global.u8 	%rs1468, [%rd6+3004416];
	st.global.u8 	[%rd7+3004416], %rs1468;
	ld.global.u8 	%rs1469, [%rd6+3006464];
	st.global.u8 	[%rd7+3006464], %rs1469;
	ld.global.u8 	%rs1470, [%rd6+3008512];
	st.global.u8 	[%rd7+3008512], %rs1470;
	ld.global.u8 	%rs1471, [%rd6+3010560];
	st.global.u8 	[%rd7+3010560], %rs1471;
	ld.global.u8 	%rs1472, [%rd6+3012608];
	st.global.u8 	[%rd7+3012608], %rs1472;
	ld.global.u8 	%rs1473, [%rd6+3014656];
	st.global.u8 	[%rd7+3014656], %rs1473;
	ld.global.u8 	%rs1474, [%rd6+3016704];
	st.global.u8 	[%rd7+3016704], %rs1474;
	ld.global.u8 	%rs1475, [%rd6+3018752];
	st.global.u8 	[%rd7+3018752], %rs1475;
	ld.global.u8 	%rs1476, [%rd6+3020800];
	st.global.u8 	[%rd7+3020800], %rs1476;
	ld.global.u8 	%rs1477, [%rd6+3022848];
	st.global.u8 	[%rd7+3022848], %rs1477;
	ld.global.u8 	%rs1478, [%rd6+3024896];
	st.global.u8 	[%rd7+3024896], %rs1478;
	ld.global.u8 	%rs1479, [%rd6+3026944];
	st.global.u8 	[%rd7+3026944], %rs1479;
	ld.global.u8 	%rs1480, [%rd6+3028992];
	st.global.u8 	[%rd7+3028992], %rs1480;
	ld.global.u8 	%rs1481, [%rd6+3031040];
	st.global.u8 	[%rd7+3031040], %rs1481;
	ld.global.u8 	%rs1482, [%rd6+3033088];
	st.global.u8 	[%rd7+3033088], %rs1482;
	ld.global.u8 	%rs1483, [%rd6+3035136];
	st.global.u8 	[%rd7+3035136], %rs1483;
	ld.global.u8 	%rs1484, [%rd6+3037184];
	st.global.u8 	[%rd7+3037184], %rs1484;
	ld.global.u8 	%rs1485, [%rd6+3039232];
	st.global.u8 	[%rd7+3039232], %rs1485;
	ld.global.u8 	%rs1486, [%rd6+3041280];
	st.global.u8 	[%rd7+3041280], %rs1486;
	ld.global.u8 	%rs1487, [%rd6+3043328];
	st.global.u8 	[%rd7+3043328], %rs1487;
	ld.global.u8 	%rs1488, [%rd6+3045376];
	st.global.u8 	[%rd7+3045376], %rs1488;
	ld.global.u8 	%rs1489, [%rd6+3047424];
	st.global.u8 	[%rd7+3047424], %rs1489;
	ld.global.u8 	%rs1490, [%rd6+3049472];
	st.global.u8 	[%rd7+3049472], %rs1490;
	ld.global.u8 	%rs1491, [%rd6+3051520];
	st.global.u8 	[%rd7+3051520], %rs1491;
	ld.global.u8 	%rs1492, [%rd6+3053568];
	st.global.u8 	[%rd7+3053568], %rs1492;
	ld.global.u8 	%rs1493, [%rd6+3055616];
	st.global.u8 	[%rd7+3055616], %rs1493;
	ld.global.u8 	%rs1494, [%rd6+3057664];
	st.global.u8 	[%rd7+3057664], %rs1494;
	ld.global.u8 	%rs1495, [%rd6+3059712];
	st.global.u8 	[%rd7+3059712], %rs1495;
	ld.global.u8 	%rs1496, [%rd6+3061760];
	st.global.u8 	[%rd7+3061760], %rs1496;
	ld.global.u8 	%rs1497, [%rd6+3063808];
	st.global.u8 	[%rd7+3063808], %rs1497;
	ld.global.u8 	%rs1498, [%rd6+3065856];
	st.global.u8 	[%rd7+3065856], %rs1498;
	ld.global.u8 	%rs1499, [%rd6+3067904];
	st.global.u8 	[%rd7+3067904], %rs1499;
	ld.global.u8 	%rs1500, [%rd6+3069952];
	st.global.u8 	[%rd7+3069952], %rs1500;
	ld.global.u8 	%rs1501, [%rd6+3072000];
	st.global.u8 	[%rd7+3072000], %rs1501;
	ld.global.u8 	%rs1502, [%rd6+3074048];
	st.global.u8 	[%rd7+3074048], %rs1502;
	ld.global.u8 	%rs1503, [%rd6+3076096];
	st.global.u8 	[%rd7+3076096], %rs1503;
	ld.global.u8 	%rs1504, [%rd6+3078144];
	st.global.u8 	[%rd7+3078144], %rs1504;
	ld.global.u8 	%rs1505, [%rd6+3080192];
	st.global.u8 	[%rd7+3080192], %rs1505;
	ld.global.u8 	%rs1506, [%rd6+3082240];
	st.global.u8 	[%rd7+3082240], %rs1506;
	ld.global.u8 	%rs1507, [%rd6+3084288];
	st.global.u8 	[%rd7+3084288], %rs1507;
	ld.global.u8 	%rs1508, [%rd6+3086336];
	st.global.u8 	[%rd7+3086336], %rs1508;
	ld.global.u8 	%rs1509, [%rd6+3088384];
	st.global.u8 	[%rd7+3088384], %rs1509;
	ld.global.u8 	%rs1510, [%rd6+3090432];
	st.global.u8 	[%rd7+3090432], %rs1510;
	ld.global.u8 	%rs1511, [%rd6+3092480];
	st.global.u8 	[%rd7+3092480], %rs1511;
	ld.global.u8 	%rs1512, [%rd6+3094528];
	st.global.u8 	[%rd7+3094528], %rs1512;
	ld.global.u8 	%rs1513, [%rd6+3096576];
	st.global.u8 	[%rd7+3096576], %rs1513;
	ld.global.u8 	%rs1514, [%rd6+3098624];
	st.global.u8 	[%rd7+3098624], %rs1514;
	ld.global.u8 	%rs1515, [%rd6+3100672];
	st.global.u8 	[%rd7+3100672], %rs1515;
	ld.global.u8 	%rs1516, [%rd6+3102720];
	st.global.u8 	[%rd7+3102720], %rs1516;
	ld.global.u8 	%rs1517, [%rd6+3104768];
	st.global.u8 	[%rd7+3104768], %rs1517;
	ld.global.u8 	%rs1518, [%rd6+3106816];
	st.global.u8 	[%rd7+3106816], %rs1518;
	ld.global.u8 	%rs1519, [%rd6+3108864];
	st.global.u8 	[%rd7+3108864], %rs1519;
	ld.global.u8 	%rs1520, [%rd6+3110912];
	st.global.u8 	[%rd7+3110912], %rs1520;
	ld.global.u8 	%rs1521, [%rd6+3112960];
	st.global.u8 	[%rd7+3112960], %rs1521;
	ld.global.u8 	%rs1522, [%rd6+3115008];
	st.global.u8 	[%rd7+3115008], %rs1522;
	ld.global.u8 	%rs1523, [%rd6+3117056];
	st.global.u8 	[%rd7+3117056], %rs1523;
	ld.global.u8 	%rs1524, [%rd6+3119104];
	st.global.u8 	[%rd7+3119104], %rs1524;
	ld.global.u8 	%rs1525, [%rd6+3121152];
	st.global.u8 	[%rd7+3121152], %rs1525;
	ld.global.u8 	%rs1526, [%rd6+3123200];
	st.global.u8 	[%rd7+3123200], %rs1526;
	ld.global.u8 	%rs1527, [%rd6+3125248];
	st.global.u8 	[%rd7+3125248], %rs1527;
	ld.global.u8 	%rs1528, [%rd6+3127296];
	st.global.u8 	[%rd7+3127296], %rs1528;
	ld.global.u8 	%rs1529, [%rd6+3129344];
	st.global.u8 	[%rd7+3129344], %rs1529;
	ld.global.u8 	%rs1530, [%rd6+3131392];
	st.global.u8 	[%rd7+3131392], %rs1530;
	ld.global.u8 	%rs1531, [%rd6+3133440];
	st.global.u8 	[%rd7+3133440], %rs1531;
	ld.global.u8 	%rs1532, [%rd6+3135488];
	st.global.u8 	[%rd7+3135488], %rs1532;
	ld.global.u8 	%rs1533, [%rd6+3137536];
	st.global.u8 	[%rd7+3137536], %rs1533;
	ld.global.u8 	%rs1534, [%rd6+3139584];
	st.global.u8 	[%rd7+3139584], %rs1534;
	ld.global.u8 	%rs1535, [%rd6+3141632];
	st.global.u8 	[%rd7+3141632], %rs1535;
	ld.global.u8 	%rs1536, [%rd6+3143680];
	st.global.u8 	[%rd7+3143680], %rs1536;
	ld.global.u8 	%rs1537, [%rd6+3145728];
	st.global.u8 	[%rd7+3145728], %rs1537;
	ld.global.u8 	%rs1538, [%rd6+3147776];
	st.global.u8 	[%rd7+3147776], %rs1538;
	ld.global.u8 	%rs1539, [%rd6+3149824];
	st.global.u8 	[%rd7+3149824], %rs1539;
	ld.global.u8 	%rs1540, [%rd6+3151872];
	st.global.u8 	[%rd7+3151872], %rs1540;
	ld.global.u8 	%rs1541, [%rd6+3153920];
	st.global.u8 	[%rd7+3153920], %rs1541;
	ld.global.u8 	%rs1542, [%rd6+3155968];
	st.global.u8 	[%rd7+3155968], %rs1542;
	ld.global.u8 	%rs1543, [%rd6+3158016];
	st.global.u8 	[%rd7+3158016], %rs1543;
	ld.global.u8 	%rs1544, [%rd6+3160064];
	st.global.u8 	[%rd7+3160064], %rs1544;
	ld.global.u8 	%rs1545, [%rd6+3162112];
	st.global.u8 	[%rd7+3162112], %rs1545;
	ld.global.u8 	%rs1546, [%rd6+3164160];
	st.global.u8 	[%rd7+3164160], %rs1546;
	ld.global.u8 	%rs1547, [%rd6+3166208];
	st.global.u8 	[%rd7+3166208], %rs1547;
	ld.global.u8 	%rs1548, [%rd6+3168256];
	st.global.u8 	[%rd7+3168256], %rs1548;
	ld.global.u8 	%rs1549, [%rd6+3170304];
	st.global.u8 	[%rd7+3170304], %rs1549;
	ld.global.u8 	%rs1550, [%rd6+3172352];
	st.global.u8 	[%rd7+3172352], %rs1550;
	ld.global.u8 	%rs1551, [%rd6+3174400];
	st.global.u8 	[%rd7+3174400], %rs1551;
	ld.global.u8 	%rs1552, [%rd6+3176448];
	st.global.u8 	[%rd7+3176448], %rs1552;
	ld.global.u8 	%rs1553, [%rd6+3178496];
	st.global.u8 	[%rd7+3178496], %rs1553;
	ld.global.u8 	%rs1554, [%rd6+3180544];
	st.global.u8 	[%rd7+3180544], %rs1554;
	ld.global.u8 	%rs1555, [%rd6+3182592];
	st.global.u8 	[%rd7+3182592], %rs1555;
	ld.global.u8 	%rs1556, [%rd6+3184640];
	st.global.u8 	[%rd7+3184640], %rs1556;
	ld.global.u8 	%rs1557, [%rd6+3186688];
	st.global.u8 	[%rd7+3186688], %rs1557;
	ld.global.u8 	%rs1558, [%rd6+3188736];
	st.global.u8 	[%rd7+3188736], %rs1558;
	ld.global.u8 	%rs1559, [%rd6+3190784];
	st.global.u8 	[%rd7+3190784], %rs1559;
	ld.global.u8 	%rs1560, [%rd6+3192832];
	st.global.u8 	[%rd7+3192832], %rs1560;
	ld.global.u8 	%rs1561, [%rd6+3194880];
	st.global.u8 	[%rd7+3194880], %rs1561;
	ld.global.u8 	%rs1562, [%rd6+3196928];
	st.global.u8 	[%rd7+3196928], %rs1562;
	ld.global.u8 	%rs1563, [%rd6+3198976];
	st.global.u8 	[%rd7+3198976], %rs1563;
	ld.global.u8 	%rs1564, [%rd6+3201024];
	st.global.u8 	[%rd7+3201024], %rs1564;
	ld.global.u8 	%rs1565, [%rd6+3203072];
	st.global.u8 	[%rd7+3203072], %rs1565;
	ld.global.u8 	%rs1566, [%rd6+3205120];
	st.global.u8 	[%rd7+3205120], %rs1566;
	ld.global.u8 	%rs1567, [%rd6+3207168];
	st.global.u8 	[%rd7+3207168], %rs1567;
	ld.global.u8 	%rs1568, [%rd6+3209216];
	st.global.u8 	[%rd7+3209216], %rs1568;
	ld.global.u8 	%rs1569, [%rd6+3211264];
	st.global.u8 	[%rd7+3211264], %rs1569;
	ld.global.u8 	%rs1570, [%rd6+3213312];
	st.global.u8 	[%rd7+3213312], %rs1570;
	ld.global.u8 	%rs1571, [%rd6+3215360];
	st.global.u8 	[%rd7+3215360], %rs1571;
	ld.global.u8 	%rs1572, [%rd6+3217408];
	st.global.u8 	[%rd7+3217408], %rs1572;
	ld.global.u8 	%rs1573, [%rd6+3219456];
	st.global.u8 	[%rd7+3219456], %rs1573;
	ld.global.u8 	%rs1574, [%rd6+3221504];
	st.global.u8 	[%rd7+3221504], %rs1574;
	ld.global.u8 	%rs1575, [%rd6+3223552];
	st.global.u8 	[%rd7+3223552], %rs1575;
	ld.global.u8 	%rs1576, [%rd6+3225600];
	st.global.u8 	[%rd7+3225600], %rs1576;
	ld.global.u8 	%rs1577, [%rd6+3227648];
	st.global.u8 	[%rd7+3227648], %rs1577;
	ld.global.u8 	%rs1578, [%rd6+3229696];
	st.global.u8 	[%rd7+3229696], %rs1578;
	ld.global.u8 	%rs1579, [%rd6+3231744];
	st.global.u8 	[%rd7+3231744], %rs1579;
	ld.global.u8 	%rs1580, [%rd6+3233792];
	st.global.u8 	[%rd7+3233792], %rs1580;
	ld.global.u8 	%rs1581, [%rd6+3235840];
	st.global.u8 	[%rd7+3235840], %rs1581;
	ld.global.u8 	%rs1582, [%rd6+3237888];
	st.global.u8 	[%rd7+3237888], %rs1582;
	ld.global.u8 	%rs1583, [%rd6+3239936];
	st.global.u8 	[%rd7+3239936], %rs1583;
	ld.global.u8 	%rs1584, [%rd6+3241984];
	st.global.u8 	[%rd7+3241984], %rs1584;
	ld.global.u8 	%rs1585, [%rd6+3244032];
	st.global.u8 	[%rd7+3244032], %rs1585;
	ld.global.u8 	%rs1586, [%rd6+3246080];
	st.global.u8 	[%rd7+3246080], %rs1586;
	ld.global.u8 	%rs1587, [%rd6+3248128];
	st.global.u8 	[%rd7+3248128], %rs1587;
	ld.global.u8 	%rs1588, [%rd6+3250176];
	st.global.u8 	[%rd7+3250176], %rs1588;
	ld.global.u8 	%rs1589, [%rd6+3252224];
	st.global.u8 	[%rd7+3252224], %rs1589;
	ld.global.u8 	%rs1590, [%rd6+3254272];
	st.global.u8 	[%rd7+3254272], %rs1590;
	ld.global.u8 	%rs1591, [%rd6+3256320];
	st.global.u8 	[%rd7+3256320], %rs1591;
	ld.global.u8 	%rs1592, [%rd6+3258368];
	st.global.u8 	[%rd7+3258368], %rs1592;
	ld.global.u8 	%rs1593, [%rd6+3260416];
	st.global.u8 	[%rd7+3260416], %rs1593;
	ld.global.u8 	%rs1594, [%rd6+3262464];
	st.global.u8 	[%rd7+3262464], %rs1594;
	ld.global.u8 	%rs1595, [%rd6+3264512];
	st.global.u8 	[%rd7+3264512], %rs1595;
	ld.global.u8 	%rs1596, [%rd6+3266560];
	st.global.u8 	[%rd7+3266560], %rs1596;
	ld.global.u8 	%rs1597, [%rd6+3268608];
	st.global.u8 	[%rd7+3268608], %rs1597;
	ld.global.u8 	%rs1598, [%rd6+3270656];
	st.global.u8 	[%rd7+3270656], %rs1598;
	ld.global.u8 	%rs1599, [%rd6+3272704];
	st.global.u8 	[%rd7+3272704], %rs1599;
	ld.global.u8 	%rs1600, [%rd6+3274752];
	st.global.u8 	[%rd7+3274752], %rs1600;
	ld.global.u8 	%rs1601, [%rd6+3276800];
	st.global.u8 	[%rd7+3276800], %rs1601;
	ld.global.u8 	%rs1602, [%rd6+3278848];
	st.global.u8 	[%rd7+3278848], %rs1602;
	ld.global.u8 	%rs1603, [%rd6+3280896];
	st.global.u8 	[%rd7+3280896], %rs1603;
	ld.global.u8 	%rs1604, [%rd6+3282944];
	st.global.u8 	[%rd7+3282944], %rs1604;
	ld.global.u8 	%rs1605, [%rd6+3284992];
	st.global.u8 	[%rd7+3284992], %rs1605;
	ld.global.u8 	%rs1606, [%rd6+3287040];
	st.global.u8 	[%rd7+3287040], %rs1606;
	ld.global.u8 	%rs1607, [%rd6+3289088];
	st.global.u8 	[%rd7+3289088], %rs1607;
	ld.global.u8 	%rs1608, [%rd6+3291136];
	st.global.u8 	[%rd7+3291136], %rs1608;
	ld.global.u8 	%rs1609, [%rd6+3293184];
	st.global.u8 	[%rd7+3293184], %rs1609;
	ld.global.u8 	%rs1610, [%rd6+3295232];
	st.global.u8 	[%rd7+3295232], %rs1610;
	ld.global.u8 	%rs1611, [%rd6+3297280];
	st.global.u8 	[%rd7+3297280], %rs1611;
	ld.global.u8 	%rs1612, [%rd6+3299328];
	st.global.u8 	[%rd7+3299328], %rs1612;
	ld.global.u8 	%rs1613, [%rd6+3301376];
	st.global.u8 	[%rd7+3301376], %rs1613;
	ld.global.u8 	%rs1614, [%rd6+3303424];
	st.global.u8 	[%rd7+3303424], %rs1614;
	ld.global.u8 	%rs1615, [%rd6+3305472];
	st.global.u8 	[%rd7+3305472], %rs1615;
	ld.global.u8 	%rs1616, [%rd6+3307520];
	st.global.u8 	[%rd7+3307520], %rs1616;
	ld.global.u8 	%rs1617, [%rd6+3309568];
	st.global.u8 	[%rd7+3309568], %rs1617;
	ld.global.u8 	%rs1618, [%rd6+3311616];
	st.global.u8 	[%rd7+3311616], %rs1618;
	ld.global.u8 	%rs1619, [%rd6+3313664];
	st.global.u8 	[%rd7+3313664], %rs1619;
	ld.global.u8 	%rs1620, [%rd6+3315712];
	st.global.u8 	[%rd7+3315712], %rs1620;
	ld.global.u8 	%rs1621, [%rd6+3317760];
	st.global.u8 	[%rd7+3317760], %rs1621;
	ld.global.u8 	%rs1622, [%rd6+3319808];
	st.global.u8 	[%rd7+3319808], %rs1622;
	ld.global.u8 	%rs1623, [%rd6+3321856];
	st.global.u8 	[%rd7+3321856], %rs1623;
	ld.global.u8 	%rs1624, [%rd6+3323904];
	st.global.u8 	[%rd7+3323904], %rs1624;
	ld.global.u8 	%rs1625, [%rd6+3325952];
	st.global.u8 	[%rd7+3325952], %rs1625;
	ld.global.u8 	%rs1626, [%rd6+3328000];
	st.global.u8 	[%rd7+3328000], %rs1626;
	ld.global.u8 	%rs1627, [%rd6+3330048];
	st.global.u8 	[%rd7+3330048], %rs1627;
	ld.global.u8 	%rs1628, [%rd6+3332096];
	st.global.u8 	[%rd7+3332096], %rs1628;
	ld.global.u8 	%rs1629, [%rd6+3334144];
	st.global.u8 	[%rd7+3334144], %rs1629;
	ld.global.u8 	%rs1630, [%rd6+3336192];
	st.global.u8 	[%rd7+3336192], %rs1630;
	ld.global.u8 	%rs1631, [%rd6+3338240];
	st.global.u8 	[%rd7+3338240], %rs1631;
	ld.global.u8 	%rs1632, [%rd6+3340288];
	st.global.u8 	[%rd7+3340288], %rs1632;
	ld.global.u8 	%rs1633, [%rd6+3342336];
	st.global.u8 	[%rd7+3342336], %rs1633;
	ld.global.u8 	%rs1634, [%rd6+3344384];
	st.global.u8 	[%rd7+3344384], %rs1634;
	ld.global.u8 	%rs1635, [%rd6+3346432];
	st.global.u8 	[%rd7+3346432], %rs1635;
	ld.global.u8 	%rs1636, [%rd6+3348480];
	st.global.u8 	[%rd7+3348480], %rs1636;
	ld.global.u8 	%rs1637, [%rd6+3350528];
	st.global.u8 	[%rd7+3350528], %rs1637;
	ld.global.u8 	%rs1638, [%rd6+3352576];
	st.global.u8 	[%rd7+3352576], %rs1638;
	ld.global.u8 	%rs1639, [%rd6+3354624];
	st.global.u8 	[%rd7+3354624], %rs1639;
	ld.global.u8 	%rs1640, [%rd6+3356672];
	st.global.u8 	[%rd7+3356672], %rs1640;
	ld.global.u8 	%rs1641, [%rd6+3358720];
	st.global.u8 	[%rd7+3358720], %rs1641;
	ld.global.u8 	%rs1642, [%rd6+3360768];
	st.global.u8 	[%rd7+3360768], %rs1642;
	ld.global.u8 	%rs1643, [%rd6+3362816];
	st.global.u8 	[%rd7+3362816], %rs1643;
	ld.global.u8 	%rs1644, [%rd6+3364864];
	st.global.u8 	[%rd7+3364864], %rs1644;
	ld.global.u8 	%rs1645, [%rd6+3366912];
	st.global.u8 	[%rd7+3366912], %rs1645;
	ld.global.u8 	%rs1646, [%rd6+3368960];
	st.global.u8 	[%rd7+3368960], %rs1646;
	ld.global.u8 	%rs1647, [%rd6+3371008];
	st.global.u8 	[%rd7+3371008], %rs1647;
	ld.global.u8 	%rs1648, [%rd6+3373056];
	st.global.u8 	[%rd7+3373056], %rs1648;
	ld.global.u8 	%rs1649, [%rd6+3375104];
	st.global.u8 	[%rd7+3375104], %rs1649;
	ld.global.u8 	%rs1650, [%rd6+3377152];
	st.global.u8 	[%rd7+3377152], %rs1650;
	ld.global.u8 	%rs1651, [%rd6+3379200];
	st.global.u8 	[%rd7+3379200], %rs1651;
	ld.global.u8 	%rs1652, [%rd6+3381248];
	st.global.u8 	[%rd7+3381248], %rs1652;
	ld.global.u8 	%rs1653, [%rd6+3383296];
	st.global.u8 	[%rd7+3383296], %rs1653;
	ld.global.u8 	%rs1654, [%rd6+3385344];
	st.global.u8 	[%rd7+3385344], %rs1654;
	ld.global.u8 	%rs1655, [%rd6+3387392];
	st.global.u8 	[%rd7+3387392], %rs1655;
	ld.global.u8 	%rs1656, [%rd6+3389440];
	st.global.u8 	[%rd7+3389440], %rs1656;
	ld.global.u8 	%rs1657, [%rd6+3391488];
	st.global.u8 	[%rd7+3391488], %rs1657;
	ld.global.u8 	%rs1658, [%rd6+3393536];
	st.global.u8 	[%rd7+3393536], %rs1658;
	ld.global.u8 	%rs1659, [%rd6+3395584];
	st.global.u8 	[%rd7+3395584], %rs1659;
	ld.global.u8 	%rs1660, [%rd6+3397632];
	st.global.u8 	[%rd7+3397632], %rs1660;
	ld.global.u8 	%rs1661, [%rd6+3399680];
	st.global.u8 	[%rd7+3399680], %rs1661;
	ld.global.u8 	%rs1662, [%rd6+3401728];
	st.global.u8 	[%rd7+3401728], %rs1662;
	ld.global.u8 	%rs1663, [%rd6+3403776];
	st.global.u8 	[%rd7+3403776], %rs1663;
	ld.global.u8 	%rs1664, [%rd6+3405824];
	st.global.u8 	[%rd7+3405824], %rs1664;
	ld.global.u8 	%rs1665, [%rd6+3407872];
	st.global.u8 	[%rd7+3407872], %rs1665;
	ld.global.u8 	%rs1666, [%rd6+3409920];
	st.global.u8 	[%rd7+3409920], %rs1666;
	ld.global.u8 	%rs1667, [%rd6+3411968];
	st.global.u8 	[%rd7+3411968], %rs1667;
	ld.global.u8 	%rs1668, [%rd6+3414016];
	st.global.u8 	[%rd7+3414016], %rs1668;
	ld.global.u8 	%rs1669, [%rd6+3416064];
	st.global.u8 	[%rd7+3416064], %rs1669;
	ld.global.u8 	%rs1670, [%rd6+3418112];
	st.global.u8 	[%rd7+3418112], %rs1670;
	ld.global.u8 	%rs1671, [%rd6+3420160];
	st.global.u8 	[%rd7+3420160], %rs1671;
	ld.global.u8 	%rs1672, [%rd6+3422208];
	st.global.u8 	[%rd7+3422208], %rs1672;
	ld.global.u8 	%rs1673, [%rd6+3424256];
	st.global.u8 	[%rd7+3424256], %rs1673;
	ld.global.u8 	%rs1674, [%rd6+3426304];
	st.global.u8 	[%rd7+3426304], %rs1674;
	ld.global.u8 	%rs1675, [%rd6+3428352];
	st.global.u8 	[%rd7+3428352], %rs1675;
	ld.global.u8 	%rs1676, [%rd6+3430400];
	st.global.u8 	[%rd7+3430400], %rs1676;
	ld.global.u8 	%rs1677, [%rd6+3432448];
	st.global.u8 	[%rd7+3432448], %rs1677;
	ld.global.u8 	%rs1678, [%rd6+3434496];
	st.global.u8 	[%rd7+3434496], %rs1678;
	ld.global.u8 	%rs1679, [%rd6+3436544];
	st.global.u8 	[%rd7+3436544], %rs1679;
	ld.global.u8 	%rs1680, [%rd6+3438592];
	st.global.u8 	[%rd7+3438592], %rs1680;
	ld.global.u8 	%rs1681, [%rd6+3440640];
	st.global.u8 	[%rd7+3440640], %rs1681;
	ld.global.u8 	%rs1682, [%rd6+3442688];
	st.global.u8 	[%rd7+3442688], %rs1682;
	ld.global.u8 	%rs1683, [%rd6+3444736];
	st.global.u8 	[%rd7+3444736], %rs1683;
	ld.global.u8 	%rs1684, [%rd6+3446784];
	st.global.u8 	[%rd7+3446784], %rs1684;
	ld.global.u8 	%rs1685, [%rd6+3448832];
	st.global.u8 	[%rd7+3448832], %rs1685;
	ld.global.u8 	%rs1686, [%rd6+3450880];
	st.global.u8 	[%rd7+3450880], %rs1686;
	ld.global.u8 	%rs1687, [%rd6+3452928];
	st.global.u8 	[%rd7+3452928], %rs1687;
	ld.global.u8 	%rs1688, [%rd6+3454976];
	st.global.u8 	[%rd7+3454976], %rs1688;
	ld.global.u8 	%rs1689, [%rd6+3457024];
	st.global.u8 	[%rd7+3457024], %rs1689;
	ld.global.u8 	%rs1690, [%rd6+3459072];
	st.global.u8 	[%rd7+3459072], %rs1690;
	ld.global.u8 	%rs1691, [%rd6+3461120];
	st.global.u8 	[%rd7+3461120], %rs1691;
	ld.global.u8 	%rs1692, [%rd6+3463168];
	st.global.u8 	[%rd7+3463168], %rs1692;
	ld.global.u8 	%rs1693, [%rd6+3465216];
	st.global.u8 	[%rd7+3465216], %rs1693;
	ld.global.u8 	%rs1694, [%rd6+3467264];
	st.global.u8 	[%rd7+3467264], %rs1694;
	ld.global.u8 	%rs1695, [%rd6+3469312];
	st.global.u8 	[%rd7+3469312], %rs1695;
	ld.global.u8 	%rs1696, [%rd6+3471360];
	st.global.u8 	[%rd7+3471360], %rs1696;
	ld.global.u8 	%rs1697, [%rd6+3473408];
	st.global.u8 	[%rd7+3473408], %rs1697;
	ld.global.u8 	%rs1698, [%rd6+3475456];
	st.global.u8 	[%rd7+3475456], %rs1698;
	ld.global.u8 	%rs1699, [%rd6+3477504];
	st.global.u8 	[%rd7+3477504], %rs1699;
	ld.global.u8 	%rs1700, [%rd6+3479552];
	st.global.u8 	[%rd7+3479552], %rs1700;
	ld.global.u8 	%rs1701, [%rd6+3481600];
	st.global.u8 	[%rd7+3481600], %rs1701;
	ld.global.u8 	%rs1702, [%rd6+3483648];
	st.global.u8 	[%rd7+3483648], %rs1702;
	ld.global.u8 	%rs1703, [%rd6+3485696];
	st.global.u8 	[%rd7+3485696], %rs1703;
	ld.global.u8 	%rs1704, [%rd6+3487744];
	st.global.u8 	[%rd7+3487744], %rs1704;
	ld.global.u8 	%rs1705, [%rd6+3489792];
	st.global.u8 	[%rd7+3489792], %rs1705;
	ld.global.u8 	%rs1706, [%rd6+3491840];
	st.global.u8 	[%rd7+3491840], %rs1706;
	ld.global.u8 	%rs1707, [%rd6+3493888];
	st.global.u8 	[%rd7+3493888], %rs1707;
	ld.global.u8 	%rs1708, [%rd6+3495936];
	st.global.u8 	[%rd7+3495936], %rs1708;
	ld.global.u8 	%rs1709, [%rd6+3497984];
	st.global.u8 	[%rd7+3497984], %rs1709;
	ld.global.u8 	%rs1710, [%rd6+3500032];
	st.global.u8 	[%rd7+3500032], %rs1710;
	ld.global.u8 	%rs1711, [%rd6+3502080];
	st.global.u8 	[%rd7+3502080], %rs1711;
	ld.global.u8 	%rs1712, [%rd6+3504128];
	st.global.u8 	[%rd7+3504128], %rs1712;
	ld.global.u8 	%rs1713, [%rd6+3506176];
	st.global.u8 	[%rd7+3506176], %rs1713;
	ld.global.u8 	%rs1714, [%rd6+3508224];
	st.global.u8 	[%rd7+3508224], %rs1714;
	ld.global.u8 	%rs1715, [%rd6+3510272];
	st.global.u8 	[%rd7+3510272], %rs1715;
	ld.global.u8 	%rs1716, [%rd6+3512320];
	st.global.u8 	[%rd7+3512320], %rs1716;
	ld.global.u8 	%rs1717, [%rd6+3514368];
	st.global.u8 	[%rd7+3514368], %rs1717;
	ld.global.u8 	%rs1718, [%rd6+3516416];
	st.global.u8 	[%rd7+3516416], %rs1718;
	ld.global.u8 	%rs1719, [%rd6+3518464];
	st.global.u8 	[%rd7+3518464], %rs1719;
	ld.global.u8 	%rs1720, [%rd6+3520512];
	st.global.u8 	[%rd7+3520512], %rs1720;
	ld.global.u8 	%rs1721, [%rd6+3522560];
	st.global.u8 	[%rd7+3522560], %rs1721;
	ld.global.u8 	%rs1722, [%rd6+3524608];
	st.global.u8 	[%rd7+3524608], %rs1722;
	ld.global.u8 	%rs1723, [%rd6+3526656];
	st.global.u8 	[%rd7+3526656], %rs1723;
	ld.global.u8 	%rs1724, [%rd6+3528704];
	st.global.u8 	[%rd7+3528704], %rs1724;
	ld.global.u8 	%rs1725, [%rd6+3530752];
	st.global.u8 	[%rd7+3530752], %rs1725;
	ld.global.u8 	%rs1726, [%rd6+3532800];
	st.global.u8 	[%rd7+3532800], %rs1726;
	ld.global.u8 	%rs1727, [%rd6+3534848];
	st.global.u8 	[%rd7+3534848], %rs1727;
	ld.global.u8 	%rs1728, [%rd6+3536896];
	st.global.u8 	[%rd7+3536896], %rs1728;
	ld.global.u8 	%rs1729, [%rd6+3538944];
	st.global.u8 	[%rd7+3538944], %rs1729;
	ld.global.u8 	%rs1730, [%rd6+3540992];
	st.global.u8 	[%rd7+3540992], %rs1730;
	ld.global.u8 	%rs1731, [%rd6+3543040];
	st.global.u8 	[%rd7+3543040], %rs1731;
	ld.global.u8 	%rs1732, [%rd6+3545088];
	st.global.u8 	[%rd7+3545088], %rs1732;
	ld.global.u8 	%rs1733, [%rd6+3547136];
	st.global.u8 	[%rd7+3547136], %rs1733;
	ld.global.u8 	%rs1734, [%rd6+3549184];
	st.global.u8 	[%rd7+3549184], %rs1734;
	ld.global.u8 	%rs1735, [%rd6+3551232];
	st.global.u8 	[%rd7+3551232], %rs1735;
	ld.global.u8 	%rs1736, [%rd6+3553280];
	st.global.u8 	[%rd7+3553280], %rs1736;
	ld.global.u8 	%rs1737, [%rd6+3555328];
	st.global.u8 	[%rd7+3555328], %rs1737;
	ld.global.u8 	%rs1738, [%rd6+3557376];
	st.global.u8 	[%rd7+3557376], %rs1738;
	ld.global.u8 	%rs1739, [%rd6+3559424];
	st.global.u8 	[%rd7+3559424], %rs1739;
	ld.global.u8 	%rs1740, [%rd6+3561472];
	st.global.u8 	[%rd7+3561472], %rs1740;
	ld.global.u8 	%rs1741, [%rd6+3563520];
	st.global.u8 	[%rd7+3563520], %rs1741;
	ld.global.u8 	%rs1742, [%rd6+3565568];
	st.global.u8 	[%rd7+3565568], %rs1742;
	ld.global.u8 	%rs1743, [%rd6+3567616];
	st.global.u8 	[%rd7+3567616], %rs1743;
	ld.global.u8 	%rs1744, [%rd6+3569664];
	st.global.u8 	[%rd7+3569664], %rs1744;
	ld.global.u8 	%rs1745, [%rd6+3571712];
	st.global.u8 	[%rd7+3571712], %rs1745;
	ld.global.u8 	%rs1746, [%rd6+3573760];
	st.global.u8 	[%rd7+3573760], %rs1746;
	ld.global.u8 	%rs1747, [%rd6+3575808];
	st.global.u8 	[%rd7+3575808], %rs1747;
	ld.global.u8 	%rs1748, [%rd6+3577856];
	st.global.u8 	[%rd7+3577856], %rs1748;
	ld.global.u8 	%rs1749, [%rd6+3579904];
	st.global.u8 	[%rd7+3579904], %rs1749;
	ld.global.u8 	%rs1750, [%rd6+3581952];
	st.global.u8 	[%rd7+3581952], %rs1750;
	ld.global.u8 	%rs1751, [%rd6+3584000];
	st.global.u8 	[%rd7+3584000], %rs1751;
	ld.global.u8 	%rs1752, [%rd6+3586048];
	st.global.u8 	[%rd7+3586048], %rs1752;
	ld.global.u8 	%rs1753, [%rd6+3588096];
	st.global.u8 	[%rd7+3588096], %rs1753;
	ld.global.u8 	%rs1754, [%rd6+3590144];
	st.global.u8 	[%rd7+3590144], %rs1754;
	ld.global.u8 	%rs1755, [%rd6+3592192];
	st.global.u8 	[%rd7+3592192], %rs1755;
	ld.global.u8 	%rs1756, [%rd6+3594240];
	st.global.u8 	[%rd7+3594240], %rs1756;
	ld.global.u8 	%rs1757, [%rd6+3596288];
	st.global.u8 	[%rd7+3596288], %rs1757;
	ld.global.u8 	%rs1758, [%rd6+3598336];
	st.global.u8 	[%rd7+3598336], %rs1758;
	ld.global.u8 	%rs1759, [%rd6+3600384];
	st.global.u8 	[%rd7+3600384], %rs1759;
	ld.global.u8 	%rs1760, [%rd6+3602432];
	st.global.u8 	[%rd7+3602432], %rs1760;
	ld.global.u8 	%rs1761, [%rd6+3604480];
	st.global.u8 	[%rd7+3604480], %rs1761;
	ld.global.u8 	%rs1762, [%rd6+3606528];
	st.global.u8 	[%rd7+3606528], %rs1762;
	ld.global.u8 	%rs1763, [%rd6+3608576];
	st.global.u8 	[%rd7+3608576], %rs1763;
	ld.global.u8 	%rs1764, [%rd6+3610624];
	st.global.u8 	[%rd7+3610624], %rs1764;
	ld.global.u8 	%rs1765, [%rd6+3612672];
	st.global.u8 	[%rd7+3612672], %rs1765;
	ld.global.u8 	%rs1766, [%rd6+3614720];
	st.global.u8 	[%rd7+3614720], %rs1766;
	ld.global.u8 	%rs1767, [%rd6+3616768];
	st.global.u8 	[%rd7+3616768], %rs1767;
	ld.global.u8 	%rs1768, [%rd6+3618816];
	st.global.u8 	[%rd7+3618816], %rs1768;
	ld.global.u8 	%rs1769, [%rd6+3620864];
	st.global.u8 	[%rd7+3620864], %rs1769;
	ld.global.u8 	%rs1770, [%rd6+3622912];
	st.global.u8 	[%rd7+3622912], %rs1770;
	ld.global.u8 	%rs1771, [%rd6+3624960];
	st.global.u8 	[%rd7+3624960], %rs1771;
	ld.global.u8 	%rs1772, [%rd6+3627008];
	st.global.u8 	[%rd7+3627008], %rs1772;
	ld.global.u8 	%rs1773, [%rd6+3629056];
	st.global.u8 	[%rd7+3629056], %rs1773;
	ld.global.u8 	%rs1774, [%rd6+3631104];
	st.global.u8 	[%rd7+3631104], %rs1774;
	ld.global.u8 	%rs1775, [%rd6+3633152];
	st.global.u8 	[%rd7+3633152], %rs1775;
	ld.global.u8 	%rs1776, [%rd6+3635200];
	st.global.u8 	[%rd7+3635200], %rs1776;
	ld.global.u8 	%rs1777, [%rd6+3637248];
	st.global.u8 	[%rd7+3637248], %rs1777;
	ld.global.u8 	%rs1778, [%rd6+3639296];
	st.global.u8 	[%rd7+3639296], %rs1778;
	ld.global.u8 	%rs1779, [%rd6+3641344];
	st.global.u8 	[%rd7+3641344], %rs1779;
	ld.global.u8 	%rs1780, [%rd6+3643392];
	st.global.u8 	[%rd7+3643392], %rs1780;
	ld.global.u8 	%rs1781, [%rd6+3645440];
	st.global.u8 	[%rd7+3645440], %rs1781;
	ld.global.u8 	%rs1782, [%rd6+3647488];
	st.global.u8 	[%rd7+3647488], %rs1782;
	ld.global.u8 	%rs1783, [%rd6+3649536];
	st.global.u8 	[%rd7+3649536], %rs1783;
	ld.global.u8 	%rs1784, [%rd6+3651584];
	st.global.u8 	[%rd7+3651584], %rs1784;
	ld.global.u8 	%rs1785, [%rd6+3653632];
	st.global.u8 	[%rd7+3653632], %rs1785;
	ld.global.u8 	%rs1786, [%rd6+3655680];
	st.global.u8 	[%rd7+3655680], %rs1786;
	ld.global.u8 	%rs1787, [%rd6+3657728];
	st.global.u8 	[%rd7+3657728], %rs1787;
	ld.global.u8 	%rs1788, [%rd6+3659776];
	st.global.u8 	[%rd7+3659776], %rs1788;
	ld.global.u8 	%rs1789, [%rd6+3661824];
	st.global.u8 	[%rd7+3661824], %rs1789;
	ld.global.u8 	%rs1790, [%rd6+3663872];
	st.global.u8 	[%rd7+3663872], %rs1790;
	ld.global.u8 	%rs1791, [%rd6+3665920];
	st.global.u8 	[%rd7+3665920], %rs1791;
	ld.global.u8 	%rs1792, [%rd6+3667968];
	st.global.u8 	[%rd7+3667968], %rs1792;
	ld.global.u8 	%rs1793, [%rd6+3670016];
	st.global.u8 	[%rd7+3670016], %rs1793;
	ld.global.u8 	%rs1794, [%rd6+3672064];
	st.global.u8 	[%rd7+3672064], %rs1794;
	ld.global.u8 	%rs1795, [%rd6+3674112];
	st.global.u8 	[%rd7+3674112], %rs1795;
	ld.global.u8 	%rs1796, [%rd6+3676160];
	st.global.u8 	[%rd7+3676160], %rs1796;
	ld.global.u8 	%rs1797, [%rd6+3678208];
	st.global.u8 	[%rd7+3678208], %rs1797;
	ld.global.u8 	%rs1798, [%rd6+3680256];
	st.global.u8 	[%rd7+3680256], %rs1798;
	ld.global.u8 	%rs1799, [%rd6+3682304];
	st.global.u8 	[%rd7+3682304], %rs1799;
	ld.global.u8 	%rs1800, [%rd6+3684352];
	st.global.u8 	[%rd7+3684352], %rs1800;
	ld.global.u8 	%rs1801, [%rd6+3686400];
	st.global.u8 	[%rd7+3686400], %rs1801;
	ld.global.u8 	%rs1802, [%rd6+3688448];
	st.global.u8 	[%rd7+3688448], %rs1802;
	ld.global.u8 	%rs1803, [%rd6+3690496];
	st.global.u8 	[%rd7+3690496], %rs1803;
	ld.global.u8 	%rs1804, [%rd6+3692544];
	st.global.u8 	[%rd7+3692544], %rs1804;
	ld.global.u8 	%rs1805, [%rd6+3694592];
	st.global.u8 	[%rd7+3694592], %rs1805;
	ld.global.u8 	%rs1806, [%rd6+3696640];
	st.global.u8 	[%rd7+3696640], %rs1806;
	ld.global.u8 	%rs1807, [%rd6+3698688];
	st.global.u8 	[%rd7+3698688], %rs1807;
	ld.global.u8 	%rs1808, [%rd6+3700736];
	st.global.u8 	[%rd7+3700736], %rs1808;
	ld.global.u8 	%rs1809, [%rd6+3702784];
	st.global.u8 	[%rd7+3702784], %rs1809;
	ld.global.u8 	%rs1810, [%rd6+3704832];
	st.global.u8 	[%rd7+3704832], %rs1810;
	ld.global.u8 	%rs1811, [%rd6+3706880];
	st.global.u8 	[%rd7+3706880], %rs1811;
	ld.global.u8 	%rs1812, [%rd6+3708928];
	st.global.u8 	[%rd7+3708928], %rs1812;
	ld.global.u8 	%rs1813, [%rd6+3710976];
	st.global.u8 	[%rd7+3710976], %rs1813;
	ld.global.u8 	%rs1814, [%rd6+3713024];
	st.global.u8 	[%rd7+3713024], %rs1814;
	ld.global.u8 	%rs1815, [%rd6+3715072];
	st.global.u8 	[%rd7+3715072], %rs1815;
	ld.global.u8 	%rs1816, [%rd6+3717120];
	st.global.u8 	[%rd7+3717120], %rs1816;
	ld.global.u8 	%rs1817, [%rd6+3719168];
	st.global.u8 	[%rd7+3719168], %rs1817;
	ld.global.u8 	%rs1818, [%rd6+3721216];
	st.global.u8 	[%rd7+3721216], %rs1818;
	ld.global.u8 	%rs1819, [%rd6+3723264];
	st.global.u8 	[%rd7+3723264], %rs1819;
	ld.global.u8 	%rs1820, [%rd6+3725312];
	st.global.u8 	[%rd7+3725312], %rs1820;
	ld.global.u8 	%rs1821, [%rd6+3727360];
	st.global.u8 	[%rd7+3727360], %rs1821;
	ld.global.u8 	%rs1822, [%rd6+3729408];
	st.global.u8 	[%rd7+3729408], %rs1822;
	ld.global.u8 	%rs1823, [%rd6+3731456];
	st.global.u8 	[%rd7+3731456], %rs1823;
	ld.global.u8 	%rs1824, [%rd6+3733504];
	st.global.u8 	[%rd7+3733504], %rs1824;
	ld.global.u8 	%rs1825, [%rd6+3735552];
	st.global.u8 	[%rd7+3735552], %rs1825;
	ld.global.u8 	%rs1826, [%rd6+3737600];
	st.global.u8 	[%rd7+3737600], %rs1826;
	ld.global.u8 	%rs1827, [%rd6+3739648];
	st.global.u8 	[%rd7+3739648], %rs1827;
	ld.global.u8 	%rs1828, [%rd6+3741696];
	st.global.u8 	[%rd7+3741696], %rs1828;
	ld.global.u8 	%rs1829, [%rd6+3743744];
	st.global.u8 	[%rd7+3743744], %rs1829;
	ld.global.u8 	%rs1830, [%rd6+3745792];
	st.global.u8 	[%rd7+3745792], %rs1830;
	ld.global.u8 	%rs1831, [%rd6+3747840];
	st.global.u8 	[%rd7+3747840], %rs1831;
	ld.global.u8 	%rs1832, [%rd6+3749888];
	st.global.u8 	[%rd7+3749888], %rs1832;
	ld.global.u8 	%rs1833, [%rd6+3751936];
	st.global.u8 	[%rd7+3751936], %rs1833;
	ld.global.u8 	%rs1834, [%rd6+3753984];
	st.global.u8 	[%rd7+3753984], %rs1834;
	ld.global.u8 	%rs1835, [%rd6+3756032];
	st.global.u8 	[%rd7+3756032], %rs1835;
	ld.global.u8 	%rs1836, [%rd6+3758080];
	st.global.u8 	[%rd7+3758080], %rs1836;
	ld.global.u8 	%rs1837, [%rd6+3760128];
	st.global.u8 	[%rd7+3760128], %rs1837;
	ld.global.u8 	%rs1838, [%rd6+3762176];
	st.global.u8 	[%rd7+3762176], %rs1838;
	ld.global.u8 	%rs1839, [%rd6+3764224];
	st.global.u8 	[%rd7+3764224], %rs1839;
	ld.global.u8 	%rs1840, [%rd6+3766272];
	st.global.u8 	[%rd7+3766272], %rs1840;
	ld.global.u8 	%rs1841, [%rd6+3768320];
	st.global.u8 	[%rd7+3768320], %rs1841;
	ld.global.u8 	%rs1842, [%rd6+3770368];
	st.global.u8 	[%rd7+3770368], %rs1842;
	ld.global.u8 	%rs1843, [%rd6+3772416];
	st.global.u8 	[%rd7+3772416], %rs1843;
	ld.global.u8 	%rs1844, [%rd6+3774464];
	st.global.u8 	[%rd7+3774464], %rs1844;
	ld.global.u8 	%rs1845, [%rd6+3776512];
	st.global.u8 	[%rd7+3776512], %rs1845;
	ld.global.u8 	%rs1846, [%rd6+3778560];
	st.global.u8 	[%rd7+3778560], %rs1846;
	ld.global.u8 	%rs1847, [%rd6+3780608];
	st.global.u8 	[%rd7+3780608], %rs1847;
	ld.global.u8 	%rs1848, [%rd6+3782656];
	st.global.u8 	[%rd7+3782656], %rs1848;
	ld.global.u8 	%rs1849, [%rd6+3784704];
	st.global.u8 	[%rd7+3784704], %rs1849;
	ld.global.u8 	%rs1850, [%rd6+3786752];
	st.global.u8 	[%rd7+3786752], %rs1850;
	ld.global.u8 	%rs1851, [%rd6+3788800];
	st.global.u8 	[%rd7+3788800], %rs1851;
	ld.global.u8 	%rs1852, [%rd6+3790848];
	st.global.u8 	[%rd7+3790848], %rs1852;
	ld.global.u8 	%rs1853, [%rd6+3792896];
	st.global.u8 	[%rd7+3792896], %rs1853;
	ld.global.u8 	%rs1854, [%rd6+3794944];
	st.global.u8 	[%rd7+3794944], %rs1854;
	ld.global.u8 	%rs1855, [%rd6+3796992];
	st.global.u8 	[%rd7+3796992], %rs1855;
	ld.global.u8 	%rs1856, [%rd6+3799040];
	st.global.u8 	[%rd7+3799040], %rs1856;
	ld.global.u8 	%rs1857, [%rd6+3801088];
	st.global.u8 	[%rd7+3801088], %rs1857;
	ld.global.u8 	%rs1858, [%rd6+3803136];
	st.global.u8 	[%rd7+3803136], %rs1858;
	ld.global.u8 	%rs1859, [%rd6+3805184];
	st.global.u8 	[%rd7+3805184], %rs1859;
	ld.global.u8 	%rs1860, [%rd6+3807232];
	st.global.u8 	[%rd7+3807232], %rs1860;
	ld.global.u8 	%rs1861, [%rd6+3809280];
	st.global.u8 	[%rd7+3809280], %rs1861;
	ld.global.u8 	%rs1862, [%rd6+3811328];
	st.global.u8 	[%rd7+3811328], %rs1862;
	ld.global.u8 	%rs1863, [%rd6+3813376];
	st.global.u8 	[%rd7+3813376], %rs1863;
	ld.global.u8 	%rs1864, [%rd6+3815424];
	st.global.u8 	[%rd7+3815424], %rs1864;
	ld.global.u8 	%rs1865, [%rd6+3817472];
	st.global.u8 	[%rd7+3817472], %rs1865;
	ld.global.u8 	%rs1866, [%rd6+3819520];
	st.global.u8 	[%rd7+3819520], %rs1866;
	ld.global.u8 	%rs1867, [%rd6+3821568];
	st.global.u8 	[%rd7+3821568], %rs1867;
	ld.global.u8 	%rs1868, [%rd6+3823616];
	st.global.u8 	[%rd7+3823616], %rs1868;
	ld.global.u8 	%rs1869, [%rd6+3825664];
	st.global.u8 	[%rd7+3825664], %rs1869;
	ld.global.u8 	%rs1870, [%rd6+3827712];
	st.global.u8 	[%rd7+3827712], %rs1870;
	ld.global.u8 	%rs1871, [%rd6+3829760];
	st.global.u8 	[%rd7+3829760], %rs1871;
	ld.global.u8 	%rs1872, [%rd6+3831808];
	st.global.u8 	[%rd7+3831808], %rs1872;
	ld.global.u8 	%rs1873, [%rd6+3833856];
	st.global.u8 	[%rd7+3833856], %rs1873;
	ld.global.u8 	%rs1874, [%rd6+3835904];
	st.global.u8 	[%rd7+3835904], %rs1874;
	ld.global.u8 	%rs1875, [%rd6+3837952];
	st.global.u8 	[%rd7+3837952], %rs1875;
	ld.global.u8 	%rs1876, [%rd6+3840000];
	st.global.u8 	[%rd7+3840000], %rs1876;
	ld.global.u8 	%rs1877, [%rd6+3842048];
	st.global.u8 	[%rd7+3842048], %rs1877;
	ld.global.u8 	%rs1878, [%rd6+3844096];
	st.global.u8 	[%rd7+3844096], %rs1878;
	ld.global.u8 	%rs1879, [%rd6+3846144];
	st.global.u8 	[%rd7+3846144], %rs1879;
	ld.global.u8 	%rs1880, [%rd6+3848192];
	st.global.u8 	[%rd7+3848192], %rs1880;
	ld.global.u8 	%rs1881, [%rd6+3850240];
	st.global.u8 	[%rd7+3850240], %rs1881;
	ld.global.u8 	%rs1882, [%rd6+3852288];
	st.global.u8 	[%rd7+3852288], %rs1882;
	ld.global.u8 	%rs1883, [%rd6+3854336];
	st.global.u8 	[%rd7+3854336], %rs1883;
	ld.global.u8 	%rs1884, [%rd6+3856384];
	st.global.u8 	[%rd7+3856384], %rs1884;
	ld.global.u8 	%rs1885, [%rd6+3858432];
	st.global.u8 	[%rd7+3858432], %rs1885;
	ld.global.u8 	%rs1886, [%rd6+3860480];
	st.global.u8 	[%rd7+3860480], %rs1886;
	ld.global.u8 	%rs1887, [%rd6+3862528];
	st.global.u8 	[%rd7+3862528], %rs1887;
	ld.global.u8 	%rs1888, [%rd6+3864576];
	st.global.u8 	[%rd7+3864576], %rs1888;
	ld.global.u8 	%rs1889, [%rd6+3866624];
	st.global.u8 	[%rd7+3866624], %rs1889;
	ld.global.u8 	%rs1890, [%rd6+3868672];
	st.global.u8 	[%rd7+3868672], %rs1890;
	ld.global.u8 	%rs1891, [%rd6+3870720];
	st.global.u8 	[%rd7+3870720], %rs1891;
	ld.global.u8 	%rs1892, [%rd6+3872768];
	st.global.u8 	[%rd7+3872768], %rs1892;
	ld.global.u8 	%rs1893, [%rd6+3874816];
	st.global.u8 	[%rd7+3874816], %rs1893;
	ld.global.u8 	%rs1894, [%rd6+3876864];
	st.global.u8 	[%rd7+3876864], %rs1894;
	ld.global.u8 	%rs1895, [%rd6+3878912];
	st.global.u8 	[%rd7+3878912], %rs1895;
	ld.global.u8 	%rs1896, [%rd6+3880960];
	st.global.u8 	[%rd7+3880960], %rs1896;
	ld.global.u8 	%rs1897, [%rd6+3883008];
	st.global.u8 	[%rd7+3883008], %rs1897;
	ld.global.u8 	%rs1898, [%rd6+3885056];
	st.global.u8 	[%rd7+3885056], %rs1898;
	ld.global.u8 	%rs1899, [%rd6+3887104];
	st.global.u8 	[%rd7+3887104], %rs1899;
	ld.global.u8 	%rs1900, [%rd6+3889152];
	st.global.u8 	[%rd7+3889152], %rs1900;
	ld.global.u8 	%rs1901, [%rd6+3891200];
	st.global.u8 	[%rd7+3891200], %rs1901;
	ld.global.u8 	%rs1902, [%rd6+3893248];
	st.global.u8 	[%rd7+3893248], %rs1902;
	ld.global.u8 	%rs1903, [%rd6+3895296];
	st.global.u8 	[%rd7+3895296], %rs1903;
	ld.global.u8 	%rs1904, [%rd6+3897344];
	st.global.u8 	[%rd7+3897344], %rs1904;
	ld.global.u8 	%rs1905, [%rd6+3899392];
	st.global.u8 	[%rd7+3899392], %rs1905;
	ld.global.u8 	%rs1906, [%rd6+3901440];
	st.global.u8 	[%rd7+3901440], %rs1906;
	ld.global.u8 	%rs1907, [%rd6+3903488];
	st.global.u8 	[%rd7+3903488], %rs1907;
	ld.global.u8 	%rs1908, [%rd6+3905536];
	st.global.u8 	[%rd7+3905536], %rs1908;
	ld.global.u8 	%rs1909, [%rd6+3907584];
	st.global.u8 	[%rd7+3907584], %rs1909;
	ld.global.u8 	%rs1910, [%rd6+3909632];
	st.global.u8 	[%rd7+3909632], %rs1910;
	ld.global.u8 	%rs1911, [%rd6+3911680];
	st.global.u8 	[%rd7+3911680], %rs1911;
	ld.global.u8 	%rs1912, [%rd6+3913728];
	st.global.u8 	[%rd7+3913728], %rs1912;
	ld.global.u8 	%rs1913, [%rd6+3915776];
	st.global.u8 	[%rd7+3915776], %rs1913;
	ld.global.u8 	%rs1914, [%rd6+3917824];
	st.global.u8 	[%rd7+3917824], %rs1914;
	ld.global.u8 	%rs1915, [%rd6+3919872];
	st.global.u8 	[%rd7+3919872], %rs1915;
	ld.global.u8 	%rs1916, [%rd6+3921920];
	st.global.u8 	[%rd7+3921920], %rs1916;
	ld.global.u8 	%rs1917, [%rd6+3923968];
	st.global.u8 	[%rd7+3923968], %rs1917;
	ld.global.u8 	%rs1918, [%rd6+3926016];
	st.global.u8 	[%rd7+3926016], %rs1918;
	ld.global.u8 	%rs1919, [%rd6+3928064];
	st.global.u8 	[%rd7+3928064], %rs1919;
	ld.global.u8 	%rs1920, [%rd6+3930112];
	st.global.u8 	[%rd7+3930112], %rs1920;
	ld.global.u8 	%rs1921, [%rd6+3932160];
	st.global.u8 	[%rd7+3932160], %rs1921;
	ld.global.u8 	%rs1922, [%rd6+3934208];
	st.global.u8 	[%rd7+3934208], %rs1922;
	ld.global.u8 	%rs1923, [%rd6+3936256];
	st.global.u8 	[%rd7+3936256], %rs1923;
	ld.global.u8 	%rs1924, [%rd6+3938304];
	st.global.u8 	[%rd7+3938304], %rs1924;
	ld.global.u8 	%rs1925, [%rd6+3940352];
	st.global.u8 	[%rd7+3940352], %rs1925;
	ld.global.u8 	%rs1926, [%rd6+3942400];
	st.global.u8 	[%rd7+3942400], %rs1926;
	ld.global.u8 	%rs1927, [%rd6+3944448];
	st.global.u8 	[%rd7+3944448], %rs1927;
	ld.global.u8 	%rs1928, [%rd6+3946496];
	st.global.u8 	[%rd7+3946496], %rs1928;
	ld.global.u8 	%rs1929, [%rd6+3948544];
	st.global.u8 	[%rd7+3948544], %rs1929;
	ld.global.u8 	%rs1930, [%rd6+3950592];
	st.global.u8 	[%rd7+3950592], %rs1930;
	ld.global.u8 	%rs1931, [%rd6+3952640];
	st.global.u8 	[%rd7+3952640], %rs1931;
	ld.global.u8 	%rs1932, [%rd6+3954688];
	st.global.u8 	[%rd7+3954688], %rs1932;
	ld.global.u8 	%rs1933, [%rd6+3956736];
	st.global.u8 	[%rd7+3956736], %rs1933;
	ld.global.u8 	%rs1934, [%rd6+3958784];
	st.global.u8 	[%rd7+3958784], %rs1934;
	ld.global.u8 	%rs1935, [%rd6+3960832];
	st.global.u8 	[%rd7+3960832], %rs1935;
	ld.global.u8 	%rs1936, [%rd6+3962880];
	st.global.u8 	[%rd7+3962880], %rs1936;
	ld.global.u8 	%rs1937, [%rd6+3964928];
	st.global.u8 	[%rd7+3964928], %rs1937;
	ld.global.u8 	%rs1938, [%rd6+3966976];
	st.global.u8 	[%rd7+3966976], %rs1938;
	ld.global.u8 	%rs1939, [%rd6+3969024];
	st.global.u8 	[%rd7+3969024], %rs1939;
	ld.global.u8 	%rs1940, [%rd6+3971072];
	st.global.u8 	[%rd7+3971072], %rs1940;
	ld.global.u8 	%rs1941, [%rd6+3973120];
	st.global.u8 	[%rd7+3973120], %rs1941;
	ld.global.u8 	%rs1942, [%rd6+3975168];
	st.global.u8 	[%rd7+3975168], %rs1942;
	ld.global.u8 	%rs1943, [%rd6+3977216];
	st.global.u8 	[%rd7+3977216], %rs1943;
	ld.global.u8 	%rs1944, [%rd6+3979264];
	st.global.u8 	[%rd7+3979264], %rs1944;
	ld.global.u8 	%rs1945, [%rd6+3981312];
	st.global.u8 	[%rd7+3981312], %rs1945;
	ld.global.u8 	%rs1946, [%rd6+3983360];
	st.global.u8 	[%rd7+3983360], %rs1946;
	ld.global.u8 	%rs1947, [%rd6+3985408];
	st.global.u8 	[%rd7+3985408], %rs1947;
	ld.global.u8 	%rs1948, [%rd6+3987456];
	st.global.u8 	[%rd7+3987456], %rs1948;
	ld.global.u8 	%rs1949, [%rd6+3989504];
	st.global.u8 	[%rd7+3989504], %rs1949;
	ld.global.u8 	%rs1950, [%rd6+3991552];
	st.global.u8 	[%rd7+3991552], %rs1950;
	ld.global.u8 	%rs1951, [%rd6+3993600];
	st.global.u8 	[%rd7+3993600], %rs1951;
	ld.global.u8 	%rs1952, [%rd6+3995648];
	st.global.u8 	[%rd7+3995648], %rs1952;
	ld.global.u8 	%rs1953, [%rd6+3997696];
	st.global.u8 	[%rd7+3997696], %rs1953;
	ld.global.u8 	%rs1954, [%rd6+3999744];
	st.global.u8 	[%rd7+3999744], %rs1954;
	ld.global.u8 	%rs1955, [%rd6+4001792];
	st.global.u8 	[%rd7+4001792], %rs1955;
	ld.global.u8 	%rs1956, [%rd6+4003840];
	st.global.u8 	[%rd7+4003840], %rs1956;
	ld.global.u8 	%rs1957, [%rd6+4005888];
	st.global.u8 	[%rd7+4005888], %rs1957;
	ld.global.u8 	%rs1958, [%rd6+4007936];
	st.global.u8 	[%rd7+4007936], %rs1958;
	ld.global.u8 	%rs1959, [%rd6+4009984];
	st.global.u8 	[%rd7+4009984], %rs1959;
	ld.global.u8 	%rs1960, [%rd6+4012032];
	st.global.u8 	[%rd7+4012032], %rs1960;
	ld.global.u8 	%rs1961, [%rd6+4014080];
	st.global.u8 	[%rd7+4014080], %rs1961;
	ld.global.u8 	%rs1962, [%rd6+4016128];
	st.global.u8 	[%rd7+4016128], %rs1962;
	ld.global.u8 	%rs1963, [%rd6+4018176];
	st.global.u8 	[%rd7+4018176], %rs1963;
	ld.global.u8 	%rs1964, [%rd6+4020224];
	st.global.u8 	[%rd7+4020224], %rs1964;
	ld.global.u8 	%rs1965, [%rd6+4022272];
	st.global.u8 	[%rd7+4022272], %rs1965;
	ld.global.u8 	%rs1966, [%rd6+4024320];
	st.global.u8 	[%rd7+4024320], %rs1966;
	ld.global.u8 	%rs1967, [%rd6+4026368];
	st.global.u8 	[%rd7+4026368], %rs1967;
	ld.global.u8 	%rs1968, [%rd6+4028416];
	st.global.u8 	[%rd7+4028416], %rs1968;
	ld.global.u8 	%rs1969, [%rd6+4030464];
	st.global.u8 	[%rd7+4030464], %rs1969;
	ld.global.u8 	%rs1970, [%rd6+4032512];
	st.global.u8 	[%rd7+4032512], %rs1970;
	ld.global.u8 	%rs1971, [%rd6+4034560];
	st.global.u8 	[%rd7+4034560], %rs1971;
	ld.global.u8 	%rs1972, [%rd6+4036608];
	st.global.u8 	[%rd7+4036608], %rs1972;
	ld.global.u8 	%rs1973, [%rd6+4038656];
	st.global.u8 	[%rd7+4038656], %rs1973;
	ld.global.u8 	%rs1974, [%rd6+4040704];
	st.global.u8 	[%rd7+4040704], %rs1974;
	ld.global.u8 	%rs1975, [%rd6+4042752];
	st.global.u8 	[%rd7+4042752], %rs1975;
	ld.global.u8 	%rs1976, [%rd6+4044800];
	st.global.u8 	[%rd7+4044800], %rs1976;
	ld.global.u8 	%rs1977, [%rd6+4046848];
	st.global.u8 	[%rd7+4046848], %rs1977;
	ld.global.u8 	%rs1978, [%rd6+4048896];
	st.global.u8 	[%rd7+4048896], %rs1978;
	ld.global.u8 	%rs1979, [%rd6+4050944];
	st.global.u8 	[%rd7+4050944], %rs1979;
	ld.global.u8 	%rs1980, [%rd6+4052992];
	st.global.u8 	[%rd7+4052992], %rs1980;
	ld.global.u8 	%rs1981, [%rd6+4055040];
	st.global.u8 	[%rd7+4055040], %rs1981;
	ld.global.u8 	%rs1982, [%rd6+4057088];
	st.global.u8 	[%rd7+4057088], %rs1982;
	ld.global.u8 	%rs1983, [%rd6+4059136];
	st.global.u8 	[%rd7+4059136], %rs1983;
	ld.global.u8 	%rs1984, [%rd6+4061184];
	st.global.u8 	[%rd7+4061184], %rs1984;
	ld.global.u8 	%rs1985, [%rd6+4063232];
	st.global.u8 	[%rd7+4063232], %rs1985;
	ld.global.u8 	%rs1986, [%rd6+4065280];
	st.global.u8 	[%rd7+4065280], %rs1986;
	ld.global.u8 	%rs1987, [%rd6+4067328];
	st.global.u8 	[%rd7+4067328], %rs1987;
	ld.global.u8 	%rs1988, [%rd6+4069376];
	st.global.u8 	[%rd7+4069376], %rs1988;
	ld.global.u8 	%rs1989, [%rd6+4071424];
	st.global.u8 	[%rd7+4071424], %rs1989;
	ld.global.u8 	%rs1990, [%rd6+4073472];
	st.global.u8 	[%rd7+4073472], %rs1990;
	ld.global.u8 	%rs1991, [%rd6+4075520];
	st.global.u8 	[%rd7+4075520], %rs1991;
	ld.global.u8 	%rs1992, [%rd6+4077568];
	st.global.u8 	[%rd7+4077568], %rs1992;
	ld.global.u8 	%rs1993, [%rd6+4079616];
	st.global.u8 	[%rd7+4079616], %rs1993;
	ld.global.u8 	%rs1994, [%rd6+4081664];
	st.global.u8 	[%rd7+4081664], %rs1994;
	ld.global.u8 	%rs1995, [%rd6+4083712];
	st.global.u8 	[%rd7+4083712], %rs1995;
	ld.global.u8 	%rs1996, [%rd6+4085760];
	st.global.u8 	[%rd7+4085760], %rs1996;
	ld.global.u8 	%rs1997, [%rd6+4087808];
	st.global.u8 	[%rd7+4087808], %rs1997;
	ld.global.u8 	%rs1998, [%rd6+4089856];
	st.global.u8 	[%rd7+4089856], %rs1998;
	ld.global.u8 	%rs1999, [%rd6+4091904];
	st.global.u8 	[%rd7+4091904], %rs1999;
	ld.global.u8 	%rs2000, [%rd6+4093952];
	st.global.u8 	[%rd7+4093952], %rs2000;
	ret;

}
	// .globl	_Z22stall_reason_lg_normalPaS_
.visible .entry _Z22stall_reason_lg_normalPaS_(
	.param .u64 .ptr .align 1 _Z22stall_reason_lg_normalPaS__param_0,
	.param .u64 .ptr .align 1 _Z22stall_reason_lg_normalPaS__param_1
)
{
	.reg .b32 	%r<502>;
	.reg .b64 	%rd<8>;

	ld.param.u64 	%rd1, [_Z22stall_reason_lg_normalPaS__param_0];
	ld.param.u64 	%rd2, [_Z22stall_reason_lg_normalPaS__param_1];
	cvta.to.global.u64 	%rd3, %rd1;
	cvta.to.global.u64 	%rd4, %rd2;
	mov.u32 	%r1, %tid.x;
	mul.wide.u32 	%rd5, %r1, 4;
	add.s64 	%rd6, %rd4, %rd5;
	ld.global.u32 	%r2, [%rd6];
	add.s64 	%rd7, %rd3, %rd5;
	st.global.u32 	[%rd7], %r2;
	ld.global.u32 	%r3, [%rd6+8192];
	st.global.u32 	[%rd7+8192], %r3;
	ld.global.u32 	%r4, [%rd6+16384];
	st.global.u32 	[%rd7+16384], %r4;
	ld.global.u32 	%r5, [%rd6+24576];
	st.global.u32 	[%rd7+24576], %r5;
	ld.global.u32 	%r6, [%rd6+32768];
	st.global.u32 	[%rd7+32768], %r6;
	ld.global.u32 	%r7, [%rd6+40960];
	st.global.u32 	[%rd7+40960], %r7;
	ld.global.u32 	%r8, [%rd6+49152];
	st.global.u32 	[%rd7+49152], %r8;
	ld.global.u32 	%r9, [%rd6+57344];
	st.global.u32 	[%rd7+57344], %r9;
	ld.global.u32 	%r10, [%rd6+65536];
	st.global.u32 	[%rd7+65536], %r10;
	ld.global.u32 	%r11, [%rd6+73728];
	st.global.u32 	[%rd7+73728], %r11;
	ld.global.u32 	%r12, [%rd6+81920];
	st.global.u32 	[%rd7+81920], %r12;
	ld.global.u32 	%r13, [%rd6+90112];
	st.global.u32 	[%rd7+90112], %r13;
	ld.global.u32 	%r14, [%rd6+98304];
	st.global.u32 	[%rd7+98304], %r14;
	ld.global.u32 	%r15, [%rd6+106496];
	st.global.u32 	[%rd7+106496], %r15;
	ld.global.u32 	%r16, [%rd6+114688];
	st.global.u32 	[%rd7+114688], %r16;
	ld.global.u32 	%r17, [%rd6+122880];
	st.global.u32 	[%rd7+122880], %r17;
	ld.global.u32 	%r18, [%rd6+131072];
	st.global.u32 	[%rd7+131072], %r18;
	ld.global.u32 	%r19, [%rd6+139264];
	st.global.u32 	[%rd7+139264], %r19;
	ld.global.u32 	%r20, [%rd6+147456];
	st.global.u32 	[%rd7+147456], %r20;
	ld.global.u32 	%r21, [%rd6+155648];
	st.global.u32 	[%rd7+155648], %r21;
	ld.global.u32 	%r22, [%rd6+163840];
	st.global.u32 	[%rd7+163840], %r22;
	ld.global.u32 	%r23, [%rd6+172032];
	st.global.u32 	[%rd7+172032], %r23;
	ld.global.u32 	%r24, [%rd6+180224];
	st.global.u32 	[%rd7+180224], %r24;
	ld.global.u32 	%r25, [%rd6+188416];
	st.global.u32 	[%rd7+188416], %r25;
	ld.global.u32 	%r26, [%rd6+196608];
	st.global.u32 	[%rd7+196608], %r26;
	ld.global.u32 	%r27, [%rd6+204800];
	st.global.u32 	[%rd7+204800], %r27;
	ld.global.u32 	%r28, [%rd6+212992];
	st.global.u32 	[%rd7+212992], %r28;
	ld.global.u32 	%r29, [%rd6+221184];
	st.global.u32 	[%rd7+221184], %r29;
	ld.global.u32 	%r30, [%rd6+229376];
	st.global.u32 	[%rd7+229376], %r30;
	ld.global.u32 	%r31, [%rd6+237568];
	st.global.u32 	[%rd7+237568], %r31;
	ld.global.u32 	%r32, [%rd6+245760];
	st.global.u32 	[%rd7+245760], %r32;
	ld.global.u32 	%r33, [%rd6+253952];
	st.global.u32 	[%rd7+253952], %r33;
	ld.global.u32 	%r34, [%rd6+262144];
	st.global.u32 	[%rd7+262144], %r34;
	ld.global.u32 	%r35, [%rd6+270336];
	st.global.u32 	[%rd7+270336], %r35;
	ld.global.u32 	%r36, [%rd6+278528];
	st.global.u32 	[%rd7+278528], %r36;
	ld.global.u32 	%r37, [%rd6+286720];
	st.global.u32 	[%rd7+286720], %r37;
	ld.global.u32 	%r38, [%rd6+294912];
	st.global.u32 	[%rd7+294912], %r38;
	ld.global.u32 	%r39, [%rd6+303104];
	st.global.u32 	[%rd7+303104], %r39;
	ld.global.u32 	%r40, [%rd6+311296];
	st.global.u32 	[%rd7+311296], %r40;
	ld.global.u32 	%r41, [%rd6+319488];
	st.global.u32 	[%rd7+319488], %r41;
	ld.global.u32 	%r42, [%rd6+327680];
	st.global.u32 	[%rd7+327680], %r42;
	ld.global.u32 	%r43, [%rd6+335872];
	st.global.u32 	[%rd7+335872], %r43;
	ld.global.u32 	%r44, [%rd6+344064];
	st.global.u32 	[%rd7+344064], %r44;
	ld.global.u32 	%r45, [%rd6+352256];
	st.global.u32 	[%rd7+352256], %r45;
	ld.global.u32 	%r46, [%rd6+360448];
	st.global.u32 	[%rd7+360448], %r46;
	ld.global.u32 	%r47, [%rd6+368640];
	st.global.u32 	[%rd7+368640], %r47;
	ld.global.u32 	%r48, [%rd6+376832];
	st.global.u32 	[%rd7+376832], %r48;
	ld.global.u32 	%r49, [%rd6+385024];
	st.global.u32 	[%rd7+385024], %r49;
	ld.global.u32 	%r50, [%rd6+393216];
	st.global.u32 	[%rd7+393216], %r50;
	ld.global.u32 	%r51, [%rd6+401408];
	st.global.u32 	[%rd7+401408], %r51;
	ld.global.u32 	%r52, [%rd6+409600];
	st.global.u32 	[%rd7+409600], %r52;
	ld.global.u32 	%r53, [%rd6+417792];
	st.global.u32 	[%rd7+417792], %r53;
	ld.global.u32 	%r54, [%rd6+425984];
	st.global.u32 	[%rd7+425984], %r54;
	ld.global.u32 	%r55, [%rd6+434176];
	st.global.u32 	[%rd7+434176], %r55;
	ld.global.u32 	%r56, [%rd6+442368];
	st.global.u32 	[%rd7+442368], %r56;
	ld.global.u32 	%r57, [%rd6+450560];
	st.global.u32 	[%rd7+450560], %r57;
	ld.global.u32 	%r58, [%rd6+458752];
	st.global.u32 	[%rd7+458752], %r58;
	ld.global.u32 	%r59, [%rd6+466944];
	st.global.u32 	[%rd7+466944], %r59;
	ld.global.u32 	%r60, [%rd6+475136];
	st.global.u32 	[%rd7+475136], %r60;
	ld.global.u32 	%r61, [%rd6+483328];
	st.global.u32 	[%rd7+483328], %r61;
	ld.global.u32 	%r62, [%rd6+491520];
	st.global.u32 	[%rd7+491520], %r62;
	ld.global.u32 	%r63, [%rd6+499712];
	st.global.u32 	[%rd7+499712], %r63;
	ld.global.u32 	%r64, [%rd6+507904];
	st.global.u32 	[%rd7+507904], %r64;
	ld.global.u32 	%r65, [%rd6+516096];
	st.global.u32 	[%rd7+516096], %r65;
	ld.global.u32 	%r66, [%rd6+524288];
	st.global.u32 	[%rd7+524288], %r66;
	ld.global.u32 	%r67, [%rd6+532480];
	st.global.u32 	[%rd7+532480], %r67;
	ld.global.u32 	%r68, [%rd6+540672];
	st.global.u32 	[%rd7+540672], %r68;
	ld.global.u32 	%r69, [%rd6+548864];
	st.global.u32 	[%rd7+548864], %r69;
	ld.global.u32 	%r70, [%rd6+557056];
	st.global.u32 	[%rd7+557056], %r70;
	ld.global.u32 	%r71, [%rd6+565248];
	st.global.u32 	[%rd7+565248], %r71;
	ld.global.u32 	%r72, [%rd6+573440];
	st.global.u32 	[%rd7+573440], %r72;
	ld.global.u32 	%r73, [%rd6+581632];
	st.global.u32 	[%rd7+581632], %r73;
	ld.global.u32 	%r74, [%rd6+589824];
	st.global.u32 	[%rd7+589824], %r74;
	ld.global.u32 	%r75, [%rd6+598016];
	st.global.u32 	[%rd7+598016], %r75;
	ld.global.u32 	%r76, [%rd6+606208];
	st.global.u32 	[%rd7+606208], %r76;
	ld.global.u32 	%r77, [%rd6+614400];
	st.global.u32 	[%rd7+614400], %r77;
	ld.global.u32 	%r78, [%rd6+622592];
	st.global.u32 	[%rd7+622592], %r78;
	ld.global.u32 	%r79, [%rd6+630784];
	st.global.u32 	[%rd7+630784], %r79;
	ld.global.u32 	%r80, [%rd6+638976];
	st.global.u32 	[%rd7+638976], %r80;
	ld.global.u32 	%r81, [%rd6+647168];
	st.global.u32 	[%rd7+647168], %r81;
	ld.global.u32 	%r82, [%rd6+655360];
	st.global.u32 	[%rd7+655360], %r82;
	ld.global.u32 	%r83, [%rd6+663552];
	st.global.u32 	[%rd7+663552], %r83;
	ld.global.u32 	%r84, [%rd6+671744];
	st.global.u32 	[%rd7+671744], %r84;
	ld.global.u32 	%r85, [%rd6+679936];
	st.global.u32 	[%rd7+679936], %r85;
	ld.global.u32 	%r86, [%rd6+688128];
	st.global.u32 	[%rd7+688128], %r86;
	ld.global.u32 	%r87, [%rd6+696320];
	st.global.u32 	[%rd7+696320], %r87;
	ld.global.u32 	%r88, [%rd6+704512];
	st.global.u32 	[%rd7+704512], %r88;
	ld.global.u32 	%r89, [%rd6+712704];
	st.global.u32 	[%rd7+712704], %r89;
	ld.global.u32 	%r90, [%rd6+720896];
	st.global.u32 	[%rd7+720896], %r90;
	ld.global.u32 	%r91, [%rd6+729088];
	st.global.u32 	[%rd7+729088], %r91;
	ld.global.u32 	%r92, [%rd6+737280];
	st.global.u32 	[%rd7+737280], %r92;
	ld.global.u32 	%r93, [%rd6+745472];
	st.global.u32 	[%rd7+745472], %r93;
	ld.global.u32 	%r94, [%rd6+753664];
	st.global.u32 	[%rd7+753664], %r94;
	ld.global.u32 	%r95, [%rd6+761856];
	st.global.u32 	[%rd7+761856], %r95;
	ld.global.u32 	%r96, [%rd6+770048];
	st.global.u32 	[%rd7+770048], %r96;
	ld.global.u32 	%r97, [%rd6+778240];
	st.global.u32 	[%rd7+778240], %r97;
	ld.global.u32 	%r98, [%rd6+786432];
	st.global.u32 	[%rd7+786432], %r98;
	ld.global.u32 	%r99, [%rd6+794624];
	st.global.u32 	[%rd7+794624], %r99;
	ld.global.u32 	%r100, [%rd6+802816];
	st.global.u32 	[%rd7+802816], %r100;
	ld.global.u32 	%r101, [%rd6+811008];
	st.global.u32 	[%rd7+811008], %r101;
	ld.global.u32 	%r102, [%rd6+819200];
	st.global.u32 	[%rd7+819200], %r102;
	ld.global.u32 	%r103, [%rd6+827392];
	st.global.u32 	[%rd7+827392], %r103;
	ld.global.u32 	%r104, [%rd6+835584];
	st.global.u32 	[%rd7+835584], %r104;
	ld.global.u32 	%r105, [%rd6+843776];
	st.global.u32 	[%rd7+843776], %r105;
	ld.global.u32 	%r106, [%rd6+851968];
	st.global.u32 	[%rd7+851968], %r106;
	ld.global.u32 	%r107, [%rd6+860160];
	st.global.u32 	[%rd7+860160], %r107;
	ld.global.u32 	%r108, [%rd6+868352];
	st.global.u32 	[%rd7+868352], %r108;
	ld.global.u32 	%r109, [%rd6+876544];
	st.global.u32 	[%rd7+876544], %r109;
	ld.global.u32 	%r110, [%rd6+884736];
	st.global.u32 	[%rd7+884736], %r110;
	ld.global.u32 	%r111, [%rd6+892928];
	st.global.u32 	[%rd7+892928], %r111;
	ld.global.u32 	%r112, [%rd6+901120];
	st.global.u32 	[%rd7+901120], %r112;
	ld.global.u32 	%r113, [%rd6+909312];
	st.global.u32 	[%rd7+909312], %r113;
	ld.global.u32 	%r114, [%rd6+917504];
	st.global.u32 	[%rd7+917504], %r114;
	ld.global.u32 	%r115, [%rd6+925696];
	st.global.u32 	[%rd7+925696], %r115;
	ld.global.u32 	%r116, [%rd6+933888];
	st.global.u32 	[%rd7+933888], %r116;
	ld.global.u32 	%r117, [%rd6+942080];
	st.global.u32 	[%rd7+942080], %r117;
	ld.global.u32 	%r118, [%rd6+950272];
	st.global.u32 	[%rd7+950272], %r118;
	ld.global.u32 	%r119, [%rd6+958464];
	st.global.u32 	[%rd7+958464], %r119;
	ld.global.u32 	%r120, [%rd6+966656];
	st.global.u32 	[%rd7+966656], %r120;
	ld.global.u32 	%r121, [%rd6+974848];
	st.global.u32 	[%rd7+974848], %r121;
	ld.global.u32 	%r122, [%rd6+983040];
	st.global.u32 	[%rd7+983040], %r122;
	ld.global.u32 	%r123, [%rd6+991232];
	st.global.u32 	[%rd7+991232], %r123;
	ld.global.u32 	%r124, [%rd6+999424];
	st.global.u32 	[%rd7+999424], %r124;
	ld.global.u32 	%r125, [%rd6+1007616];
	st.global.u32 	[%rd7+1007616], %r125;
	ld.global.u32 	%r126, [%rd6+1015808];
	st.global.u32 	[%rd7+1015808], %r126;
	ld.global.u32 	%r127, [%rd6+1024000];
	st.global.u32 	[%rd7+1024000], %r127;
	ld.global.u32 	%r128, [%rd6+1032192];
	st.global.u32 	[%rd7+1032192], %r128;
	ld.global.u32 	%r129, [%rd6+1040384];
	st.global.u32 	[%rd7+1040384], %r129;
	ld.global.u32 	%r130, [%rd6+1048576];
	st.global.u32 	[%rd7+1048576], %r130;
	ld.global.u32 	%r131, [%rd6+1056768];
	st.global.u32 	[%rd7+1056768], %r131;
	ld.global.u32 	%r132, [%rd6+1064960];
	st.global.u32 	[%rd7+1064960], %r132;
	ld.global.u32 	%r133, [%rd6+1073152];
	st.global.u32 	[%rd7+1073152], %r133;
	ld.global.u32 	%r134, [%rd6+1081344];
	st.global.u32 	[%rd7+1081344], %r134;
	ld.global.u32 	%r135, [%rd6+1089536];
	st.global.u32 	[%rd7+1089536], %r135;
	ld.global.u32 	%r136, [%rd6+1097728];
	st.global.u32 	[%rd7+1097728], %r136;
	ld.global.u32 	%r137, [%rd6+1105920];
	st.global.u32 	[%rd7+1105920], %r137;
	ld.global.u32 	%r138, [%rd6+1114112];
	st.global.u32 	[%rd7+1114112], %r138;
	ld.global.u32 	%r139, [%rd6+1122304];
	st.global.u32 	[%rd7+1122304], %r139;
	ld.global.u32 	%r140, [%rd6+1130496];
	st.global.u32 	[%rd7+1130496], %r140;
	ld.global.u32 	%r141, [%rd6+1138688];
	st.global.u32 	[%rd7+1138688], %r141;
	ld.global.u32 	%r142, [%rd6+1146880];
	st.global.u32 	[%rd7+1146880], %r142;
	ld.global.u32 	%r143, [%rd6+1155072];
	st.global.u32 	[%rd7+1155072], %r143;
	ld.global.u32 	%r144, [%rd6+1163264];
	st.global.u32 	[%rd7+1163264], %r144;
	ld.global.u32 	%r145, [%rd6+1171456];
	st.global.u32 	[%rd7+1171456], %r145;
	ld.global.u32 	%r146, [%rd6+1179648];
	st.global.u32 	[%rd7+1179648], %r146;
	ld.global.u32 	%r147, [%rd6+1187840];
	st.global.u32 	[%rd7+1187840], %r147;
	ld.global.u32 	%r148, [%rd6+1196032];
	st.global.u32 	[%rd7+1196032], %r148;
	ld.global.u32 	%r149, [%rd6+1204224];
	st.global.u32 	[%rd7+1204224], %r149;
	ld.global.u32 	%r150, [%rd6+1212416];
	st.global.u32 	[%rd7+1212416], %r150;
	ld.global.u32 	%r151, [%rd6+1220608];
	st.global.u32 	[%rd7+1220608], %r151;
	ld.global.u32 	%r152, [%rd6+1228800];
	st.global.u32 	[%rd7+1228800], %r152;
	ld.global.u32 	%r153, [%rd6+1236992];
	st.global.u32 	[%rd7+1236992], %r153;
	ld.global.u32 	%r154, [%rd6+1245184];
	st.global.u32 	[%rd7+1245184], %r154;
	ld.global.u32 	%r155, [%rd6+1253376];
	st.global.u32 	[%rd7+1253376], %r155;
	ld.global.u32 	%r156, [%rd6+1261568];
	st.global.u32 	[%rd7+1261568], %r156;
	ld.global.u32 	%r157, [%rd6+1269760];
	st.global.u32 	[%rd7+1269760], %r157;
	ld.global.u32 	%r158, [%rd6+1277952];
	st.global.u32 	[%rd7+1277952], %r158;
	ld.global.u32 	%r159, [%rd6+1286144];
	st.global.u32 	[%rd7+1286144], %r159;
	ld.global.u32 	%r160, [%rd6+1294336];
	st.global.u32 	[%rd7+1294336], %r160;
	ld.global.u32 	%r161, [%rd6+1302528];
	st.global.u32 	[%rd7+1302528], %r161;
	ld.global.u32 	%r162, [%rd6+1310720];
	st.global.u32 	[%rd7+1310720], %r162;
	ld.global.u32 	%r163, [%rd6+1318912];
	st.global.u32 	[%rd7+1318912], %r163;
	ld.global.u32 	%r164, [%rd6+1327104];
	st.global.u32 	[%rd7+1327104], %r164;
	ld.global.u32 	%r165, [%rd6+1335296];
	st.global.u32 	[%rd7+1335296], %r165;
	ld.global.u32 	%r166, [%rd6+1343488];
	st.global.u32 	[%rd7+1343488], %r166;
	ld.global.u32 	%r167, [%rd6+1351680];
	st.global.u32 	[%rd7+1351680], %r167;
	ld.global.u32 	%r168, [%rd6+1359872];
	st.global.u32 	[%rd7+1359872], %r168;
	ld.global.u32 	%r169, [%rd6+1368064];
	st.global.u32 	[%rd7+1368064], %r169;
	ld.global.u32 	%r170, [%rd6+1376256];
	st.global.u32 	[%rd7+1376256], %r170;
	ld.global.u32 	%r171, [%rd6+1384448];
	st.global.u32 	[%rd7+1384448], %r171;
	ld.global.u32 	%r172, [%rd6+1392640];
	st.global.u32 	[%rd7+1392640], %r172;
	ld.global.u32 	%r173, [%rd6+1400832];
	st.global.u32 	[%rd7+1400832], %r173;
	ld.global.u32 	%r174, [%rd6+1409024];
	st.global.u32 	[%rd7+1409024], %r174;
	ld.global.u32 	%r175, [%rd6+1417216];
	st.global.u32 	[%rd7+1417216], %r175;
	ld.global.u32 	%r176, [%rd6+1425408];
	st.global.u32 	[%rd7+1425408], %r176;
	ld.global.u32 	%r177, [%rd6+1433600];
	st.global.u32 	[%rd7+1433600], %r177;
	ld.global.u32 	%r178, [%rd6+1441792];
	st.global.u32 	[%rd7+1441792], %r178;
	ld.global.u32 	%r179, [%rd6+1449984];
	st.global.u32 	[%rd7+1449984], %r179;
	ld.global.u32 	%r180, [%rd6+1458176];
	st.global.u32 	[%rd7+1458176], %r180;
	ld.global.u32 	%r181, [%rd6+1466368];
	st.global.u32 	[%rd7+1466368], %r181;
	ld.global.u32 	%r182, [%rd6+1474560];
	st.global.u32 	[%rd7+1474560], %r182;
	ld.global.u32 	%r183, [%rd6+1482752];
	st.global.u32 	[%rd7+1482752], %r183;
	ld.global.u32 	%r184, [%rd6+1490944];
	st.global.u32 	[%rd7+1490944], %r184;
	ld.global.u32 	%r185, [%rd6+1499136];
	st.global.u32 	[%rd7+1499136], %r185;
	ld.global.u32 	%r186, [%rd6+1507328];
	st.global.u32 	[%rd7+1507328], %r186;
	ld.global.u32 	%r187, [%rd6+1515520];
	st.global.u32 	[%rd7+1515520], %r187;
	ld.global.u32 	%r188, [%rd6+1523712];
	st.global.u32 	[%rd7+1523712], %r188;
	ld.global.u32 	%r189, [%rd6+1531904];
	st.global.u32 	[%rd7+1531904], %r189;
	ld.global.u32 	%r190, [%rd6+1540096];
	st.global.u32 	[%rd7+1540096], %r190;
	ld.global.u32 	%r191, [%rd6+1548288];
	st.global.u32 	[%rd7+1548288], %r191;
	ld.global.u32 	%r192, [%rd6+1556480];
	st.global.u32 	[%rd7+1556480], %r192;
	ld.global.u32 	%r193, [%rd6+1564672];
	st.global.u32 	[%rd7+1564672], %r193;
	ld.global.u32 	%r194, [%rd6+1572864];
	st.global.u32 	[%rd7+1572864], %r194;
	ld.global.u32 	%r195, [%rd6+1581056];
	st.global.u32 	[%rd7+1581056], %r195;
	ld.global.u32 	%r196, [%rd6+1589248];
	st.global.u32 	[%rd7+1589248], %r196;
	ld.global.u32 	%r197, [%rd6+1597440];
	st.global.u32 	[%rd7+1597440], %r197;
	ld.global.u32 	%r198, [%rd6+1605632];
	st.global.u32 	[%rd7+1605632], %r198;
	ld.global.u32 	%r199, [%rd6+1613824];
	st.global.u32 	[%rd7+1613824], %r199;
	ld.global.u32 	%r200, [%rd6+1622016];
	st.global.u32 	[%rd7+1622016], %r200;
	ld.global.u32 	%r201, [%rd6+1630208];
	st.global.u32 	[%rd7+1630208], %r201;
	ld.global.u32 	%r202, [%rd6+1638400];
	st.global.u32 	[%rd7+1638400], %r202;
	ld.global.u32 	%r203, [%rd6+1646592];
	st.global.u32 	[%rd7+1646592], %r203;
	ld.global.u32 	%r204, [%rd6+1654784];
	st.global.u32 	[%rd7+1654784], %r204;
	ld.global.u32 	%r205, [%rd6+1662976];
	st.global.u32 	[%rd7+1662976], %r205;
	ld.global.u32 	%r206, [%rd6+1671168];
	st.global.u32 	[%rd7+1671168], %r206;
	ld.global.u32 	%r207, [%rd6+1679360];
	st.global.u32 	[%rd7+1679360], %r207;
	ld.global.u32 	%r208, [%rd6+1687552];
	st.global.u32 	[%rd7+1687552], %r208;
	ld.global.u32 	%r209, [%rd6+1695744];
	st.global.u32 	[%rd7+1695744], %r209;
	ld.global.u32 	%r210, [%rd6+1703936];
	st.global.u32 	[%rd7+1703936], %r210;
	ld.global.u32 	%r211, [%rd6+1712128];
	st.global.u32 	[%rd7+1712128], %r211;
	ld.global.u32 	%r212, [%rd6+1720320];
	st.global.u32 	[%rd7+1720320], %r212;
	ld.global.u32 	%r213, [%rd6+1728512];
	st.global.u32 	[%rd7+1728512], %r213;
	ld.global.u32 	%r214, [%rd6+1736704];
	st.global.u32 	[%rd7+1736704], %r214;
	ld.global.u32 	%r215, [%rd6+1744896];
	st.global.u32 	[%rd7+1744896], %r215;
	ld.global.u32 	%r216, [%rd6+1753088];
	st.global.u32 	[%rd7+1753088], %r216;
	ld.global.u32 	%r217, [%rd6+1761280];
	st.global.u32 	[%rd7+1761280], %r217;
	ld.global.u32 	%r218, [%rd6+1769472];
	st.global.u32 	[%rd7+1769472], %r218;
	ld.global.u32 	%r219, [%rd6+1777664];
	st.global.u32 	[%rd7+1777664], %r219;
	ld.global.u32 	%r220, [%rd6+1785856];
	st.global.u32 	[%rd7+1785856], %r220;
	ld.global.u32 	%r221, [%rd6+1794048];
	st.global.u32 	[%rd7+1794048], %r221;
	ld.global.u32 	%r222, [%rd6+1802240];
	st.global.u32 	[%rd7+1802240], %r222;
	ld.global.u32 	%r223, [%rd6+1810432];
	st.global.u32 	[%rd7+1810432], %r223;
	ld.global.u32 	%r224, [%rd6+1818624];
	st.global.u32 	[%rd7+1818624], %r224;
	ld.global.u32 	%r225, [%rd6+1826816];
	st.global.u32 	[%rd7+1826816], %r225;
	ld.global.u32 	%r226, [%rd6+1835008];
	st.global.u32 	[%rd7+1835008], %r226;
	ld.global.u32 	%r227, [%rd6+1843200];
	st.global.u32 	[%rd7+1843200], %r227;
	ld.global.u32 	%r228, [%rd6+1851392];
	st.global.u32 	[%rd7+1851392], %r228;
	ld.global.u32 	%r229, [%rd6+1859584];
	st.global.u32 	[%rd7+1859584], %r229;
	ld.global.u32 	%r230, [%rd6+1867776];
	st.global.u32 	[%rd7+1867776], %r230;
	ld.global.u32 	%r231, [%rd6+1875968];
	st.global.u32 	[%rd7+1875968], %r231;
	ld.global.u32 	%r232, [%rd6+1884160];
	st.global.u32 	[%rd7+1884160], %r232;
	ld.global.u32 	%r233, [%rd6+1892352];
	st.global.u32 	[%rd7+1892352], %r233;
	ld.global.u32 	%r234, [%rd6+1900544];
	st.global.u32 	[%rd7+1900544], %r234;
	ld.global.u32 	%r235, [%rd6+1908736];
	st.global.u32 	[%rd7+1908736], %r235;
	ld.global.u32 	%r236, [%rd6+1916928];
	st.global.u32 	[%rd7+1916928], %r236;
	ld.global.u32 	%r237, [%rd6+1925120];
	st.global.u32 	[%rd7+1925120], %r237;
	ld.global.u32 	%r238, [%rd6+1933312];
	st.global.u32 	[%rd7+1933312], %r238;
	ld.global.u32 	%r239, [%rd6+1941504];
	st.global.u32 	[%rd7+1941504], %r239;
	ld.global.u32 	%r240, [%rd6+1949696];
	st.global.u32 	[%rd7+1949696], %r240;
	ld.global.u32 	%r241, [%rd6+1957888];
	st.global.u32 	[%rd7+1957888], %r241;
	ld.global.u32 	%r242, [%rd6+1966080];
	st.global.u32 	[%rd7+1966080], %r242;
	ld.global.u32 	%r243, [%rd6+1974272];
	st.global.u32 	[%rd7+1974272], %r243;
	ld.global.u32 	%r244, [%rd6+1982464];
	st.global.u32 	[%rd7+1982464], %r244;
	ld.global.u32 	%r245, [%rd6+1990656];
	st.global.u32 	[%rd7+1990656], %r245;
	ld.global.u32 	%r246, [%rd6+1998848];
	st.global.u32 	[%rd7+1998848], %r246;
	ld.global.u32 	%r247, [%rd6+2007040];
	st.global.u32 	[%rd7+2007040], %r247;
	ld.global.u32 	%r248, [%rd6+2015232];
	st.global.u32 	[%rd7+2015232], %r248;
	ld.global.u32 	%r249, [%rd6+2023424];
	st.global.u32 	[%rd7+2023424], %r249;
	ld.global.u32 	%r250, [%rd6+2031616];
	st.global.u32 	[%rd7+2031616], %r250;
	ld.global.u32 	%r251, [%rd6+2039808];
	st.global.u32 	[%rd7+2039808], %r251;
	ld.global.u32 	%r252, [%rd6+2048000];
	st.global.u32 	[%rd7+2048000], %r252;
	ld.global.u32 	%r253, [%rd6+2056192];
	st.global.u32 	[%rd7+2056192], %r253;
	ld.global.u32 	%r254, [%rd6+2064384];
	st.global.u32 	[%rd7+2064384], %r254;
	ld.global.u32 	%r255, [%rd6+2072576];
	st.global.u32 	[%rd7+2072576], %r255;
	ld.global.u32 	%r256, [%rd6+2080768];
	st.global.u32 	[%rd7+2080768], %r256;
	ld.global.u32 	%r257, [%rd6+2088960];
	st.global.u32 	[%rd7+2088960], %r257;
	ld.global.u32 	%r258, [%rd6+2097152];
	st.global.u32 	[%rd7+2097152], %r258;
	ld.global.u32 	%r259, [%rd6+2105344];
	st.global.u32 	[%rd7+2105344], %r259;
	ld.global.u32 	%r260, [%rd6+2113536];
	st.global.u32 	[%rd7+2113536], %r260;
	ld.global.u32 	%r261, [%rd6+2121728];
	st.global.u32 	[%rd7+2121728], %r261;
	ld.global.u32 	%r262, [%rd6+2129920];
	st.global.u32 	[%rd7+2129920], %r262;
	ld.global.u32 	%r263, [%rd6+2138112];
	st.global.u32 	[%rd7+2138112], %r263;
	ld.global.u32 	%r264, [%rd6+2146304];
	st.global.u32 	[%rd7+2146304], %r264;
	ld.global.u32 	%r265, [%rd6+2154496];
	st.global.u32 	[%rd7+2154496], %r265;
	ld.global.u32 	%r266, [%rd6+2162688];
	st.global.u32 	[%rd7+2162688], %r266;
	ld.global.u32 	%r267, [%rd6+2170880];
	st.global.u32 	[%rd7+2170880], %r267;
	ld.global.u32 	%r268, [%rd6+2179072];
	st.global.u32 	[%rd7+2179072], %r268;
	ld.global.u32 	%r269, [%rd6+2187264];
	st.global.u32 	[%rd7+2187264], %r269;
	ld.global.u32 	%r270, [%rd6+2195456];
	st.global.u32 	[%rd7+2195456], %r270;
	ld.global.u32 	%r271, [%rd6+2203648];
	st.global.u32 	[%rd7+2203648], %r271;
	ld.global.u32 	%r272, [%rd6+2211840];
	st.global.u32 	[%rd7+2211840], %r272;
	ld.global.u32 	%r273, [%rd6+2220032];
	st.global.u32 	[%rd7+2220032], %r273;
	ld.global.u32 	%r274, [%rd6+2228224];
	st.global.u32 	[%rd7+2228224], %r274;
	ld.global.u32 	%r275, [%rd6+2236416];
	st.global.u32 	[%rd7+2236416], %r275;
	ld.global.u32 	%r276, [%rd6+2244608];
	st.global.u32 	[%rd7+2244608], %r276;
	ld.global.u32 	%r277, [%rd6+2252800];
	st.global.u32 	[%rd7+2252800], %r277;
	ld.global.u32 	%r278, [%rd6+2260992];
	st.global.u32 	[%rd7+2260992], %r278;
	ld.global.u32 	%r279, [%rd6+2269184];
	st.global.u32 	[%rd7+2269184], %r279;
	ld.global.u32 	%r280, [%rd6+2277376];
	st.global.u32 	[%rd7+2277376], %r280;
	ld.global.u32 	%r281, [%rd6+2285568];
	st.global.u32 	[%rd7+2285568], %r281;
	ld.global.u32 	%r282, [%rd6+2293760];
	st.global.u32 	[%rd7+2293760], %r282;
	ld.global.u32 	%r283, [%rd6+2301952];
	st.global.u32 	[%rd7+2301952], %r283;
	ld.global.u32 	%r284, [%rd6+2310144];
	st.global.u32 	[%rd7+2310144], %r284;
	ld.global.u32 	%r285, [%rd6+2318336];
	st.global.u32 	[%rd7+2318336], %r285;
	ld.global.u32 	%r286, [%rd6+2326528];
	st.global.u32 	[%rd7+2326528], %r286;
	ld.global.u32 	%r287, [%rd6+2334720];
	st.global.u32 	[%rd7+2334720], %r287;
	ld.global.u32 	%r288, [%rd6+2342912];
	st.global.u32 	[%rd7+2342912], %r288;
	ld.global.u32 	%r289, [%rd6+2351104];
	st.global.u32 	[%rd7+2351104], %r289;
	ld.global.u32 	%r290, [%rd6+2359296];
	st.global.u32 	[%rd7+2359296], %r290;
	ld.global.u32 	%r291, [%rd6+2367488];
	st.global.u32 	[%rd7+2367488], %r291;
	ld.global.u32 	%r292, [%rd6+2375680];
	st.global.u32 	[%rd7+2375680], %r292;
	ld.global.u32 	%r293, [%rd6+2383872];
	st.global.u32 	[%rd7+2383872], %r293;
	ld.global.u32 	%r294, [%rd6+2392064];
	st.global.u32 	[%rd7+2392064], %r294;
	ld.global.u32 	%r295, [%rd6+2400256];
	st.global.u32 	[%rd7+2400256], %r295;
	ld.global.u32 	%r296, [%rd6+2408448];
	st.global.u32 	[%rd7+2408448], %r296;
	ld.global.u32 	%r297, [%rd6+2416640];
	st.global.u32 	[%rd7+2416640], %r297;
	ld.global.u32 	%r298, [%rd6+2424832];
	st.global.u32 	[%rd7+2424832], %r298;
	ld.global.u32 	%r299, [%rd6+2433024];
	st.global.u32 	[%rd7+2433024], %r299;
	ld.global.u32 	%r300, [%rd6+2441216];
	st.global.u32 	[%rd7+2441216], %r300;
	ld.global.u32 	%r301, [%rd6+2449408];
	st.global.u32 	[%rd7+2449408], %r301;
	ld.global.u32 	%r302, [%rd6+2457600];
	st.global.u32 	[%rd7+2457600], %r302;
	ld.global.u32 	%r303, [%rd6+2465792];
	st.global.u32 	[%rd7+2465792], %r303;
	ld.global.u32 	%r304, [%rd6+2473984];
	st.global.u32 	[%rd7+2473984], %r304;
	ld.global.u32 	%r305, [%rd6+2482176];
	st.global.u32 	[%rd7+2482176], %r305;
	ld.global.u32 	%r306, [%rd6+2490368];
	st.global.u32 	[%rd7+2490368], %r306;
	ld.global.u32 	%r307, [%rd6+2498560];
	st.global.u32 	[%rd7+2498560], %r307;
	ld.global.u32 	%r308, [%rd6+2506752];
	st.global.u32 	[%rd7+2506752], %r308;
	ld.global.u32 	%r309, [%rd6+2514944];
	st.global.u32 	[%rd7+2514944], %r309;
	ld.global.u32 	%r310, [%rd6+2523136];
	st.global.u32 	[%rd7+2523136], %r310;
	ld.global.u32 	%r311, [%rd6+2531328];
	st.global.u32 	[%rd7+2531328], %r311;
	ld.global.u32 	%r312, [%rd6+2539520];
	st.global.u32 	[%rd7+2539520], %r312;
	ld.global.u32 	%r313, [%rd6+2547712];
	st.global.u32 	[%rd7+2547712], %r313;
	ld.global.u32 	%r314, [%rd6+2555904];
	st.global.u32 	[%rd7+2555904], %r314;
	ld.global.u32 	%r315, [%rd6+2564096];
	st.global.u32 	[%rd7+2564096], %r315;
	ld.global.u32 	%r316, [%rd6+2572288];
	st.global.u32 	[%rd7+2572288], %r316;
	ld.global.u32 	%r317, [%rd6+2580480];
	st.global.u32 	[%rd7+2580480], %r317;
	ld.global.u32 	%r318, [%rd6+2588672];
	st.global.u32 	[%rd7+2588672], %r318;
	ld.global.u32 	%r319, [%rd6+2596864];
	st.global.u32 	[%rd7+2596864], %r319;
	ld.global.u32 	%r320, [%rd6+2605056];
	st.global.u32 	[%rd7+2605056], %r320;
	ld.global.u32 	%r321, [%rd6+2613248];
	st.global.u32 	[%rd7+2613248], %r321;
	ld.global.u32 	%r322, [%rd6+2621440];
	st.global.u32 	[%rd7+2621440], %r322;
	ld.global.u32 	%r323, [%rd6+2629632];
	st.global.u32 	[%rd7+2629632], %r323;
	ld.global.u32 	%r324, [%rd6+2637824];
	st.global.u32 	[%rd7+2637824], %r324;
	ld.global.u32 	%r325, [%rd6+2646016];
	st.global.u32 	[%rd7+2646016], %r325;
	ld.global.u32 	%r326, [%rd6+2654208];
	st.global.u32 	[%rd7+2654208], %r326;
	ld.global.u32 	%r327, [%rd6+2662400];
	st.global.u32 	[%rd7+2662400], %r327;
	ld.global.u32 	%r328, [%rd6+2670592];
	st.global.u32 	[%rd7+2670592], %r328;
	ld.global.u32 	%r329, [%rd6+2678784];
	st.global.u32 	[%rd7+2678784], %r329;
	ld.global.u32 	%r330, [%rd6+2686976];
	st.global.u32 	[%rd7+2686976], %r330;
	ld.global.u32 	%r331, [%rd6+2695168];
	st.global.u32 	[%rd7+2695168], %r331;
	ld.global.u32 	%r332, [%rd6+2703360];
	st.global.u32 	[%rd7+2703360], %r332;
	ld.global.u32 	%r333, [%rd6+2711552];
	st.global.u32 	[%rd7+2711552], %r333;
	ld.global.u32 	%r334, [%rd6+2719744];
	st.global.u32 	[%rd7+2719744], %r334;
	ld.global.u32 	%r335, [%rd6+2727936];
	st.global.u32 	[%rd7+2727936], %r335;
	ld.global.u32 	%r336, [%rd6+2736128];
	st.global.u32 	[%rd7+2736128], %r336;
	ld.global.u32 	%r337, [%rd6+2744320];
	st.global.u32 	[%rd7+2744320], %r337;
	ld.global.u32 	%r338, [%rd6+2752512];
	st.global.u32 	[%rd7+2752512], %r338;
	ld.global.u32 	%r339, [%rd6+2760704];
	st.global.u32 	[%rd7+2760704], %r339;
	ld.global.u32 	%r340, [%rd6+2768896];
	st.global.u32 	[%rd7+2768896], %r340;
	ld.global.u32 	%r341, [%rd6+2777088];
	st.global.u32 	[%rd7+2777088], %r341;
	ld.global.u32 	%r342, [%rd6+2785280];
	st.global.u32 	[%rd7+2785280], %r342;
	ld.global.u32 	%r343, [%rd6+2793472];
	st.global.u32 	[%rd7+2793472], %r343;
	ld.global.u32 	%r344, [%rd6+2801664];
	st.global.u32 	[%rd7+2801664], %r344;
	ld.global.u32 	%r345, [%rd6+2809856];
	st.global.u32 	[%rd7+2809856], %r345;
	ld.global.u32 	%r346, [%rd6+2818048];
	st.global.u32 	[%rd7+2818048], %r346;
	ld.global.u32 	%r347, [%rd6+2826240];
	st.global.u32 	[%rd7+2826240], %r347;
	ld.global.u32 	%r348, [%rd6+2834432];
	st.global.u32 	[%rd7+2834432], %r348;
	ld.global.u32 	%r349, [%rd6+2842624];
	st.global.u32 	[%rd7+2842624], %r349;
	ld.global.u32 	%r350, [%rd6+2850816];
	st.global.u32 	[%rd7+2850816], %r350;
	ld.global.u32 	%r351, [%rd6+2859008];
	st.global.u32 	[%rd7+2859008], %r351;
	ld.global.u32 	%r352, [%rd6+2867200];
	st.global.u32 	[%rd7+2867200], %r352;
	ld.global.u32 	%r353, [%rd6+2875392];
	st.global.u32 	[%rd7+2875392], %r353;
	ld.global.u32 	%r354, [%rd6+2883584];
	st.global.u32 	[%rd7+2883584], %r354;
	ld.global.u32 	%r355, [%rd6+2891776];
	st.global.u32 	[%rd7+2891776], %r355;
	ld.global.u32 	%r356, [%rd6+2899968];
	st.global.u32 	[%rd7+2899968], %r356;
	ld.global.u32 	%r357, [%rd6+2908160];
	st.global.u32 	[%rd7+2908160], %r357;
	ld.global.u32 	%r358, [%rd6+2916352];
	st.global.u32 	[%rd7+2916352], %r358;
	ld.global.u32 	%r359, [%rd6+2924544];
	st.global.u32 	[%rd7+2924544], %r359;
	ld.global.u32 	%r360, [%rd6+2932736];
	st.global.u32 	[%rd7+2932736], %r360;
	ld.global.u32 	%r361, [%rd6+2940928];
	st.global.u32 	[%rd7+2940928], %r361;
	ld.global.u32 	%r362, [%rd6+2949120];
	st.global.u32 	[%rd7+2949120], %r362;
	ld.global.u32 	%r363, [%rd6+2957312];
	st.global.u32 	[%rd7+2957312], %r363;
	ld.global.u32 	%r364, [%rd6+2965504];
	st.global.u32 	[%rd7+2965504], %r364;
	ld.global.u32 	%r365, [%rd6+2973696];
	st.global.u32 	[%rd7+2973696], %r365;
	ld.global.u32 	%r366, [%rd6+2981888];
	st.global.u32 	[%rd7+2981888], %r366;
	ld.global.u32 	%r367, [%rd6+2990080];
	st.global.u32 	[%rd7+2990080], %r367;
	ld.global.u32 	%r368, [%rd6+2998272];
	st.global.u32 	[%rd7+2998272], %r368;
	ld.global.u32 	%r369, [%rd6+3006464];
	st.global.u32 	[%rd7+3006464], %r369;
	ld.global.u32 	%r370, [%rd6+3014656];
	st.global.u32 	[%rd7+3014656], %r370;
	ld.global.u32 	%r371, [%rd6+3022848];
	st.global.u32 	[%rd7+3022848], %r371;
	ld.global.u32 	%r372, [%rd6+3031040];
	st.global.u32 	[%rd7+3031040], %r372;
	ld.global.u32 	%r373, [%rd6+3039232];
	st.global.u32 	[%rd7+3039232], %r373;
	ld.global.u32 	%r374, [%rd6+3047424];
	st.global.u32 	[%rd7+3047424], %r374;
	ld.global.u32 	%r375, [%rd6+3055616];
	st.global.u32 	[%rd7+3055616], %r375;
	ld.global.u32 	%r376, [%rd6+3063808];
	st.global.u32 	[%rd7+3063808], %r376;
	ld.global.u32 	%r377, [%rd6+3072000];
	st.global.u32 	[%rd7+3072000], %r377;
	ld.global.u32 	%r378, [%rd6+3080192];
	st.global.u32 	[%rd7+3080192], %r378;
	ld.global.u32 	%r379, [%rd6+3088384];
	st.global.u32 	[%rd7+3088384], %r379;
	ld.global.u32 	%r380, [%rd6+3096576];
	st.global.u32 	[%rd7+3096576], %r380;
	ld.global.u32 	%r381, [%rd6+3104768];
	st.global.u32 	[%rd7+3104768], %r381;
	ld.global.u32 	%r382, [%rd6+3112960];
	st.global.u32 	[%rd7+3112960], %r382;
	ld.global.u32 	%r383, [%rd6+3121152];
	st.global.u32 	[%rd7+3121152], %r383;
	ld.global.u32 	%r384, [%rd6+3129344];
	st.global.u32 	[%rd7+3129344], %r384;
	ld.global.u32 	%r385, [%rd6+3137536];
	st.global.u32 	[%rd7+3137536], %r385;
	ld.global.u32 	%r386, [%rd6+3145728];
	st.global.u32 	[%rd7+3145728], %r386;
	ld.global.u32 	%r387, [%rd6+3153920];
	st.global.u32 	[%rd7+3153920], %r387;
	ld.global.u32 	%r388, [%rd6+3162112];
	st.global.u32 	[%rd7+3162112], %r388;
	ld.global.u32 	%r389, [%rd6+3170304];
	st.global.u32 	[%rd7+3170304], %r389;
	ld.global.u32 	%r390, [%rd6+3178496];
	st.global.u32 	[%rd7+3178496], %r390;
	ld.global.u32 	%r391, [%rd6+3186688];
	st.global.u32 	[%rd7+3186688], %r391;
	ld.global.u32 	%r392, [%rd6+3194880];
	st.global.u32 	[%rd7+3194880], %r392;
	ld.global.u32 	%r393, [%rd6+3203072];
	st.global.u32 	[%rd7+3203072], %r393;
	ld.global.u32 	%r394, [%rd6+3211264];
	st.global.u32 	[%rd7+3211264], %r394;
	ld.global.u32 	%r395, [%rd6+3219456];
	st.global.u32 	[%rd7+3219456], %r395;
	ld.global.u32 	%r396, [%rd6+3227648];
	st.global.u32 	[%rd7+3227648], %r396;
	ld.global.u32 	%r397, [%rd6+3235840];
	st.global.u32 	[%rd7+3235840], %r397;
	ld.global.u32 	%r398, [%rd6+3244032];
	st.global.u32 	[%rd7+3244032], %r398;
	ld.global.u32 	%r399, [%rd6+3252224];
	st.global.u32 	[%rd7+3252224], %r399;
	ld.global.u32 	%r400, [%rd6+3260416];
	st.global.u32 	[%rd7+3260416], %r400;
	ld.global.u32 	%r401, [%rd6+3268608];
	st.global.u32 	[%rd7+3268608], %r401;
	ld.global.u32 	%r402, [%rd6+3276800];
	st.global.u32 	[%rd7+3276800], %r402;
	ld.global.u32 	%r403, [%rd6+3284992];
	st.global.u32 	[%rd7+3284992], %r403;
	ld.global.u32 	%r404, [%rd6+3293184];
	st.global.u32 	[%rd7+3293184], %r404;
	ld.global.u32 	%r405, [%rd6+3301376];
	st.global.u32 	[%rd7+3301376], %r405;
	ld.global.u32 	%r406, [%rd6+3309568];
	st.global.u32 	[%rd7+3309568], %r406;
	ld.global.u32 	%r407, [%rd6+3317760];
	st.global.u32 	[%rd7+3317760], %r407;
	ld.global.u32 	%r408, [%rd6+3325952];
	st.global.u32 	[%rd7+3325952], %r408;
	ld.global.u32 	%r409, [%rd6+3334144];
	st.global.u32 	[%rd7+3334144], %r409;
	ld.global.u32 	%r410, [%rd6+3342336];
	st.global.u32 	[%rd7+3342336], %r410;
	ld.global.u32 	%r411, [%rd6+3350528];
	st.global.u32 	[%rd7+3350528], %r411;
	ld.global.u32 	%r412, [%rd6+3358720];
	st.global.u32 	[%rd7+3358720], %r412;
	ld.global.u32 	%r413, [%rd6+3366912];
	st.global.u32 	[%rd7+3366912], %r413;
	ld.global.u32 	%r414, [%rd6+3375104];
	st.global.u32 	[%rd7+3375104], %r414;
	ld.global.u32 	%r415, [%rd6+3383296];
	st.global.u32 	[%rd7+3383296], %r415;
	ld.global.u32 	%r416, [%rd6+3391488];
	st.global.u32 	[%rd7+3391488], %r416;
	ld.global.u32 	%r417, [%rd6+3399680];
	st.global.u32 	[%rd7+3399680], %r417;
	ld.global.u32 	%r418, [%rd6+3407872];
	st.global.u32 	[%rd7+3407872], %r418;
	ld.global.u32 	%r419, [%rd6+3416064];
	st.global.u32 	[%rd7+3416064], %r419;
	ld.global.u32 	%r420, [%rd6+3424256];
	st.global.u32 	[%rd7+3424256], %r420;
	ld.global.u32 	%r421, [%rd6+3432448];
	st.global.u32 	[%rd7+3432448], %r421;
	ld.global.u32 	%r422, [%rd6+3440640];
	st.global.u32 	[%rd7+3440640], %r422;
	ld.global.u32 	%r423, [%rd6+3448832];
	st.global.u32 	[%rd7+3448832], %r423;
	ld.global.u32 	%r424, [%rd6+3457024];
	st.global.u32 	[%rd7+3457024], %r424;
	ld.global.u32 	%r425, [%rd6+3465216];
	st.global.u32 	[%rd7+3465216], %r425;
	ld.global.u32 	%r426, [%rd6+3473408];
	st.global.u32 	[%rd7+3473408], %r426;
	ld.global.u32 	%r427, [%rd6+3481600];
	st.global.u32 	[%rd7+3481600], %r427;
	ld.global.u32 	%r428, [%rd6+3489792];
	st.global.u32 	[%rd7+3489792], %r428;
	ld.global.u32 	%r429, [%rd6+3497984];
	st.global.u32 	[%rd7+3497984], %r429;
	ld.global.u32 	%r430, [%rd6+3506176];
	st.global.u32 	[%rd7+3506176], %r430;
	ld.global.u32 	%r431, [%rd6+3514368];
	st.global.u32 	[%rd7+3514368], %r431;
	ld.global.u32 	%r432, [%rd6+3522560];
	st.global.u32 	[%rd7+3522560], %r432;
	ld.global.u32 	%r433, [%rd6+3530752];
	st.global.u32 	[%rd7+3530752], %r433;
	ld.global.u32 	%r434, [%rd6+3538944];
	st.global.u32 	[%rd7+3538944], %r434;
	ld.global.u32 	%r435, [%rd6+3547136];
	st.global.u32 	[%rd7+3547136], %r435;
	ld.global.u32 	%r436, [%rd6+3555328];
	st.global.u32 	[%rd7+3555328], %r436;
	ld.global.u32 	%r437, [%rd6+3563520];
	st.global.u32 	[%rd7+3563520], %r437;
	ld.global.u32 	%r438, [%rd6+3571712];
	st.global.u32 	[%rd7+3571712], %r438;
	ld.global.u32 	%r439, [%rd6+3579904];
	st.global.u32 	[%rd7+3579904], %r439;
	ld.global.u32 	%r440, [%rd6+3588096];
	st.global.u32 	[%rd7+3588096], %r440;
	ld.global.u32 	%r441, [%rd6+3596288];
	st.global.u32 	[%rd7+3596288], %r441;
	ld.global.u32 	%r442, [%rd6+3604480];
	st.global.u32 	[%rd7+3604480], %r442;
	ld.global.u32 	%r443, [%rd6+3612672];
	st.global.u32 	[%rd7+3612672], %r443;
	ld.global.u32 	%r444, [%rd6+3620864];
	st.global.u32 	[%rd7+3620864], %r444;
	ld.global.u32 	%r445, [%rd6+3629056];
	st.global.u32 	[%rd7+3629056], %r445;
	ld.global.u32 	%r446, [%rd6+3637248];
	st.global.u32 	[%rd7+3637248], %r446;
	ld.global.u32 	%r447, [%rd6+3645440];
	st.global.u32 	[%rd7+3645440], %r447;
	ld.global.u32 	%r448, [%rd6+3653632];
	st.global.u32 	[%rd7+3653632], %r448;
	ld.global.u32 	%r449, [%rd6+3661824];
	st.global.u32 	[%rd7+3661824], %r449;
	ld.global.u32 	%r450, [%rd6+3670016];
	st.global.u32 	[%rd7+3670016], %r450;
	ld.global.u32 	%r451, [%rd6+3678208];
	st.global.u32 	[%rd7+3678208], %r451;
	ld.global.u32 	%r452, [%rd6+3686400];
	st.global.u32 	[%rd7+3686400], %r452;
	ld.global.u32 	%r453, [%rd6+3694592];
	st.global.u32 	[%rd7+3694592], %r453;
	ld.global.u32 	%r454, [%rd6+3702784];
	st.global.u32 	[%rd7+3702784], %r454;
	ld.global.u32 	%r455, [%rd6+3710976];
	st.global.u32 	[%rd7+3710976], %r455;
	ld.global.u32 	%r456, [%rd6+3719168];
	st.global.u32 	[%rd7+3719168], %r456;
	ld.global.u32 	%r457, [%rd6+3727360];
	st.global.u32 	[%rd7+3727360], %r457;
	ld.global.u32 	%r458, [%rd6+3735552];
	st.global.u32 	[%rd7+3735552], %r458;
	ld.global.u32 	%r459, [%rd6+3743744];
	st.global.u32 	[%rd7+3743744], %r459;
	ld.global.u32 	%r460, [%rd6+3751936];
	st.global.u32 	[%rd7+3751936], %r460;
	ld.global.u32 	%r461, [%rd6+3760128];
	st.global.u32 	[%rd7+3760128], %r461;
	ld.global.u32 	%r462, [%rd6+3768320];
	st.global.u32 	[%rd7+3768320], %r462;
	ld.global.u32 	%r463, [%rd6+3776512];
	st.global.u32 	[%rd7+3776512], %r463;
	ld.global.u32 	%r464, [%rd6+3784704];
	st.global.u32 	[%rd7+3784704], %r464;
	ld.global.u32 	%r465, [%rd6+3792896];
	st.global.u32 	[%rd7+3792896], %r465;
	ld.global.u32 	%r466, [%rd6+3801088];
	st.global.u32 	[%rd7+3801088], %r466;
	ld.global.u32 	%r467, [%rd6+3809280];
	st.global.u32 	[%rd7+3809280], %r467;
	ld.global.u32 	%r468, [%rd6+3817472];
	st.global.u32 	[%rd7+3817472], %r468;
	ld.global.u32 	%r469, [%rd6+3825664];
	st.global.u32 	[%rd7+3825664], %r469;
	ld.global.u32 	%r470, [%rd6+3833856];
	st.global.u32 	[%rd7+3833856], %r470;
	ld.global.u32 	%r471, [%rd6+3842048];
	st.global.u32 	[%rd7+3842048], %r471;
	ld.global.u32 	%r472, [%rd6+3850240];
	st.global.u32 	[%rd7+3850240], %r472;
	ld.global.u32 	%r473, [%rd6+3858432];
	st.global.u32 	[%rd7+3858432], %r473;
	ld.global.u32 	%r474, [%rd6+3866624];
	st.global.u32 	[%rd7+3866624], %r474;
	ld.global.u32 	%r475, [%rd6+3874816];
	st.global.u32 	[%rd7+3874816], %r475;
	ld.global.u32 	%r476, [%rd6+3883008];
	st.global.u32 	[%rd7+3883008], %r476;
	ld.global.u32 	%r477, [%rd6+3891200];
	st.global.u32 	[%rd7+3891200], %r477;
	ld.global.u32 	%r478, [%rd6+3899392];
	st.global.u32 	[%rd7+3899392], %r478;
	ld.global.u32 	%r479, [%rd6+3907584];
	st.global.u32 	[%rd7+3907584], %r479;
	ld.global.u32 	%r480, [%rd6+3915776];
	st.global.u32 	[%rd7+3915776], %r480;
	ld.global.u32 	%r481, [%rd6+3923968];
	st.global.u32 	[%rd7+3923968], %r481;
	ld.global.u32 	%r482, [%rd6+3932160];
	st.global.u32 	[%rd7+3932160], %r482;
	ld.global.u32 	%r483, [%rd6+3940352];
	st.global.u32 	[%rd7+3940352], %r483;
	ld.global.u32 	%r484, [%rd6+3948544];
	st.global.u32 	[%rd7+3948544], %r484;
	ld.global.u32 	%r485, [%rd6+3956736];
	st.global.u32 	[%rd7+3956736], %r485;
	ld.global.u32 	%r486, [%rd6+3964928];
	st.global.u32 	[%rd7+3964928], %r486;
	ld.global.u32 	%r487, [%rd6+3973120];
	st.global.u32 	[%rd7+3973120], %r487;
	ld.global.u32 	%r488, [%rd6+3981312];
	st.global.u32 	[%rd7+3981312], %r488;
	ld.global.u32 	%r489, [%rd6+3989504];
	st.global.u32 	[%rd7+3989504], %r489;
	ld.global.u32 	%r490, [%rd6+3997696];
	st.global.u32 	[%rd7+3997696], %r490;
	ld.global.u32 	%r491, [%rd6+4005888];
	st.global.u32 	[%rd7+4005888], %r491;
	ld.global.u32 	%r492, [%rd6+4014080];
	st.global.u32 	[%rd7+4014080], %r492;
	ld.global.u32 	%r493, [%rd6+4022272];
	st.global.u32 	[%rd7+4022272], %r493;
	ld.global.u32 	%r494, [%rd6+4030464];
	st.global.u32 	[%rd7+4030464], %r494;
	ld.global.u32 	%r495, [%rd6+4038656];
	st.global.u32 	[%rd7+4038656], %r495;
	ld.global.u32 	%r496, [%rd6+4046848];
	st.global.u32 	[%rd7+4046848], %r496;
	ld.global.u32 	%r497, [%rd6+4055040];
	st.global.u32 	[%rd7+4055040], %r497;
	ld.global.u32 	%r498, [%rd6+4063232];
	st.global.u32 	[%rd7+4063232], %r498;
	ld.global.u32 	%r499, [%rd6+4071424];
	st.global.u32 	[%rd7+4071424], %r499;
	ld.global.u32 	%r500, [%rd6+4079616];
	st.global.u32 	[%rd7+4079616], %r500;
	ld.global.u32 	%r501, [%rd6+4087808];
	st.global.u32 	[%rd7+4087808], %r501;
	ret;

}
	// .globl	_Z20stall_reason_lg_bestPaS_
.visible .entry _Z20stall_reason_lg_bestPaS_(
	.param .u64 .ptr .align 1 _Z20stall_reason_lg_bestPaS__param_0,
	.param .u64 .ptr .align 1 _Z20stall_reason_lg_bestPaS__param_1
)
{
	.reg .b32 	%r<502>;
	.reg .b64 	%rd<8>;

	ld.param.u64 	%rd1, [_Z20stall_reason_lg_bestPaS__param_0];
	ld.param.u64 	%rd2, [_Z20stall_reason_lg_bestPaS__param_1];
	cvta.to.global.u64 	%rd3, %rd1;
	cvta.to.global.u64 	%rd4, %rd2;
	mov.u32 	%r1, %tid.x;
	mul.wide.u32 	%rd5, %r1, 16;
	add.s64 	%rd6, %rd3, %rd5;
	add.s64 	%rd7, %rd4, %rd5;
	ld.global.v4.u32 	{%r2, %r3, %r4, %r5}, [%rd7];
	st.global.v4.u32 	[%rd6], {%r2, %r3, %r4, %r5};
	ld.global.v4.u32 	{%r6, %r7, %r8, %r9}, [%rd7+32768];
	st.global.v4.u32 	[%rd6+32768], {%r6, %r7, %r8, %r9};
	ld.global.v4.u32 	{%r10, %r11, %r12, %r13}, [%rd7+65536];
	st.global.v4.u32 	[%rd6+65536], {%r10, %r11, %r12, %r13};
	ld.global.v4.u32 	{%r14, %r15, %r16, %r17}, [%rd7+98304];
	st.global.v4.u32 	[%rd6+98304], {%r14, %r15, %r16, %r17};
	ld.global.v4.u32 	{%r18, %r19, %r20, %r21}, [%rd7+131072];
	st.global.v4.u32 	[%rd6+131072], {%r18, %r19, %r20, %r21};
	ld.global.v4.u32 	{%r22, %r23, %r24, %r25}, [%rd7+163840];
	st.global.v4.u32 	[%rd6+163840], {%r22, %r23, %r24, %r25};
	ld.global.v4.u32 	{%r26, %r27, %r28, %r29}, [%rd7+196608];
	st.global.v4.u32 	[%rd6+196608], {%r26, %r27, %r28, %r29};
	ld.global.v4.u32 	{%r30, %r31, %r32, %r33}, [%rd7+229376];
	st.global.v4.u32 	[%rd6+229376], {%r30, %r31, %r32, %r33};
	ld.global.v4.u32 	{%r34, %r35, %r36, %r37}, [%rd7+262144];
	st.global.v4.u32 	[%rd6+262144], {%r34, %r35, %r36, %r37};
	ld.global.v4.u32 	{%r38, %r39, %r40, %r41}, [%rd7+294912];
	st.global.v4.u32 	[%rd6+294912], {%r38, %r39, %r40, %r41};
	ld.global.v4.u32 	{%r42, %r43, %r44, %r45}, [%rd7+327680];
	st.global.v4.u32 	[%rd6+327680], {%r42, %r43, %r44, %r45};
	ld.global.v4.u32 	{%r46, %r47, %r48, %r49}, [%rd7+360448];
	st.global.v4.u32 	[%rd6+360448], {%r46, %r47, %r48, %r49};
	ld.global.v4.u32 	{%r50, %r51, %r52, %r53}, [%rd7+393216];
	st.global.v4.u32 	[%rd6+393216], {%r50, %r51, %r52, %r53};
	ld.global.v4.u32 	{%r54, %r55, %r56, %r57}, [%rd7+425984];
	st.global.v4.u32 	[%rd6+425984], {%r54, %r55, %r56, %r57};
	ld.global.v4.u32 	{%r58, %r59, %r60, %r61}, [%rd7+458752];
	st.global.v4.u32 	[%rd6+458752], {%r58, %r59, %r60, %r61};
	ld.global.v4.u32 	{%r62, %r63, %r64, %r65}, [%rd7+491520];
	st.global.v4.u32 	[%rd6+491520], {%r62, %r63, %r64, %r65};
	ld.global.v4.u32 	{%r66, %r67, %r68, %r69}, [%rd7+524288];
	st.global.v4.u32 	[%rd6+524288], {%r66, %r67, %r68, %r69};
	ld.global.v4.u32 	{%r70, %r71, %r72, %r73}, [%rd7+557056];
	st.global.v4.u32 	[%rd6+557056], {%r70, %r71, %r72, %r73};
	ld.global.v4.u32 	{%r74, %r75, %r76, %r77}, [%rd7+589824];
	st.global.v4.u32 	[%rd6+589824], {%r74, %r75, %r76, %r77};
	ld.global.v4.u32 	{%r78, %r79, %r80, %r81}, [%rd7+622592];
	st.global.v4.u32 	[%rd6+622592], {%r78, %r79, %r80, %r81};
	ld.global.v4.u32 	{%r82, %r83, %r84, %r85}, [%rd7+655360];
	st.global.v4.u32 	[%rd6+655360], {%r82, %r83, %r84, %r85};
	ld.global.v4.u32 	{%r86, %r87, %r88, %r89}, [%rd7+688128];
	st.global.v4.u32 	[%rd6+688128], {%r86, %r87, %r88, %r89};
	ld.global.v4.u32 	{%r90, %r91, %r92, %r93}, [%rd7+720896];
	st.global.v4.u32 	[%rd6+720896], {%r90, %r91, %r92, %r93};
	ld.global.v4.u32 	{%r94, %r95, %r96, %r97}, [%rd7+753664];
	st.global.v4.u32 	[%rd6+753664], {%r94, %r95, %r96, %r97};
	ld.global.v4.u32 	{%r98, %r99, %r100, %r101}, [%rd7+786432];
	st.global.v4.u32 	[%rd6+786432], {%r98, %r99, %r100, %r101};
	ld.global.v4.u32 	{%r102, %r103, %r104, %r105}, [%rd7+819200];
	st.global.v4.u32 	[%rd6+819200], {%r102, %r103, %r104, %r105};
	ld.global.v4.u32 	{%r106, %r107, %r108, %r109}, [%rd7+851968];
	st.global.v4.u32 	[%rd6+851968], {%r106, %r107, %r108, %r109};
	ld.global.v4.u32 	{%r110, %r111, %r112, %r113}, [%rd7+884736];
	st.global.v4.u32 	[%rd6+884736], {%r110, %r111, %r112, %r113};
	ld.global.v4.u32 	{%r114, %r115, %r116, %r117}, [%rd7+917504];
	st.global.v4.u32 	[%rd6+917504], {%r114, %r115, %r116, %r117};
	ld.global.v4.u32 	{%r118, %r119, %r120, %r121}, [%rd7+950272];
	st.global.v4.u32 	[%rd6+950272], {%r118, %r119, %r120, %r121};
	ld.global.v4.u32 	{%r122, %r123, %r124, %r125}, [%rd7+983040];
	st.global.v4.u32 	[%rd6+983040], {%r122, %r123, %r124, %r125};
	ld.global.v4.u32 	{%r126, %r127, %r128, %r129}, [%rd7+1015808];
	st.global.v4.u32 	[%rd6+1015808], {%r126, %r127, %r128, %r129};
	ld.global.v4.u32 	{%r130, %r131, %r132, %r133}, [%rd7+1048576];
	st.global.v4.u32 	[%rd6+1048576], {%r130, %r131, %r132, %r133};
	ld.global.v4.u32 	{%r134, %r135, %r136, %r137}, [%rd7+1081344];
	st.global.v4.u32 	[%rd6+1081344], {%r134, %r135, %r136, %r137};
	ld.global.v4.u32 	{%r138, %r139, %r140, %r141}, [%rd7+1114112];
	st.global.v4.u32 	[%rd6+1114112], {%r138, %r139, %r140, %r141};
	ld.global.v4.u32 	{%r142, %r143, %r144, %r145}, [%rd7+1146880];
	st.global.v4.u32 	[%rd6+1146880], {%r142, %r143, %r144, %r145};
	ld.global.v4.u32 	{%r146, %r147, %r148, %r149}, [%rd7+1179648];
	st.global.v4.u32 	[%rd6+1179648], {%r146, %r147, %r148, %r149};
	ld.global.v4.u32 	{%r150, %r151, %r152, %r153}, [%rd7+1212416];
	st.global.v4.u32 	[%rd6+1212416], {%r150, %r151, %r152, %r153};
	ld.global.v4.u32 	{%r154, %r155, %r156, %r157}, [%rd7+1245184];
	st.global.v4.u32 	[%rd6+1245184], {%r154, %r155, %r156, %r157};
	ld.global.v4.u32 	{%r158, %r159, %r160, %r161}, [%rd7+1277952];
	st.global.v4.u32 	[%rd6+1277952], {%r158, %r159, %r160, %r161};
	ld.global.v4.u32 	{%r162, %r163, %r164, %r165}, [%rd7+1310720];
	st.global.v4.u32 	[%rd6+1310720], {%r162, %r163, %r164, %r165};
	ld.global.v4.u32 	{%r166, %r167, %r168, %r169}, [%rd7+1343488];
	st.global.v4.u32 	[%rd6+1343488], {%r166, %r167, %r168, %r169};
	ld.global.v4.u32 	{%r170, %r171, %r172, %r173}, [%rd7+1376256];
	st.global.v4.u32 	[%rd6+1376256], {%r170, %r171, %r172, %r173};
	ld.global.v4.u32 	{%r174, %r175, %r176, %r177}, [%rd7+1409024];
	st.global.v4.u32 	[%rd6+1409024], {%r174, %r175, %r176, %r177};
	ld.global.v4.u32 	{%r178, %r179, %r180, %r181}, [%rd7+1441792];
	st.global.v4.u32 	[%rd6+1441792], {%r178, %r179, %r180, %r181};
	ld.global.v4.u32 	{%r182, %r183, %r184, %r185}, [%rd7+1474560];
	st.global.v4.u32 	[%rd6+1474560], {%r182, %r183, %r184, %r185};
	ld.global.v4.u32 	{%r186, %r187, %r188, %r189}, [%rd7+1507328];
	st.global.v4.u32 	[%rd6+1507328], {%r186, %r187, %r188, %r189};
	ld.global.v4.u32 	{%r190, %r191, %r192, %r193}, [%rd7+1540096];
	st.global.v4.u32 	[%rd6+1540096], {%r190, %r191, %r192, %r193};
	ld.global.v4.u32 	{%r194, %r195, %r196, %r197}, [%rd7+1572864];
	st.global.v4.u32 	[%rd6+1572864], {%r194, %r195, %r196, %r197};
	ld.global.v4.u32 	{%r198, %r199, %r200, %r201}, [%rd7+1605632];
	st.global.v4.u32 	[%rd6+1605632], {%r198, %r199, %r200, %r201};
	ld.global.v4.u32 	{%r202, %r203, %r204, %r205}, [%rd7+1638400];
	st.global.v4.u32 	[%rd6+1638400], {%r202, %r203, %r204, %r205};
	ld.global.v4.u32 	{%r206, %r207, %r208, %r209}, [%rd7+1671168];
	st.global.v4.u32 	[%rd6+1671168], {%r206, %r207, %r208, %r209};
	ld.global.v4.u32 	{%r210, %r211, %r212, %r213}, [%rd7+1703936];
	st.global.v4.u32 	[%rd6+1703936], {%r210, %r211, %r212, %r213};
	ld.global.v4.u32 	{%r214, %r215, %r216, %r217}, [%rd7+1736704];
	st.global.v4.u32 	[%rd6+1736704], {%r214, %r215, %r216, %r217};
	ld.global.v4.u32 	{%r218, %r219, %r220, %r221}, [%rd7+1769472];
	st.global.v4.u32 	[%rd6+1769472], {%r218, %r219, %r220, %r221};
	ld.global.v4.u32 	{%r222, %r223, %r224, %r225}, [%rd7+1802240];
	st.global.v4.u32 	[%rd6+1802240], {%r222, %r223, %r224, %r225};
	ld.global.v4.u32 	{%r226, %r227, %r228, %r229}, [%rd7+1835008];
	st.global.v4.u32 	[%rd6+1835008], {%r226, %r227, %r228, %r229};
	ld.global.v4.u32 	{%r230, %r231, %r232, %r233}, [%rd7+1867776];
	st.global.v4.u32 	[%rd6+1867776], {%r230, %r231, %r232, %r233};
	ld.global.v4.u32 	{%r234, %r235, %r236, %r237}, [%rd7+1900544];
	st.global.v4.u32 	[%rd6+1900544], {%r234, %r235, %r236, %r237};
	ld.global.v4.u32 	{%r238, %r239, %r240, %r241}, [%rd7+1933312];
	st.global.v4.u32 	[%rd6+1933312], {%r238, %r239, %r240, %r241};
	ld.global.v4.u32 	{%r242, %r243, %r244, %r245}, [%rd7+1966080];
	st.global.v4.u32 	[%rd6+1966080], {%r242, %r243, %r244, %r245};
	ld.global.v4.u32 	{%r246, %r247, %r248, %r249}, [%rd7+1998848];
	st.global.v4.u32 	[%rd6+1998848], {%r246, %r247, %r248, %r249};
	ld.global.v4.u32 	{%r250, %r251, %r252, %r253}, [%rd7+2031616];
	st.global.v4.u32 	[%rd6+2031616], {%r250, %r251, %r252, %r253};
	ld.global.v4.u32 	{%r254, %r255, %r256, %r257}, [%rd7+2064384];
	st.global.v4.u32 	[%rd6+2064384], {%r254, %r255, %r256, %r257};
	ld.global.v4.u32 	{%r258, %r259, %r260, %r261}, [%rd7+2097152];
	st.global.v4.u32 	[%rd6+2097152], {%r258, %r259, %r260, %r261};
	ld.global.v4.u32 	{%r262, %r263, %r264, %r265}, [%rd7+2129920];
	st.global.v4.u32 	[%rd6+2129920], {%r262, %r263, %r264, %r265};
	ld.global.v4.u32 	{%r266, %r267, %r268, %r269}, [%rd7+2162688];
	st.global.v4.u32 	[%rd6+2162688], {%r266, %r267, %r268, %r269};
	ld.global.v4.u32 	{%r270, %r271, %r272, %r273}, [%rd7+2195456];
	st.global.v4.u32 	[%rd6+2195456], {%r270, %r271, %r272, %r273};
	ld.global.v4.u32 	{%r274, %r275, %r276, %r277}, [%rd7+2228224];
	st.global.v4.u32 	[%rd6+2228224], {%r274, %r275, %r276, %r277};
	ld.global.v4.u32 	{%r278, %r279, %r280, %r281}, [%rd7+2260992];
	st.global.v4.u32 	[%rd6+2260992], {%r278, %r279, %r280, %r281};
	ld.global.v4.u32 	{%r282, %r283, %r284, %r285}, [%rd7+2293760];
	st.global.v4.u32 	[%rd6+2293760], {%r282, %r283, %r284, %r285};
	ld.global.v4.u32 	{%r286, %r287, %r288, %r289}, [%rd7+2326528];
	st.global.v4.u32 	[%rd6+2326528], {%r286, %r287, %r288, %r289};
	ld.global.v4.u32 	{%r290, %r291, %r292, %r293}, [%rd7+2359296];
	st.global.v4.u32 	[%rd6+2359296], {%r290, %r291, %r292, %r293};
	ld.global.v4.u32 	{%r294, %r295, %r296, %r297}, [%rd7+2392064];
	st.global.v4.u32 	[%rd6+2392064], {%r294, %r295, %r296, %r297};
	ld.global.v4.u32 	{%r298, %r299, %r300, %r301}, [%rd7+2424832];
	st.global.v4.u32 	[%rd6+2424832], {%r298, %r299, %r300, %r301};
	ld.global.v4.u32 	{%r302, %r303, %r304, %r305}, [%rd7+2457600];
	st.global.v4.u32 	[%rd6+2457600], {%r302, %r303, %r304, %r305};
	ld.global.v4.u32 	{%r306, %r307, %r308, %r309}, [%rd7+2490368];
	st.global.v4.u32 	[%rd6+2490368], {%r306, %r307, %r308, %r309};
	ld.global.v4.u32 	{%r310, %r311, %r312, %r313}, [%rd7+2523136];
	st.global.v4.u32 	[%rd6+2523136], {%r310, %r311, %r312, %r313};
	ld.global.v4.u32 	{%r314, %r315, %r316, %r317}, [%rd7+2555904];
	st.global.v4.u32 	[%rd6+2555904], {%r314, %r315, %r316, %r317};
	ld.global.v4.u32 	{%r318, %r319, %r320, %r321}, [%rd7+2588672];
	st.global.v4.u32 	[%rd6+2588672], {%r318, %r319, %r320, %r321};
	ld.global.v4.u32 	{%r322, %r323, %r324, %r325}, [%rd7+2621440];
	st.global.v4.u32 	[%rd6+2621440], {%r322, %r323, %r324, %r325};
	ld.global.v4.u32 	{%r326, %r327, %r328, %r329}, [%rd7+2654208];
	st.global.v4.u32 	[%rd6+2654208], {%r326, %r327, %r328, %r329};
	ld.global.v4.u32 	{%r330, %r331, %r332, %r333}, [%rd7+2686976];
	st.global.v4.u32 	[%rd6+2686976], {%r330, %r331, %r332, %r333};
	ld.global.v4.u32 	{%r334, %r335, %r336, %r337}, [%rd7+2719744];
	st.global.v4.u32 	[%rd6+2719744], {%r334, %r335, %r336, %r337};
	ld.global.v4.u32 	{%r338, %r339, %r340, %r341}, [%rd7+2752512];
	st.global.v4.u32 	[%rd6+2752512], {%r338, %r339, %r340, %r341};
	ld.global.v4.u32 	{%r342, %r343, %r344, %r345}, [%rd7+2785280];
	st.global.v4.u32 	[%rd6+2785280], {%r342, %r343, %r344, %r345};
	ld.global.v4.u32 	{%r346, %r347, %r348, %r349}, [%rd7+2818048];
	st.global.v4.u32 	[%rd6+2818048], {%r346, %r347, %r348, %r349};
	ld.global.v4.u32 	{%r350, %r351, %r352, %r353}, [%rd7+2850816];
	st.global.v4.u32 	[%rd6+2850816], {%r350, %r351, %r352, %r353};
	ld.global.v4.u32 	{%r354, %r355, %r356, %r357}, [%rd7+2883584];
	st.global.v4.u32 	[%rd6+2883584], {%r354, %r355, %r356, %r357};
	ld.global.v4.u32 	{%r358, %r359, %r360, %r361}, [%rd7+2916352];
	st.global.v4.u32 	[%rd6+2916352], {%r358, %r359, %r360, %r361};
	ld.global.v4.u32 	{%r362, %r363, %r364, %r365}, [%rd7+2949120];
	st.global.v4.u32 	[%rd6+2949120], {%r362, %r363, %r364, %r365};
	ld.global.v4.u32 	{%r366, %r367, %r368, %r369}, [%rd7+2981888];
	st.global.v4.u32 	[%rd6+2981888], {%r366, %r367, %r368, %r369};
	ld.global.v4.u32 	{%r370, %r371, %r372, %r373}, [%rd7+3014656];
	st.global.v4.u32 	[%rd6+3014656], {%r370, %r371, %r372, %r373};
	ld.global.v4.u32 	{%r374, %r375, %r376, %r377}, [%rd7+3047424];
	st.global.v4.u32 	[%rd6+3047424], {%r374, %r375, %r376, %r377};
	ld.global.v4.u32 	{%r378, %r379, %r380, %r381}, [%rd7+3080192];
	st.global.v4.u32 	[%rd6+3080192], {%r378, %r379, %r380, %r381};
	ld.global.v4.u32 	{%r382, %r383, %r384, %r385}, [%rd7+3112960];
	st.global.v4.u32 	[%rd6+3112960], {%r382, %r383, %r384, %r385};
	ld.global.v4.u32 	{%r386, %r387, %r388, %r389}, [%rd7+3145728];
	st.global.v4.u32 	[%rd6+3145728], {%r386, %r387, %r388, %r389};
	ld.global.v4.u32 	{%r390, %r391, %r392, %r393}, [%rd7+3178496];
	st.global.v4.u32 	[%rd6+3178496], {%r390, %r391, %r392, %r393};
	ld.global.v4.u32 	{%r394, %r395, %r396, %r397}, [%rd7+3211264];
	st.global.v4.u32 	[%rd6+3211264], {%r394, %r395, %r396, %r397};
	ld.global.v4.u32 	{%r398, %r399, %r400, %r401}, [%rd7+3244032];
	st.global.v4.u32 	[%rd6+3244032], {%r398, %r399, %r400, %r401};
	ld.global.v4.u32 	{%r402, %r403, %r404, %r405}, [%rd7+3276800];
	st.global.v4.u32 	[%rd6+3276800], {%r402, %r403, %r404, %r405};
	ld.global.v4.u32 	{%r406, %r407, %r408, %r409}, [%rd7+3309568];
	st.global.v4.u32 	[%rd6+3309568], {%r406, %r407, %r408, %r409};
	ld.global.v4.u32 	{%r410, %r411, %r412, %r413}, [%rd7+3342336];
	st.global.v4.u32 	[%rd6+3342336], {%r410, %r411, %r412, %r413};
	ld.global.v4.u32 	{%r414, %r415, %r416, %r417}, [%rd7+3375104];
	st.global.v4.u32 	[%rd6+3375104], {%r414, %r415, %r416, %r417};
	ld.global.v4.u32 	{%r418, %r419, %r420, %r421}, [%rd7+3407872];
	st.global.v4.u32 	[%rd6+3407872], {%r418, %r419, %r420, %r421};
	ld.global.v4.u32 	{%r422, %r423, %r424, %r425}, [%rd7+3440640];
	st.global.v4.u32 	[%rd6+3440640], {%r422, %r423, %r424, %r425};
	ld.global.v4.u32 	{%r426, %r427, %r428, %r429}, [%rd7+3473408];
	st.global.v4.u32 	[%rd6+3473408], {%r426, %r427, %r428, %r429};
	ld.global.v4.u32 	{%r430, %r431, %r432, %r433}, [%rd7+3506176];
	st.global.v4.u32 	[%rd6+3506176], {%r430, %r431, %r432, %r433};
	ld.global.v4.u32 	{%r434, %r435, %r436, %r437}, [%rd7+3538944];
	st.global.v4.u32 	[%rd6+3538944], {%r434, %r435, %r436, %r437};
	ld.global.v4.u32 	{%r438, %r439, %r440, %r441}, [%rd7+3571712];
	st.global.v4.u32 	[%rd6+3571712], {%r438, %r439, %r440, %r441};
	ld.global.v4.u32 	{%r442, %r443, %r444, %r445}, [%rd7+3604480];
	st.global.v4.u32 	[%rd6+3604480], {%r442, %r443, %r444, %r445};
	ld.global.v4.u32 	{%r446, %r447, %r448, %r449}, [%rd7+3637248];
	st.global.v4.u32 	[%rd6+3637248], {%r446, %r447, %r448, %r449};
	ld.global.v4.u32 	{%r450, %r451, %r452, %r453}, [%rd7+3670016];
	st.global.v4.u32 	[%rd6+3670016], {%r450, %r451, %r452, %r453};
	ld.global.v4.u32 	{%r454, %r455, %r456, %r457}, [%rd7+3702784];
	st.global.v4.u32 	[%rd6+3702784], {%r454, %r455, %r456, %r457};
	ld.global.v4.u32 	{%r458, %r459, %r460, %r461}, [%rd7+3735552];
	st.global.v4.u32 	[%rd6+3735552], {%r458, %r459, %r460, %r461};
	ld.global.v4.u32 	{%r462, %r463, %r464, %r465}, [%rd7+3768320];
	st.global.v4.u32 	[%rd6+3768320], {%r462, %r463, %r464, %r465};
	ld.global.v4.u32 	{%r466, %r467, %r468, %r469}, [%rd7+3801088];
	st.global.v4.u32 	[%rd6+3801088], {%r466, %r467, %r468, %r469};
	ld.global.v4.u32 	{%r470, %r471, %r472, %r473}, [%rd7+3833856];
	st.global.v4.u32 	[%rd6+3833856], {%r470, %r471, %r472, %r473};
	ld.global.v4.u32 	{%r474, %r475, %r476, %r477}, [%rd7+3866624];
	st.global.v4.u32 	[%rd6+3866624], {%r474, %r475, %r476, %r477};
	ld.global.v4.u32 	{%r478, %r479, %r480, %r481}, [%rd7+3899392];
	st.global.v4.u32 	[%rd6+3899392], {%r478, %r479, %r480, %r481};
	ld.global.v4.u32 	{%r482, %r483, %r484, %r485}, [%rd7+3932160];
	st.global.v4.u32 	[%rd6+3932160], {%r482, %r483, %r484, %r485};
	ld.global.v4.u32 	{%r486, %r487, %r488, %r489}, [%rd7+3964928];
	st.global.v4.u32 	[%rd6+3964928], {%r486, %r487, %r488, %r489};
	ld.global.v4.u32 	{%r490, %r491, %r492, %r493}, [%rd7+3997696];
	st.global.v4.u32 	[%rd6+3997696], {%r490, %r491, %r492, %r493};
	ld.global.v4.u32 	{%r494, %r495, %r496, %r497}, [%rd7+4030464];
	st.global.v4.u32 	[%rd6+4030464], {%r494, %r495, %r496, %r497};
	ld.global.v4.u32 	{%r498, %r499, %r500, %r501}, [%rd7+4063232];
	st.global.v4.u32 	[%rd6+4063232], {%r498, %r499, %r500, %r501};
	ret;

}


// ===== COMPILED SASS (sm_100) =====

	.target	sm_100

	.elftype	@"ET_EXEC"


//--------------------- .note.nv.tkinfo           --------------------------
	.section	.note.nv.tkinfo,"",@"SHT_NOTE"
	.sectionflags	@"SHF_NOTE_NV_TKINFO"
	.tkinfo
        /*0018*/ 	.word	0x00000002
        /*0030*/ 	.string	""
        /*0030*/ 	.string	"ptxas"
        /*0030*/ 	.string	"Cuda compilation tools, release 13.0, V13.0.88"
        /*0030*/ 	.string	"Build cuda_13.0.r13.0/compiler.36424714_0"
        /*0030*/ 	.string	"-arch sm_100 -m 64 "



//--------------------- .note.nv.cuinfo           --------------------------
	.section	.note.nv.cuinfo,"",@"SHT_NOTE"
	.sectionflags	@"SHF_NOTE_NV_CUINFO"
        /*0018*/ 	.short	0x0002
        /*001a*/ 	.short	0x0064
        /*001c*/ 	.short	0x0082
	.zero		2


//--------------------- .nv.info                  --------------------------
	.section	.nv.info,"",@"SHT_CUDA_INFO"
	.align	4


	//----- nvinfo : EIATTR_REGCOUNT
	.align		4
        /*0000*/ 	.byte	0x04, 0x2f
        /*0002*/ 	.short	(.L_1 - .L_0)
	.align		4
.L_0:
        /*0004*/ 	.word	index@(_Z16stall_reason_lsbPi)
        /*0008*/ 	.word	0x00000012


	//----- nvinfo : EIATTR_FRAME_SIZE
	.align		4
.L_1:
        /*000c*/ 	.byte	0x04, 0x11
        /*000e*/ 	.short	(.L_3 - .L_2)
	.align		4
.L_2:
        /*0010*/ 	.word	index@(_Z16stall_reason_lsbPi)
        /*0014*/ 	.word	0x00000000


	//----- nvinfo : EIATTR_REGCOUNT
	.align		4
.L_3:
        /*0018*/ 	.byte	0x04, 0x2f
        /*001a*/ 	.short	(.L_5 - .L_4)
	.align		4
.L_4:
        /*001c*/ 	.word	index@(_Z21stall_reason_lg_worstPaS_)
        /*0020*/ 	.word	0x00000014


	//----- nvinfo : EIATTR_FRAME_SIZE
	.align		4
.L_5:
        /*0024*/ 	.byte	0x04, 0x11
        /*0026*/ 	.short	(.L_7 - .L_6)
	.align		4
.L_6:
        /*0028*/ 	.word	index@(_Z21stall_reason_lg_worstPaS_)
        /*002c*/ 	.word	0x00000000


	//----- nvinfo : EIATTR_REGCOUNT
	.align		4
.L_7:
        /*0030*/ 	.byte	0x04, 0x2f
        /*0032*/ 	.short	(.L_9 - .L_8)
	.align		4
.L_8:
        /*0034*/ 	.word	index@(_Z21stall_reason_lg_worsePaS_)
        /*0038*/ 	.word	0x00000014


	//----- nvinfo : EIATTR_FRAME_SIZE
	.align		4
.L_9:
        /*003c*/ 	.byte	0x04, 0x11
        /*003e*/ 	.short	(.L_11 - .L_10)
	.align		4
.L_10:
        /*0040*/ 	.word	index@(_Z21stall_reason_lg_worsePaS_)
        /*0044*/ 	.word	0x00000000


	//----- nvinfo : EIATTR_REGCOUNT
	.align		4
.L_11:
        /*0048*/ 	.byte	0x04, 0x2f
        /*004a*/ 	.short	(.L_13 - .L_12)
	.align		4
.L_12:
        /*004c*/ 	.word	index@(_Z22stall_reason_lg_normalPaS_)
        /*0050*/ 	.word	0x00000014


	//----- nvinfo : EIATTR_FRAME_SIZE
	.align		4
.L_13:
        /*0054*/ 	.byte	0x04, 0x11
        /*0056*/ 	.short	(.L_15 - .L_14)
	.align		4
.L_14:
        /*0058*/ 	.word	index@(_Z22stall_reason_lg_normalPaS_)
        /*005c*/ 	.word	0x00000000


	//----- nvinfo : EIATTR_REGCOUNT
	.align		4
.L_15:
        /*0060*/ 	.byte	0x04, 0x2f
        /*0062*/ 	.short	(.L_17 - .L_16)
	.align		4
.L_16:
        /*0064*/ 	.word	index@(_Z20stall_reason_lg_bestPaS_)
        /*0068*/ 	.word	0x0000001e


	//----- nvinfo : EIATTR_FRAME_SIZE
	.align		4
.L_17:
        /*006c*/ 	.byte	0x04, 0x11
        /*006e*/ 	.short	(.L_19 - .L_18)
	.align		4
.L_18:
        /*0070*/ 	.word	index@(_Z20stall_reason_lg_bestPaS_)
        /*0074*/ 	.word	0x00000000


	//----- nvinfo : EIATTR_MIN_STACK_SIZE
	.align		4
.L_19:
        /*0078*/ 	.byte	0x04, 0x12
        /*007a*/ 	.short	(.L_21 - .L_20)
	.align		4
.L_20:
        /*007c*/ 	.word	index@(_Z20stall_reason_lg_bestPaS_)
        /*0080*/ 	.word	0x00000000


	//----- nvinfo : EIATTR_MIN_STACK_SIZE
	.align		4
.L_21:
        /*0084*/ 	.byte	0x04, 0x12
        /*0086*/ 	.short	(.L_23 - .L_22)
	.align		4
.L_22:
        /*0088*/ 	.word	index@(_Z22stall_reason_lg_normalPaS_)
        /*008c*/ 	.word	0x00000000


	//----- nvinfo : EIATTR_MIN_STACK_SIZE
	.align		4
.L_23:
        /*0090*/ 	.byte	0x04, 0x12
        /*0092*/ 	.short	(.L_25 - .L_24)
	.align		4
.L_24:
        /*0094*/ 	.word	index@(_Z21stall_reason_lg_worsePaS_)
        /*0098*/ 	.word	0x00000000


	//----- nvinfo : EIATTR_MIN_STACK_SIZE
	.align		4
.L_25:
        /*009c*/ 	.byte	0x04, 0x12
        /*009e*/ 	.short	(.L_27 - .L_26)
	.align		4
.L_26:
        /*00a0*/ 	.word	index@(_Z21stall_reason_lg_worstPaS_)
        /*00a4*/ 	.word	0x00000000


	//----- nvinfo : EIATTR_MIN_STACK_SIZE
	.align		4
.L_27:
        /*00a8*/ 	.byte	0x04, 0x12
        /*00aa*/ 	.short	(.L_29 - .L_28)
	.align		4
.L_28:
        /*00ac*/ 	.word	index@(_Z16stall_reason_lsbPi)
        /*00b0*/ 	.word	0x00000000
.L_29:


//--------------------- .nv.compat                --------------------------
	.section	.nv.compat,"",@"SHT_CUDA_COMPAT_INFO"
	.align	4
        /*0000*/ 	.byte	0x02, 0x09, 0x00, 0x00, 0x02, 0x02, 0x01, 0x00, 0x02, 0x05, 0x05, 0x00, 0x03, 0x07, 0x01, 0x01
        /*0010*/ 	.byte	0x02, 0x03, 0x00, 0x00, 0x02, 0x06, 0x01, 0x00, 0x04, 0x0b, 0x08, 0x00, 0x09, 0x00, 0x00, 0x00
        /*0020*/ 	.byte	0x00, 0x00, 0x00, 0x00


//--------------------- .nv.info._Z20stall_reason_lg_bestPaS_ --------------------------
	.section	.nv.info._Z20stall_reason_lg_bestPaS_,"",@"SHT_CUDA_INFO"
	.sectionflags	@""
	.align	4


	//----- nvinfo : EIATTR_CUDA_API_VERSION
	.align		4
        /*0000*/ 	.byte	0x04, 0x37
        /*0002*/ 	.short	(.L_31 - .L_30)
.L_30:
        /*0004*/ 	.word	0x00000082


	//----- nvinfo : EIATTR_KPARAM_INFO
	.align		4
.L_31:
        /*0008*/ 	.byte	0x04, 0x17
        /*000a*/ 	.short	(.L_33 - .L_32)
.L_32:
        /*000c*/ 	.word	0x00000000
        /*0010*/ 	.short	0x0001
        /*0012*/ 	.short	0x0008
        /*0014*/ 	.byte	0x00, 0xf5, 0x21, 0x00


	//----- nvinfo : EIATTR_KPARAM_INFO
	.align		4
.L_33:
        /*0018*/ 	.byte	0x04, 0x17
        /*001a*/ 	.short	(.L_35 - .L_34)
.L_34:
        /*001c*/ 	.word	0x00000000
        /*0020*/ 	.short	0x0000
        /*0022*/ 	.short	0x0000
        /*0024*/ 	.byte	0x00, 0xf5, 0x21, 0x00


	//----- nvinfo : EIATTR_SPARSE_MMA_MASK
	.align		4
.L_35:
        /*0028*/ 	.byte	0x03, 0x50
        /*002a*/ 	.short	0x0000


	//----- nvinfo : EIATTR_MAXREG_COUNT
	.align		4
        /*002c*/ 	.byte	0x03, 0x1b
        /*002e*/ 	.short	0x00ff


	//----- nvinfo : EIATTR_MERCURY_ISA_VERSION
	.align		4
        /*0030*/ 	.byte	0x03, 0x5f
        /*0032*/ 	.short	0x0101


	//----- nvinfo : EIATTR_VRC_CTA_INIT_COUNT
	.align		4
        /*0034*/ 	.byte	0x02, 0x4a
	.zero		1
	.zero		1


	//----- nvinfo : EIATTR_EXIT_INSTR_OFFSETS
	.align		4
        /*0038*/ 	.byte	0x04, 0x1c
        /*003a*/ 	.short	(.L_37 - .L_36)


	//   ....[0]....
.L_36:
        /*003c*/ 	.word	0x00001010


	//----- nvinfo : EIATTR_CBANK_PARAM_SIZE
	.align		4
.L_37:
        /*0040*/ 	.byte	0x03, 0x19
        /*0042*/ 	.short	0x0010


	//----- nvinfo : EIATTR_PARAM_CBANK
	.align		4
        /*0044*/ 	.byte	0x04, 0x0a
        /*0046*/ 	.short	(.L_39 - .L_38)
	.align		4
.L_38:
        /*0048*/ 	.word	index@(.nv.constant0._Z20stall_reason_lg_bestPaS_)
        /*004c*/ 	.short	0x0380
        /*004e*/ 	.short	0x0010


	//----- nvinfo : EIATTR_SW_WAR
	.align		4
.L_39:
        /*0050*/ 	.byte	0x04, 0x36
        /*0052*/ 	.short	(.L_41 - .L_40)
.L_40:
        /*0054*/ 	.word	0x00000008
.L_41:


//--------------------- .nv.info._Z22stall_reason_lg_normalPaS_ --------------------------
	.section	.nv.info._Z22stall_reason_lg_normalPaS_,"",@"SHT_CUDA_INFO"
	.sectionflags	@""
	.align	4


	//----- nvinfo : EIATTR_CUDA_API_VERSION
	.align		4
        /*0000*/ 	.byte	0x04, 0x37
        /*0002*/ 	.short	(.L_43 - .L_42)
.L_42:
        /*0004*/ 	.word	0x00000082


	//----- nvinfo : EIATTR_KPARAM_INFO
	.align		4
.L_43:
        /*0008*/ 	.byte	0x04, 0x17
        /*000a*/ 	.short	(.L_45 - .L_44)
.L_44:
        /*000c*/ 	.word	0x00000000
        /*0010*/ 	.short	0x0001
        /*0012*/ 	.short	0x0008
        /*0014*/ 	.byte	0x00, 0xf5, 0x21, 0x00


	//----- nvinfo : EIATTR_KPARAM_INFO
	.align		4
.L_45:
        /*0018*/ 	.byte	0x04, 0x17
        /*001a*/ 	.short	(.L_47 - .L_46)
.L_46:
        /*001c*/ 	.word	0x00000000
        /*0020*/ 	.short	0x0000
        /*0022*/ 	.short	0x0000
        /*0024*/ 	.byte	0x00, 0xf5, 0x21, 0x00


	//----- nvinfo : EIATTR_SPARSE_MMA_MASK
	.align		4
.L_47:
        /*0028*/ 	.byte	0x03, 0x50
        /*002a*/ 	.short	0x0000


	//----- nvinfo : EIATTR_MAXREG_COUNT
	.align		4
        /*002c*/ 	.byte	0x03, 0x1b
        /*002e*/ 	.short	0x00ff


	//----- nvinfo : EIATTR_MERCURY_ISA_VERSION
	.align		4
        /*0030*/ 	.byte	0x03, 0x5f
        /*0032*/ 	.short	0x0101


	//----- nvinfo : EIATTR_VRC_CTA_INIT_COUNT
	.align		4
        /*0034*/ 	.byte	0x02, 0x4a
	.zero		1
	.zero		1


	//----- nvinfo : EIATTR_EXIT_INSTR_OFFSETS
	.align		4
        /*0038*/ 	.byte	0x04, 0x1c
        /*003a*/ 	.short	(.L_49 - .L_48)


	//   ....[0]....
.L_48:
        /*003c*/ 	.word	0x00003ef0


	//----- nvinfo : EIATTR_CBANK_PARAM_SIZE
	.align		4
.L_49:
        /*0040*/ 	.byte	0x03, 0x19
        /*0042*/ 	.short	0x0010


	//----- nvinfo : EIATTR_PARAM_CBANK
	.align		4
        /*0044*/ 	.byte	0x04, 0x0a
        /*0046*/ 	.short	(.L_51 - .L_50)
	.align		4
.L_50:
        /*0048*/ 	.word	index@(.nv.constant0._Z22stall_reason_lg_normalPaS_)
        /*004c*/ 	.short	0x0380
        /*004e*/ 	.short	0x0010


	//----- nvinfo : EIATTR_SW_WAR
	.align		4
.L_51:
        /*0050*/ 	.byte	0x04, 0x36
        /*0052*/ 	.short	(.L_53 - .L_52)
.L_52:
        /*0054*/ 	.word	0x00000008
.L_53:


//--------------------- .nv.info._Z21stall_reason_lg_worsePaS_ --------------------------
	.section	.nv.info._Z21stall_reason_lg_worsePaS_,"",@"SHT_CUDA_INFO"
	.sectionflags	@""
	.align	4


	//----- nvinfo : EIATTR_CUDA_API_VERSION
	.align		4
        /*0000*/ 	.byte	0x04, 0x37
        /*0002*/ 	.short	(.L_55 - .L_54)
.L_54:
        /*0004*/ 	.word	0x00000082


	//----- nvinfo : EIATTR_KPARAM_INFO
	.align		4
.L_55:
        /*0008*/ 	.byte	0x04, 0x17
        /*000a*/ 	.short	(.L_57 - .L_56)
.L_56:
        /*000c*/ 	.word	0x00000000
        /*0010*/ 	.short	0x0001
        /*0012*/ 	.short	0x0008
        /*0014*/ 	.byte	0x00, 0xf5, 0x21, 0x00


	//----- nvinfo : EIATTR_KPARAM_INFO
	.align		4
.L_57:
        /*0018*/ 	.byte	0x04, 0x17
        /*001a*/ 	.short	(.L_59 - .L_58)
.L_58:
        /*001c*/ 	.word	0x00000000
        /*0020*/ 	.short	0x0000
        /*0022*/ 	.short	0x0000
        /*0024*/ 	.byte	0x00, 0xf5, 0x21, 0x00


	//----- nvinfo : EIATTR_SPARSE_MMA_MASK
	.align		4
.L_59:
        /*0028*/ 	.byte	0x03, 0x50
        /*002a*/ 	.short	0x0000


	//----- nvinfo : EIATTR_MAXREG_COUNT
	.align		4
        /*002c*/ 	.byte	0x03, 0x1b
        /*002e*/ 	.short	0x00ff


	//----- nvinfo : EIATTR_MERCURY_ISA_VERSION
	.align		4
        /*0030*/ 	.byte	0x03, 0x5f
        /*0032*/ 	.short	0x0101


	//----- nvinfo : EIATTR_VRC_CTA_INIT_COUNT
	.align		4
        /*0034*/ 	.byte	0x02, 0x4a
	.zero		1
	.zero		1


	//----- nvinfo : EIATTR_EXIT_INSTR_OFFSETS
	.align		4
        /*0038*/ 	.byte	0x04, 0x1c
        /*003a*/ 	.short	(.L_61 - .L_60)


	//   ....[0]....
.L_60:
        /*003c*/ 	.word	0x0000fa80


	//----- nvinfo : EIATTR_CBANK_PARAM_SIZE
	.align		4
.L_61:
        /*0040*/ 	.byte	0x03, 0x19
        /*0042*/ 	.short	0x0010


	//----- nvinfo : EIATTR_PARAM_CBANK
	.align		4
        /*0044*/ 	.byte	0x04, 0x0a
        /*0046*/ 	.short	(.L_63 - .L_62)
	.align		4
.L_62:
        /*0048*/ 	.word	index@(.nv.constant0._Z21stall_reason_lg_worsePaS_)
        /*004c*/ 	.short	0x0380
        /*004e*/ 	.short	0x0010


	//----- nvinfo : EIATTR_SW_WAR
	.align		4
.L_63:
        /*0050*/ 	.byte	0x04, 0x36
        /*0052*/ 	.short	(.L_65 - .L_64)
.L_64:
        /*0054*/ 	.word	0x00000008
.L_65:


//--------------------- .nv.info._Z21stall_reason_lg_worstPaS_ --------------------------
	.section	.nv.info._Z21stall_reason_lg_worstPaS_,"",@"SHT_CUDA_INFO"
	.sectionflags	@""
	.align	4


	//----- nvinfo : EIATTR_CUDA_API_VERSION
	.align		4
        /*0000*/ 	.byte	0x04, 0x37
        /*0002*/ 	.short	(.L_67 - .L_66)
.L_66:
        /*0004*/ 	.word	0x00000082


	//----- nvinfo : EIATTR_KPARAM_INFO
	.align		4
.L_67:
        /*0008*/ 	.byte	0x04, 0x17
        /*000a*/ 	.short	(.L_69 - .L_68)
.L_68:
        /*000c*/ 	.word	0x00000000
        /*0010*/ 	.short	0x0001
        /*0012*/ 	.short	0x0008
        /*0014*/ 	.byte	0x00, 0xf5, 0x21, 0x00


	//----- nvinfo : EIATTR_KPARAM_INFO
	.align		4
.L_69:
        /*0018*/ 	.byte	0x04, 0x17
        /*001a*/ 	.short	(.L_71 - .L_70)
.L_70:
        /*001c*/ 	.word	0x00000000
        /*0020*/ 	.short	0x0000
        /*0022*/ 	.short	0x0000
        /*0024*/ 	.byte	0x00, 0xf5, 0x21, 0x00


	//----- nvinfo : EIATTR_SPARSE_MMA_MASK
	.align		4
.L_71:
        /*0028*/ 	.byte	0x03, 0x50
        /*002a*/ 	.short	0x0000


	//----- nvinfo : EIATTR_MAXREG_COUNT
	.align		4
        /*002c*/ 	.byte	0x03, 0x1b
        /*002e*/ 	.short	0x00ff


	//----- nvinfo : EIATTR_MERCURY_ISA_VERSION
	.align		4
        /*0030*/ 	.byte	0x03, 0x5f
        /*0032*/ 	.short	0x0101


	//----- nvinfo : EIATTR_VRC_CTA_INIT_COUNT
	.align		4
        /*0034*/ 	.byte	0x02, 0x4a
	.zero		1
	.zero		1


	//----- nvinfo : EIATTR_EXIT_INSTR_OFFSETS
	.align		4
        /*0038*/ 	.byte	0x04, 0x1c
        /*003a*/ 	.short	(.L_73 - .L_72)


	//   ....[0]....
.L_72:
        /*003c*/ 	.word	0x0000fa90


	//----- nvinfo : EIATTR_CBANK_PARAM_SIZE
	.align		4
.L_73:
        /*0040*/ 	.byte	0x03, 0x19
        /*0042*/ 	.short	0x0010


	//----- nvinfo : EIATTR_PARAM_CBANK
	.align		4
        /*0044*/ 	.byte	0x04, 0x0a
        /*0046*/ 	.short	(.L_75 - .L_74)
	.align		4
.L_74:
        /*0048*/ 	.word	index@(.nv.constant0._Z21stall_reason_lg_worstPaS_)
        /*004c*/ 	.short	0x0380
        /*004e*/ 	.short	0x0010


	//----- nvinfo : EIATTR_SW_WAR
	.align		4
.L_75:
        /*0050*/ 	.byte	0x04, 0x36
        /*0052*/ 	.short	(.L_77 - .L_76)
.L_76:
        /*0054*/ 	.word	0x00000008
.L_77:


//--------------------- .nv.info._Z16stall_reason_lsbPi --------------------------
	.section	.nv.info._Z16stall_reason_lsbPi,"",@"SHT_CUDA_INFO"
	.sectionflags	@""
	.align	4


	//----- nvinfo : EIATTR_CUDA_API_VERSION
	.align		4
        /*0000*/ 	.byte	0x04, 0x37
        /*0002*/ 	.short	(.L_79 - .L_78)
.L_78:
        /*0004*/ 	.word	0x00000082


	//----- nvinfo : EIATTR_KPARAM_INFO
	.align		4
.L_79:
        /*0008*/ 	.byte	0x04, 0x17
        /*000a*/ 	.short	(.L_81 - .L_80)
.L_80:
        /*000c*/ 	.word	0x00000000
        /*0010*/ 	.short	0x0000
        /*0012*/ 	.short	0x0000
        /*0014*/ 	.byte	0x00, 0xf5, 0x21, 0x00


	//----- nvinfo : EIATTR_SPARSE_MMA_MASK
	.align		4
.L_81:
        /*0018*/ 	.byte	0x03, 0x50
        /*001a*/ 	.short	0x0000


	//----- nvinfo : EIATTR_MAXREG_COUNT
	.align		4
        /*001c*/ 	.byte	0x03, 0x1b
        /*001e*/ 	.short	0x00ff


	//----- nvinfo : EIATTR_NUM_BARRIERS
	.align		4
        /*0020*/ 	.byte	0x02, 0x4c
        /*0022*/ 	.byte	0x01
	.zero		1


	//----- nvinfo : EIATTR_MERCURY_ISA_VERSION
	.align		4
        /*0024*/ 	.byte	0x03, 0x5f
        /*0026*/ 	.short	0x0101


	//----- nvinfo : EIATTR_VRC_CTA_INIT_COUNT
	.align		4
        /*0028*/ 	.byte	0x02, 0x4a
	.zero		1
	.zero		1


	//----- nvinfo : EIATTR_EXIT_INSTR_OFFSETS
	.align		4
        /*002c*/ 	.byte	0x04, 0x1c
        /*002e*/ 	.short	(.L_83 - .L_82)


	//   ....[0]....
.L_82:
        /*0030*/ 	.word	0x00007dd0


	//----- nvinfo : EIATTR_CBANK_PARAM_SIZE
	.align		4
.L_83:
        /*0034*/ 	.byte	0x03, 0x19
        /*0036*/ 	.short	0x0008


	//----- nvinfo : EIATTR_PARAM_CBANK
	.align		4
        /*0038*/ 	.byte	0x04, 0x0a
        /*003a*/ 	.short	(.L_85 - .L_84)
	.align		4
.L_84:
        /*003c*/ 	.word	index@(.nv.constant0._Z16stall_reason_lsbPi)
        /*0040*/ 	.short	0x0380
        /*0042*/ 	.short	0x0008


	//----- nvinfo : EIATTR_SW_WAR
	.align		4
.L_85:
        /*0044*/ 	.byte	0x04, 0x36
        /*0046*/ 	.short	(.L_87 - .L_86)
.L_86:
        /*0048*/ 	.word	0x00000008
.L_87:


//--------------------- .nv.callgraph             --------------------------
	.section	.nv.callgraph,"",@"SHT_CUDA_CALLGRAPH"
	.align	4
	.sectionentsize	8
	.align		4
        /*0000*/ 	.word	0x00000000
	.align		4
        /*0004*/ 	.word	0xffffffff
	.align		4
        /*0008*/ 	.word	0x00000000
	.align		4
        /*000c*/ 	.word	0xfffffffe
	.align		4
        /*0010*/ 	.word	0x00000000
	.align		4
        /*0014*/ 	.word	0xfffffffd
	.align		4
        /*0018*/ 	.word	0x00000000
	.align		4
        /*001c*/ 	.word	0xfffffffc


//--------------------- .text._Z20stall_reason_lg_bestPaS_ --------------------------
	.section	.text._Z20stall_reason_lg_bestPaS_,"ax",@progbits
	.align	128
        .global         _Z20stall_reason_lg_bestPaS_
        .type           _Z20stall_reason_lg_bestPaS_,@function
        .size           _Z20stall_reason_lg_bestPaS_,(.L_x_5 - _Z20stall_reason_lg_bestPaS_)
        .other          _Z20stall_reason_lg_bestPaS_,@"STO_CUDA_ENTRY STV_DEFAULT"
_Z20stall_reason_lg_bestPaS_:
.text._Z20stall_reason_lg_bestPaS_:
[----:B------:R-:W-:Y:S01]  /*0000*/  LDC R1, c[0x0][0x37c] ;  /* 0x0000df00ff017b82 */ /* 0x000fe20000000800 */
[----:B------:R-:W0:Y:S07]  /*0010*/  S2R R0, SR_TID.X ;  /* 0x0000000000007919 */ /* 0x000e2e0000002100 */
[----:B------:R-:W0:Y:S01]  /*0020*/  LDC.64 R2, c[0x0][0x388] ;  /* 0x0000e200ff027b82 */ /* 0x000e220000000a00 */
[----:B------:R-:W1:Y:S07]  /*0030*/  LDCU.64 UR4, c[0x0][0x358] ;  /* 0x00006b00ff0477ac */ /* 0x000e6e0008000a00 */
[----:B------:R-:W2:Y:S01]  /*0040*/  LDC.64 R4, c[0x0][0x380] ;  /* 0x0000e000ff047b82 */ /* 0x000ea20000000a00 */
[----:B0-----:R-:W-:-:S05]  /*0050*/  IMAD.WIDE.U32 R2, R0, 0x10, R2 ;  /* 0x0000001000027825 */ /* 0x001fca00078e0002 */
[----:B-1----:R-:W3:Y:S01]  /*0060*/  LDG.E.128 R8, desc[UR4][R2.64] ;  /* 0x0000000402087981 */ /* 0x002ee2000c1e1d00 */
[----:B--2---:R-:W-:-:S05]  /*0070*/  IMAD.WIDE.U32 R4, R0, 0x10, R4 ;  /* 0x0000001000047825 */ /* 0x004fca00078e0004 */
[----:B---3--:R0:W-:Y:S04]  /*0080*/  STG.E.128 desc[UR4][R4.64], R8 ;  /* 0x0000000804007986 */ /* 0x0081e8000c101d04 */
[----:B0-----:R-:W2:Y:S04]  /*0090*/  LDG.E.128 R8, desc[UR4][R2.64+0x8000] ;  /* 0x0080000402087981 */ /* 0x001ea8000c1e1d00 */
[----:B--2---:R0:W-:Y:S04]  /*00a0*/  STG.E.128 desc[UR4][R4.64+0x8000], R8 ;  /* 0x0080000804007986 */ /* 0x0041e8000c101d04 */
[----:B------:R-:W2:Y:S04]  /*00b0*/  LDG.E.128 R12, desc[UR4][R2.64+0x10000] ;  /* 0x01000004020c7981 */ /* 0x000ea8000c1e1d00 */
[----:B--2---:R-:W-:Y:S04]  /*00c0*/  STG.E.128 desc[UR4][R4.64+0x10000], R12 ;  /* 0x0100000c04007986 */ /* 0x004fe8000c101d04 */
[----:B------:R-:W2:Y:S04]  /*00d0*/  LDG.E.128 R16, desc[UR4][R2.64+0x18000] ;  /* 0x0180000402107981 */ /* 0x000ea8000c1e1d00 */
[----:B--2---:R-:W-:Y:S04]  /*00e0*/  STG.E.128 desc[UR4][R4.64+0x18000], R16 ;  /* 0x0180001004007986 */ /* 0x004fe8000c101d04 */
[----:B------:R-:W2:Y:S04]  /*00f0*/  LDG.E.128 R20, desc[UR4][R2.64+0x20000] ;  /* 0x0200000402147981 */ /* 0x000ea8000c1e1d00 */
[----:B--2---:R-:W-:Y:S04]  /*0100*/  STG.E.128 desc[UR4][R4.64+0x20000], R20 ;  /* 0x0200001404007986 */ /* 0x004fe8000c101d04 */
[----:B------:R-:W2:Y:S04]  /*0110*/  LDG.E.128 R24, desc[UR4][R2.64+0x28000] ;  /* 0x0280000402187981 */ /* 0x000ea8000c1e1d00 */
[----:B--2---:R-:W-:Y:S04]  /*0120*/  STG.E.128 desc[UR4][R4.64+0x28000], R24 ;  /* 0x0280001804007986 */ /* 0x004fe8000c101d04 */
[----:B0-----:R-:W2:Y:S04]  /*0130*/  LDG.E.128 R8, desc[UR4][R2.64+0x30000] ;  /* 0x0300000402087981 */ /* 0x001ea8000c1e1d00 */
[----:B--2---:R0:W-:Y:S04]  /*0140*/  STG.E.128 desc[UR4][R4.64+0x30000], R8 ;  /* 0x0300000804007986 */ /* 0x0041e8000c101d04 */
        /* <DEDUP_REMOVED lines=229> */
[----:B--2---:R-:W-:Y:S04]  /*0fa0*/  STG.E.128 desc[UR4][R4.64+0x3c8000], R8 ;  /* 0x3c80000804007986 */ /* 0x004fe8000c101d04 */
[----:B------:R-:W2:Y:S04]  /*0fb0*/  LDG.E.128 R12, desc[UR4][R2.64+0x3d0000] ;  /* 0x3d000004020c7981 */ /* 0x000ea8000c1e1d00 */
[----:B--2---:R-:W-:Y:S04]  /*0fc0*/  STG.E.128 desc[UR4][R4.64+0x3d0000], R12 ;  /* 0x3d00000c04007986 */ /* 0x004fe8000c101d04 */
[----:B------:R-:W2:Y:S04]  /*0fd0*/  LDG.E.128 R16, desc[UR4][R2.64+0x3d8000] ;  /* 0x3d80000402107981 */ /* 0x000ea8000c1e1d00 */
[----:B--2---:R-:W-:Y:S04]  /*0fe0*/  STG.E.128 desc[UR4][R4.64+0x3d8000], R16 ;  /* 0x3d80001004007986 */ /* 0x004fe8000c101d04 */
[----:B------:R-:W2:Y:S04]  /*0ff0*/  LDG.E.128 R20, desc[UR4][R2.64+0x3e0000] ;  /* 0x3e00000402147981 */ /* 0x000ea8000c1e1d00 */
[----:B--2---:R-:W-:Y:S01]  /*1000*/  STG.E.128 desc[UR4][R4.64+0x3e0000], R20 ;  /* 0x3e00001404007986 */ /* 0x004fe2000c101d04 */
[----:B------:R-:W-:Y:S05]  /*1010*/  EXIT ;  /* 0x000000000000794d */ /* 0x000fea0003800000 */
.L_x_0:
[----:B------:R-:W-:-:S00]  /*1020*/  BRA `(.L_x_0) ;  /* 0xfffffffc00fc7947 */ /* 0x000fc0000383ffff */
[----:B------:R-:W-:-:S00]  /*1030*/  NOP ;  /* 0x0000000000007918 */ /* 0x000fc00000000000 */
        /* <DEDUP_REMOVED lines=12> */
.L_x_5:


//--------------------- .text._Z22stall_reason_lg_normalPaS_ --------------------------
	.section	.text._Z22stall_reason_lg_normalPaS_,"ax",@progbits
	.align	128
        .global         _Z22stall_reason_lg_normalPaS_
        .type           _Z22stall_reason_lg_normalPaS_,@function
        .size           _Z22stall_reason_lg_normalPaS_,(.L_x_6 - _Z22stall_reason_lg_normalPaS_)
        .other          _Z22stall_reason_lg_normalPaS_,@"STO_CUDA_ENTRY STV_DEFAULT"
_Z22stall_reason_lg_normalPaS_:
.text._Z22stall_reason_lg_normalPaS_:
[----:B------:R-:W-:Y:S01]  /*0000*/  LDC R1, c[0x0][0x37c] ;  /* 0x0000df00ff017b82 */ /* 0x000fe20000000800 */
[----:B------:R-:W0:Y:S07]  /*0010*/  S2R R9, SR_TID.X ;  /* 0x0000000000097919 */ /* 0x000e2e0000002100 */
[----:B------:R-:W0:Y:S01]  /*0020*/  LDC.64 R2, c[0x0][0x388] ;  /* 0x0000e200ff027b82 */ /* 0x000e220000000a00 */
[----:B------:R-:W1:Y:S07]  /*0030*/  LDCU.64 UR4, c[0x0][0x358] ;  /* 0x00006b00ff0477ac */ /* 0x000e6e0008000a00 */
[----:B------:R-:W2:Y:S01]  /*0040*/  LDC.64 R4, c[0x0][0x380] ;  /* 0x0000e000ff047b82 */ /* 0x000ea20000000a00 */
[----:B0-----:R-:W-:-:S05]  /*0050*/  IMAD.WIDE.U32 R2, R9, 0x4, R2 ;  /* 0x0000000409027825 */ /* 0x001fca00078e0002 */
[----:B-1----:R-:W3:Y:S01]  /*0060*/  LDG.E R7, desc[UR4][R2.64] ;  /* 0x0000000402077981 */ /* 0x002ee2000c1e1900 */
[----:B--2---:R-:W-:-:S05]  /*0070*/  IMAD.WIDE.U32 R4, R9, 0x4, R4 ;  /* 0x0000000409047825 */ /* 0x004fca00078e0004 */
[----:B---3--:R0:W-:Y:S04]  /*0080*/  STG.E desc[UR4][R4.64], R7 ;  /* 0x0000000704007986 */ /* 0x0081e8000c101904 */
[----:B------:R-:W2:Y:S04]  /*0090*/  LDG.E R9, desc[UR4][R2.64+0x2000] ;  /* 0x0020000402097981 */ /* 0x000ea8000c1e1900 */
[----:B--2---:R1:W-:Y:S04]  /*00a0*/  STG.E desc[UR4][R4.64+0x2000], R9 ;  /* 0x0020000904007986 */ /* 0x0043e8000c101904 */
[----:B------:R-:W2:Y:S04]  /*00b0*/  LDG.E R11, desc[UR4][R2.64+0x4000] ;  /* 0x00400004020b7981 */ /* 0x000ea8000c1e1900 */
[----:B--2---:R2:W-:Y:S04]  /*00c0*/  STG.E desc[UR4][R4.64+0x4000], R11 ;  /* 0x0040000b04007986 */ /* 0x0045e8000c101904 */
[----:B------:R-:W3:Y:S04]  /*00d0*/  LDG.E R13, desc[UR4][R2.64+0x6000] ;  /* 0x00600004020d7981 */ /* 0x000ee8000c1e1900 */
[----:B---3--:R3:W-:Y:S04]  /*00e0*/  STG.E desc[UR4][R4.64+0x6000], R13 ;  /* 0x0060000d04007986 */ /* 0x0087e8000c101904 */
[----:B------:R-:W4:Y:S04]  /*00f0*/  LDG.E R15, desc[UR4][R2.64+0x8000] ;  /* 0x00800004020f7981 */ /* 0x000f28000c1e1900 */
[----:B----4-:R4:W-:Y:S04]  /*0100*/  STG.E desc[UR4][R4.64+0x8000], R15 ;  /* 0x0080000f04007986 */ /* 0x0109e8000c101904 */
[----:B------:R-:W5:Y:S04]  /*0110*/  LDG.E R17, desc[UR4][R2.64+0xa000] ;  /* 0x00a0000402117981 */ /* 0x000f68000c1e1900 */
[----:B-----5:R5:W-:Y:S04]  /*0120*/  STG.E desc[UR4][R4.64+0xa000], R17 ;  /* 0x00a0001104007986 */ /* 0x020be8000c101904 */
[----:B0-----:R-:W2:Y:S04]  /*0130*/  LDG.E R7, desc[UR4][R2.64+0xc000] ;  /* 0x00c0000402077981 */ /* 0x001ea8000c1e1900 */
[----:B--2---:R0:W-:Y:S04]  /*0140*/  STG.E desc[UR4][R4.64+0xc000], R7 ;  /* 0x00c0000704007986 */ /* 0x0041e8000c101904 */
[----:B-1----:R-:W2:Y:S04]  /*0150*/  LDG.E R9, desc[UR4][R2.64+0xe000] ;  /* 0x00e0000402097981 */ /* 0x002ea8000c1e1900 */
[----:B--2---:R1:W-:Y:S04]  /*0160*/  STG.E desc[UR4][R4.64+0xe000], R9 ;  /* 0x00e0000904007986 */ /* 0x0043e8000c101904 */
[----:B------:R-:W2:Y:S04]  /*0170*/  LDG.E R11, desc[UR4][R2.64+0x10000] ;  /* 0x01000004020b7981 */ /* 0x000ea8000c1e1900 */
[----:B--2---:R2:W-:Y:S04]  /*0180*/  STG.E desc[UR4][R4.64+0x10000], R11 ;  /* 0x0100000b04007986 */ /* 0x0045e8000c101904 */
[----:B---3--:R-:W3:Y:S04]  /*0190*/  LDG.E R13, desc[UR4][R2.64+0x12000] ;  /* 0x01200004020d7981 */ /* 0x008ee8000c1e1900 */
[----:B---3--:R3:W-:Y:S04]  /*01a0*/  STG.E desc[UR4][R4.64+0x12000], R13 ;  /* 0x0120000d04007986 */ /* 0x0087e8000c101904 */
[----:B----4-:R-:W4:Y:S04]  /*01b0*/  LDG.E R15, desc[UR4][R2.64+0x14000] ;  /* 0x01400004020f7981 */ /* 0x010f28000c1e1900 */
[----:B----4-:R4:W-:Y:S04]  /*01c0*/  STG.E desc[UR4][R4.64+0x14000], R15 ;  /* 0x0140000f04007986 */ /* 0x0109e8000c101904 */
[----:B-----5:R-:W5:Y:S04]  /*01d0*/  LDG.E R17, desc[UR4][R2.64+0x16000] ;  /* 0x0160000402117981 */ /* 0x020f68000c1e1900 */
        /* <DEDUP_REMOVED lines=966> */
[----:B--2---:R-:W-:Y:S04]  /*3e40*/  STG.E desc[UR4][R4.64+0x3dc000], R11 ;  /* 0x3dc0000b04007986 */ /* 0x004fe8000c101904 */
[----:B---3--:R-:W2:Y:S04]  /*3e50*/  LDG.E R13, desc[UR4][R2.64+0x3de000] ;  /* 0x3de00004020d7981 */ /* 0x008ea8000c1e1900 */
[----:B--2---:R-:W-:Y:S04]  /*3e60*/  STG.E desc[UR4][R4.64+0x3de000], R13 ;  /* 0x3de0000d04007986 */ /* 0x004fe8000c101904 */
[----:B----4-:R-:W2:Y:S04]  /*3e70*/  LDG.E R15, desc[UR4][R2.64+0x3e0000] ;  /* 0x3e000004020f7981 */ /* 0x010ea8000c1e1900 */
[----:B--2---:R-:W-:Y:S04]  /*3e80*/  STG.E desc[UR4][R4.64+0x3e0000], R15 ;  /* 0x3e00000f04007986 */ /* 0x004fe8000c101904 */
[----:B-----5:R-:W2:Y:S04]  /*3e90*/  LDG.E R17, desc[UR4][R2.64+0x3e2000] ;  /* 0x3e20000402117981 */ /* 0x020ea8000c1e1900 */
[----:B--2---:R-:W-:Y:S04]  /*3ea0*/  STG.E desc[UR4][R4.64+0x3e2000], R17 ;  /* 0x3e20001104007986 */ /* 0x004fe8000c101904 */
[----:B0-----:R-:W2:Y:S04]  /*3eb0*/  LDG.E R7, desc[UR4][R2.64+0x3e4000] ;  /* 0x3e40000402077981 */ /* 0x001ea8000c1e1900 */
[----:B--2---:R-:W-:Y:S04]  /*3ec0*/  STG.E desc[UR4][R4.64+0x3e4000], R7 ;  /* 0x3e40000704007986 */ /* 0x004fe8000c101904 */
[----:B-1----:R-:W2:Y:S04]  /*3ed0*/  LDG.E R9, desc[UR4][R2.64+0x3e6000] ;  /* 0x3e60000402097981 */ /* 0x002ea8000c1e1900 */
[----:B--2---:R-:W-:Y:S01]  /*3ee0*/  STG.E desc[UR4][R4.64+0x3e6000], R9 ;  /* 0x3e60000904007986 */ /* 0x004fe2000c101904 */
[----:B------:R-:W-:Y:S05]  /*3ef0*/  EXIT ;  /* 0x000000000000794d */ /* 0x000fea0003800000 */
.L_x_1:
        /* <DEDUP_REMOVED lines=16> */
.L_x_6:


//--------------------- .text._Z21stall_reason_lg_worsePaS_ --------------------------
	.section	.text._Z21stall_reason_lg_worsePaS_,"ax",@progbits
	.align	128
        .global         _Z21stall_reason_lg_worsePaS_
        .type           _Z21stall_reason_lg_worsePaS_,@function
        .size           _Z21stall_reason_lg_worsePaS_,(.L_x_7 - _Z21stall_reason_lg_worsePaS_)
        .other          _Z21stall_reason_lg_worsePaS_,@"STO_CUDA_ENTRY STV_DEFAULT"
_Z21stall_reason_lg_worsePaS_:
.text._Z21stall_reason_lg_worsePaS_:
[----:B------:R-:W-:Y:S01]  /*0000*/  LDC R1, c[0x0][0x37c] ;  /* 0x0000df00ff017b82 */ /* 0x000fe20000000800 */
[----:B------:R-:W0:Y:S01]  /*0010*/  S2R R2, SR_TID.X ;  /* 0x0000000000027919 */ /* 0x000e220000002100 */
[----:B------:R-:W0:Y:S01]  /*0020*/  LDCU.128 UR8, c[0x0][0x380] ;  /* 0x00007000ff0877ac */ /* 0x000e220008000c00 */
[----:B------:R-:W1:Y:S01]  /*0030*/  LDCU.64 UR4, c[0x0][0x358] ;  /* 0x00006b00ff0477ac */ /* 0x000e620008000a00 */
[----:B0-----:R-:W-:-:S05]  /*0040*/  IADD3 R4, P0, PT, R2, UR10, RZ ;  /* 0x0000000a02047c10 */ /* 0x001fca000ff1e0ff */
[----:B------:R-:W-:-:S05]  /*0050*/  IMAD.X R5, RZ, RZ, UR11, P0 ;  /* 0x0000000bff057e24 */ /* 0x000fca00080e06ff */
[----:B-1----:R-:W2:Y:S01]  /*0060*/  LDG.E.U8 R7, desc[UR4][R4.64] ;  /* 0x0000000404077981 */ /* 0x002ea2000c1e1100 */
[----:B------:R-:W-:-:S05]  /*0070*/  IADD3 R2, P0, PT, R2, UR8, RZ ;  /* 0x0000000802027c10 */ /* 0x000fca000ff1e0ff */
[----:B------:R-:W-:-:S05]  /*0080*/  IMAD.X R3, RZ, RZ, UR9, P0 ;  /* 0x00000009ff037e24 */ /* 0x000fca00080e06ff */
[----:B--2---:R0:W-:Y:S04]  /*0090*/  STG.E.U8 desc[UR4][R2.64], R7 ;  /* 0x0000000702007986 */ /* 0x0041e8000c101104 */
[----:B------:R-:W2:Y:S04]  /*00a0*/  LDG.E.U8 R9, desc[UR4][R4.64+0x800] ;  /* 0x0008000404097981 */ /* 0x000ea8000c1e1100 */
[----:B--2---:R1:W-:Y:S04]  /*00b0*/  STG.E.U8 desc[UR4][R2.64+0x800], R9 ;  /* 0x0008000902007986 */ /* 0x0043e8000c101104 */
[----:B------:R-:W2:Y:S04]  /*00c0*/  LDG.E.U8 R11, desc[UR4][R4.64+0x1000] ;  /* 0x00100004040b7981 */ /* 0x000ea8000c1e1100 */
[----:B--2---:R2:W-:Y:S04]  /*00d0*/  STG.E.U8 desc[UR4][R2.64+0x1000], R11 ;  /* 0x0010000b02007986 */ /* 0x0045e8000c101104 */
[----:B------:R-:W3:Y:S04]  /*00e0*/  LDG.E.U8 R13, desc[UR4][R4.64+0x1800] ;  /* 0x00180004040d7981 */ /* 0x000ee8000c1e1100 */
[----:B---3--:R3:W-:Y:S04]  /*00f0*/  STG.E.U8 desc[UR4][R2.64+0x1800], R13 ;  /* 0x0018000d02007986 */ /* 0x0087e8000c101104 */
[----:B------:R-:W4:Y:S04]  /*0100*/  LDG.E.U8 R15, desc[UR4][R4.64+0x2000] ;  /* 0x00200004040f7981 */ /* 0x000f28000c1e1100 */
[----:B----4-:R4:W-:Y:S04]  /*0110*/  STG.E.U8 desc[UR4][R2.64+0x2000], R15 ;  /* 0x0020000f02007986 */ /* 0x0109e8000c101104 */
[----:B------:R-:W5:Y:S04]  /*0120*/  LDG.E.U8 R17, desc[UR4][R4.64+0x2800] ;  /* 0x0028000404117981 */ /* 0x000f68000c1e1100 */
[----:B-----5:R5:W-:Y:S04]  /*0130*/  STG.E.U8 desc[UR4][R2.64+0x2800], R17 ;  /* 0x0028001102007986 */ /* 0x020be8000c101104 */
[----:B0-----:R-:W2:Y:S04]  /*0140*/  LDG.E.U8 R7, desc[UR4][R4.64+0x3000] ;  /* 0x0030000404077981 */ /* 0x001ea8000c1e1100 */
[----:B--2---:R0:W-:Y:S04]  /*0150*/  STG.E.U8 desc[UR4][R2.64+0x3000], R7 ;  /* 0x0030000702007986 */ /* 0x0041e8000c101104 */
[----:B-1----:R-:W2:Y:S04]  /*0160*/  LDG.E.U8 R9, desc[UR4][R4.64+0x3800] ;  /* 0x0038000404097981 */ /* 0x002ea8000c1e1100 */
[----:B--2---:R1:W-:Y:S04]  /*0170*/  STG.E.U8 desc[UR4][R2.64+0x3800], R9 ;  /* 0x0038000902007986 */ /* 0x0043e8000c101104 */
[----:B------:R-:W2:Y:S04]  /*0180*/  LDG.E.U8 R11, desc[UR4][R4.64+0x4000] ;  /* 0x00400004040b7981 */ /* 0x000ea8000c1e1100 */
[----:B--2---:R2:W-:Y:S04]  /*0190*/  STG.E.U8 desc[UR4][R2.64+0x4000], R11 ;  /* 0x0040000b02007986 */ /* 0x0045e8000c101104 */
[----:B---3--:R-:W3:Y:S04]  /*01a0*/  LDG.E.U8 R13, desc[UR4][R4.64+0x4800] ;  /* 0x00480004040d7981 */ /* 0x008ee8000c1e1100 */
[----:B---3--:R3:W-:Y:S04]  /*01b0*/  STG.E.U8 desc[UR4][R2.64+0x4800], R13 ;  /* 0x0048000d02007986 */ /* 0x0087e8000c101104 */
[----:B----4-:R-:W4:Y:S04]  /*01c0*/  LDG.E.U8 R15, desc[UR4][R4.64+0x5000] ;  /* 0x00500004040f7981 */ /* 0x010f28000c1e1100 */
[----:B----4-:R4:W-:Y:S04]  /*01d0*/  STG.E.U8 desc[UR4][R2.64+0x5000], R15 ;  /* 0x0050000f02007986 */ /* 0x0109e8000c101104 */
[----:B-----5:R-:W5:Y:S04]  /*01e0*/  LDG.E.U8 R17, desc[UR4][R4.64+0x5800] ;  /* 0x0058000404117981 */ /* 0x020f68000c1e1100 */
        /* <DEDUP_REMOVED lines=3966> */
[----:B--2---:R-:W-:Y:S04]  /*f9d0*/  STG.E.U8 desc[UR4][R2.64+0x3e5000], R11 ;  /* 0x3e50000b02007986 */ /* 0x004fe8000c101104 */
[----:B---3--:R-:W2:Y:S04]  /*f9e0*/  LDG.E.U8 R13, desc[UR4][R4.64+0x3e5800] ;  /* 0x3e580004040d7981 */ /* 0x008ea8000c1e1100 */
[----:B--2---:R-:W-:Y:S04]  /*f9f0*/  STG.E.U8 desc[UR4][R2.64+0x3e5800], R13 ;  /* 0x3e58000d02007986 */ /* 0x004fe8000c101104 */
[----:B----4-:R-:W2:Y:S04]  /*fa00*/  LDG.E.U8 R15, desc[UR4][R4.64+0x3e6000] ;  /* 0x3e600004040f7981 */ /* 0x010ea8000c1e1100 */
[----:B--2---:R-:W-:Y:S04]  /*fa10*/  STG.E.U8 desc[UR4][R2.64+0x3e6000], R15 ;  /* 0x3e60000f02007986 */ /* 0x004fe8000c101104 */
[----:B-----5:R-:W2:Y:S04]  /*fa20*/  LDG.E.U8 R17, desc[UR4][R4.64+0x3e6800] ;  /* 0x3e68000404117981 */ /* 0x020ea8000c1e1100 */
[----:B--2---:R-:W-:Y:S04]  /*fa30*/  STG.E.U8 desc[UR4][R2.64+0x3e6800], R17 ;  /* 0x3e68001102007986 */ /* 0x004fe8000c101104 */
[----:B0-----:R-:W2:Y:S04]  /*fa40*/  LDG.E.U8 R7, desc[UR4][R4.64+0x3e7000] ;  /* 0x3e70000404077981 */ /* 0x001ea8000c1e1100 */
[----:B--2---:R-:W-:Y:S04]  /*fa50*/  STG.E.U8 desc[UR4][R2.64+0x3e7000], R7 ;  /* 0x3e70000702007986 */ /* 0x004fe8000c101104 */
[----:B-1----:R-:W2:Y:S04]  /*fa60*/  LDG.E.U8 R9, desc[UR4][R4.64+0x3e7800] ;  /* 0x3e78000404097981 */ /* 0x002ea8000c1e1100 */
[----:B--2---:R-:W-:Y:S01]  /*fa70*/  STG.E.U8 desc[UR4][R2.64+0x3e7800], R9 ;  /* 0x3e78000902007986 */ /* 0x004fe2000c101104 */
[----:B------:R-:W-:Y:S05]  /*fa80*/  EXIT ;  /* 0x000000000000794d */ /* 0x000fea0003800000 */
.L_x_2:
        /* <DEDUP_REMOVED lines=15> */
.L_x_7:


//--------------------- .text._Z21stall_reason_lg_worstPaS_ --------------------------
	.section	.text._Z21stall_reason_lg_worstPaS_,"ax",@progbits
	.align	128
        .global         _Z21stall_reason_lg_worstPaS_
        .type           _Z21stall_reason_lg_worstPaS_,@function
        .size           _Z21stall_reason_lg_worstPaS_,(.L_x_8 - _Z21stall_reason_lg_worstPaS_)
        .other          _Z21stall_reason_lg_worstPaS_,@"STO_CUDA_ENTRY STV_DEFAULT"
_Z21stall_reason_lg_worstPaS_:
.text._Z21stall_reason_lg_worstPaS_:
[----:B------:R-:W-:Y:S01]  /*0000*/  LDC R1, c[0x0][0x37c] ;  /* 0x0000df00ff017b82 */ /* 0x000fe20000000800 */
[----:B------:R-:W0:Y:S01]  /*0010*/  S2R R4, SR_TID.X ;  /* 0x0000000000047919 */ /* 0x000e220000002100 */
[----:B------:R-:W1:Y:S01]  /*0020*/  LDCU.128 UR8, c[0x0][0x380] ;  /* 0x00007000ff0877ac */ /* 0x000e620008000c00 */
[----:B------:R-:W2:Y:S01]  /*0030*/  LDCU.64 UR4, c[0x0][0x358] ;  /* 0x00006b00ff0477ac */ /* 0x000ea20008000a00 */
[----:B0-----:R-:W-:-:S05]  /*0040*/  IMAD R4, R4, 0x7d0, RZ ;  /* 0x000007d004047824 */ /* 0x001fca00078e02ff */
[----:B-1----:R-:W-:-:S05]  /*0050*/  IADD3 R2, P0, PT, R4, UR10, RZ ;  /* 0x0000000a04027c10 */ /* 0x002fca000ff1e0ff */
[----:B------:R-:W-:-:S05]  /*0060*/  IMAD.X R3, RZ, RZ, UR11, P0 ;  /* 0x0000000bff037e24 */ /* 0x000fca00080e06ff */
[----:B--2---:R-:W2:Y:S01]  /*0070*/  LDG.E.U8 R7, desc[UR4][R2.64] ;  /* 0x0000000402077981 */ /* 0x004ea2000c1e1100 */
[----:B------:R-:W-:-:S04]  /*0080*/  IADD3 R4, P0, PT, R4, UR8, RZ ;  /* 0x0000000804047c10 */ /* 0x000fc8000ff1e0ff */
[----:B------:R-:W-:-:S05]  /*0090*/  IADD3.X R5, PT, PT, RZ, UR9, RZ, P0, !PT ;  /* 0x00000009ff057c10 */ /* 0x000fca00087fe4ff */
        /* <DEDUP_REMOVED lines=4000> */
.L_x_3:
        /* <DEDUP_REMOVED lines=14> */
.L_x_8:


//--------------------- .text._Z16stall_reason_lsbPi --------------------------
	.section	.text._Z16stall_reason_lsbPi,"ax",@progbits
	.align	128
        .global         _Z16stall_reason_lsbPi
        .type           _Z16stall_reason_lsbPi,@function
        .size           _Z16stall_reason_lsbPi,(.L_x_9 - _Z16stall_reason_lsbPi)
        .other          _Z16stall_reason_lsbPi,@"STO_CUDA_ENTRY STV_DEFAULT"
_Z16stall_reason_lsbPi:
.text._Z16stall_reason_lsbPi:
[----:B------:R-:W-:Y:S01]  /*0000*/  LDC R1, c[0x0][0x37c] ;  /* 0x0000df00ff017b82 */ /* 0x000fe20000000800 */
[----:B------:R-:W0:Y:S01]  /*0010*/  S2R R15, SR_TID.X ;  /* 0x00000000000f7919 */ /* 0x000e220000002100 */
[----:B------:R-:W1:Y:S06]  /*0020*/  LDCU.64 UR6, c[0x0][0x380] ;  /* 0x00007000ff0677ac */ /* 0x000e6c0008000a00 */
[----:B------:R-:W2:Y:S01]  /*0030*/  LDC.64 R2, c[0x0][0x380] ;  /* 0x0000e000ff027b82 */ /* 0x000ea20000000a00 */
[----:B------:R-:W3:Y:S01]  /*0040*/  LDCU.64 UR4, c[0x0][0x358] ;  /* 0x00006b00ff0477ac */ /* 0x000ee20008000a00 */
[----:B0-----:R-:W-:-:S02]  /*0050*/  SHF.L.U32 R0, R15, 0x2, RZ ;  /* 0x000000020f007819 */ /* 0x001fc400000006ff */
[----:B------:R-:W-:Y:S02]  /*0060*/  LOP3.LUT R15, R15, 0x1f, RZ, 0xc0, !PT ;  /* 0x0000001f0f0f7812 */ /* 0x000fe400078ec0ff */
[----:B------:R-:W-:-:S04]  /*0070*/  LOP3.LUT R0, R0, 0x7c, RZ, 0xc0, !PT ;  /* 0x0000007c00007812 */ /* 0x000fc800078ec0ff */
[----:B-1----:R-:W-:-:S04]  /*0080*/  IADD3 R4, P0, PT, R0, UR6, RZ ;  /* 0x0000000600047c10 */ /* 0x002fc8000ff1e0ff */
[----:B------:R-:W-:-:S05]  /*0090*/  IADD3.X R5, PT, PT, RZ, UR7, RZ, P0, !PT ;  /* 0x00000007ff057c10 */ /* 0x000fca00087fe4ff */
[----:B---3--:R0:W-:Y:S01]  /*00a0*/  STG.E desc[UR4][R4.64], R15 ;  /* 0x0000000f04007986 */ /* 0x0081e2000c101904 */
[----:B------:R-:W-:Y:S06]  /*00b0*/  BAR.SYNC.DEFER_BLOCKING 0x0 ;  /* 0x0000000000007b1d */ /* 0x000fec0000010000 */
[----:B------:R-:W2:Y:S02]  /*00c0*/  LDG.E R7, desc[UR4][R4.64] ;  /* 0x0000000404077981 */ /* 0x000ea4000c1e1900 */
[----:B--2---:R-:W-:-:S06]  /*00d0*/  IMAD.WIDE R6, R7, 0x4, R2 ;  /* 0x0000000407067825 */ /* 0x004fcc00078e0202 */
[----:B------:R-:W2:Y:S02]  /*00e0*/  LDG.E R7, desc[UR4][R6.64] ;  /* 0x0000000406077981 */ /* 0x000ea4000c1e1900 */
[----:B--2---:R-:W-:-:S06]  /*00f0*/  IMAD.WIDE R8, R7, 0x4, R2 ;  /* 0x0000000407087825 */ /* 0x004fcc00078e0202 */
[----:B------:R-:W2:Y:S02]  /*0100*/  LDG.E R9, desc[UR4][R8.64] ;  /* 0x0000000408097981 */ /* 0x000ea4000c1e1900 */
[----:B--2---:R-:W-:-:S06]  /*0110*/  IMAD.WIDE R10, R9, 0x4, R2 ;  /* 0x00000004090a7825 */ /* 0x004fcc00078e0202 */
[----:B------:R-:W2:Y:S02]  /*0120*/  LDG.E R11, desc[UR4][R10.64] ;  /* 0x000000040a0b7981 */ /* 0x000ea4000c1e1900 */
[----:B--2---:R-:W-:-:S06]  /*0130*/  IMAD.WIDE R12, R11, 0x4, R2 ;  /* 0x000000040b0c7825 */ /* 0x004fcc00078e0202 */
[----:B------:R-:W0:Y:S02]  /*0140*/  LDG.E R13, desc[UR4][R12.64] ;  /* 0x000000040c0d7981 */ /* 0x000e24000c1e1900 */
[----:B0-----:R-:W-:-:S05]  /*0150*/  IMAD.WIDE R14, R13, 0x4, R2 ;  /* 0x000000040d0e7825 */ /* 0x001fca00078e0202 */
        /* <DEDUP_REMOVED lines=1989> */
[----:B--2---:R-:W-:-:S05]  /*7db0*/  IMAD.WIDE R2, R11, 0x4, R2 ;  /* 0x000000040b027825 */ /* 0x004fca00078e0202 */
[----:B------:R-:W-:Y:S01]  /*7dc0*/  STG.E desc[UR4][R2.64], R11 ;  /* 0x0000000b02007986 */ /* 0x000fe2000c101904 */
[----:B------:R-:W-:Y:S05]  /*7dd0*/  EXIT ;  /* 0x000000000000794d */ /* 0x000fea0003800000 */
.L_x_4:
        /* <DEDUP_REMOVED lines=10> */
.L_x_9:


//--------------------- .nv.shared.reserved.0     --------------------------
	.section	.nv.shared.reserved.0,"aw",@nobits
	.weak		__nv_reservedSMEM_offset_0_alias
	.size		__nv_reservedSMEM_offset_0_alias, 0, 64
	.other		__nv_reservedSMEM_offset_0_alias,@"STO_CUDA_RESERVED_SHARED STV_DEFAULT"
__nv_reservedSMEM_offset_0_alias:
	.zero		0
	.zero		64


//--------------------- .nv.constant0._Z20stall_reason_lg_bestPaS_ --------------------------
	.section	.nv.constant0._Z20stall_reason_lg_bestPaS_,"a",@progbits
	.sectionflags	@""
	.align	4
.nv.constant0._Z20stall_reason_lg_bestPaS_:
	.zero		912


//--------------------- .nv.constant0._Z22stall_reason_lg_normalPaS_ --------------------------
	.section	.nv.constant0._Z22stall_reason_lg_normalPaS_,"a",@progbits
	.sectionflags	@""
	.align	4
.nv.constant0._Z22stall_reason_lg_normalPaS_:
	.zero		912


//--------------------- .nv.constant0._Z21stall_reason_lg_worsePaS_ --------------------------
	.section	.nv.constant0._Z21stall_reason_lg_worsePaS_,"a",@progbits
	.sectionflags	@""
	.align	4
.nv.constant0._Z21stall_reason_lg_worsePaS_:
	.zero		912


//--------------------- .nv.constant0._Z21stall_reason_lg_worstPaS_ --------------------------
	.section	.nv.constant0._Z21stall_reason_lg_worstPaS_,"a",@progbits
	.sectionflags	@""
	.align	4
.nv.constant0._Z21stall_reason_lg_worstPaS_:
	.zero		912


//--------------------- .nv.constant0._Z16stall_reason_lsbPi --------------------------
	.section	.nv.constant0._Z16stall_reason_lsbPi,"a",@progbits
	.sectionflags	@""
	.align	4
.nv.constant0._Z16stall_reason_lsbPi:
	.zero		904


//--------------------- SYMBOLS --------------------------

	.type		.nv.reservedSmem.offset0,@object
	.size		.nv.reservedSmem.offset0,0x4
